// auto-generated by cutlass_sweep.grouped_gemm — config: {"arch": "sm_90", "cluster_m": 1, "cluster_n": 1, "dtype": "e4m3", "schedule": "pingpong", "tile_k": 128, "tile_m": 256, "tile_n": 256}
#include "cutlass/cutlass.h"
#include "cutlass/gemm/group_array_problem_shape.hpp"
#include "cutlass/gemm/collective/collective_builder.hpp"
#include "cutlass/gemm/device/gemm_universal_adapter.h"
#include "cutlass/gemm/kernel/gemm_universal.hpp"
#include "cutlass/epilogue/collective/collective_builder.hpp"

using Elem = cutlass::float_e4m3_t;
using Acc  = float;
using ElemC = cutlass::half_t;
using TileShape    = cute::Shape<cute::_256, cute::_256, cute::_128>;
using ClusterShape = cute::Shape<cute::_1, cute::_1, cute::_1>;
using ProblemShape = cutlass::gemm::GroupProblemShape<cute::Shape<int,int,int>>;

using CollectiveEpilogue = typename cutlass::epilogue::collective::CollectiveBuilder<
    cutlass::arch::Sm90, cutlass::arch::OpClassTensorOp,
    TileShape, ClusterShape,
    cutlass::epilogue::collective::EpilogueTileAuto,
    Acc, Acc,
    ElemC, cutlass::layout::ColumnMajor *, 128 / cutlass::sizeof_bits<ElemC>::value,
    ElemC, cutlass::layout::ColumnMajor *, 128 / cutlass::sizeof_bits<ElemC>::value,
    cutlass::epilogue::PtrArrayTmaWarpSpecializedPingpong
  >::CollectiveOp;

using CollectiveMainloop = typename cutlass::gemm::collective::CollectiveBuilder<
    cutlass::arch::Sm90, cutlass::arch::OpClassTensorOp,
    Elem, cutlass::layout::RowMajor *, 128 / cutlass::sizeof_bits<Elem>::value,
    Elem, cutlass::layout::ColumnMajor *, 128 / cutlass::sizeof_bits<Elem>::value,
    Acc,
    TileShape, ClusterShape,
    cutlass::gemm::collective::StageCountAutoCarveout<
        static_cast<int>(sizeof(typename CollectiveEpilogue::SharedStorage))>,
    cutlass::gemm::KernelPtrArrayTmaWarpSpecializedPingpongFP8FastAccum
  >::CollectiveOp;

using GemmKernel = cutlass::gemm::kernel::GemmUniversal<
    ProblemShape, CollectiveMainloop, CollectiveEpilogue>;
using Gemm = cutlass::gemm::device::GemmUniversalAdapter<GemmKernel>;

auto* _anchor = &cutlass::device_kernel<GemmKernel>;


// ===== COMPILED SASS (sm_90a) =====

	.target	sm_90a

	.elftype	@"ET_EXEC"


//--------------------- .note.nv.tkinfo           --------------------------
	.section	.note.nv.tkinfo,"",@"SHT_NOTE"
	.sectionflags	@"SHF_NOTE_NV_TKINFO"
	.tkinfo
        /*0018*/ 	.word	0x00000002
        /*0030*/ 	.string	""
        /*0030*/ 	.string	"ptxas"
        /*0030*/ 	.string	"Cuda compilation tools, release 13.0, V13.0.88"
        /*0030*/ 	.string	"Build cuda_13.0.r13.0/compiler.36424714_0"
        /*0030*/ 	.string	"-arch sm_90a -m 64 "



//--------------------- .note.nv.cuinfo           --------------------------
	.section	.note.nv.cuinfo,"",@"SHT_NOTE"
	.sectionflags	@"SHF_NOTE_NV_CUINFO"
        /*0018*/ 	.short	0x0002
        /*001a*/ 	.short	0x005a
        /*001c*/ 	.short	0x0082
	.zero		2


//--------------------- .nv.info                  --------------------------
	.section	.nv.info,"",@"SHT_CUDA_INFO"
	.align	4


	//----- nvinfo : EIATTR_REGCOUNT
	.align		4
        /*0000*/ 	.byte	0x04, 0x2f
        /*0002*/ 	.short	(.L_15 - .L_14)
	.align		4
.L_14:
        /*0004*/ 	.word	index@(_ZN7cutlass13device_kernelINS_4gemm6kernel13GemmUniversalINS1_17GroupProblemShapeIN4cute5tupleIJiiiEEEEENS1_10collective13CollectiveMmaINS1_39MainloopSm90ArrayTmaGmmaWarpSpecializedILi3ENS6_IJNS5_1CILi1EEESD_SD_EEENS1_52KernelPtrArrayTmaWarpSpecializedPingpongFP8FastAccumEEENS6_IJNSC_ILi256EEESH_NSC_ILi128EEEEEENS_12float_e4m3_tEPNS6_IJlSD_NSC_ILi0EEEEEESK_SN_NS5_8TiledMMAINS5_8MMA_AtomIJNS5_4SM904GMMA31MMA_64x256x32_F32E4M3E4M3_SS_TNILNSR_7ScaleInE1ELST_1EEEEEENS5_6LayoutISE_NS6_IJSL_SL_SL_EEEEENS6_IJNS5_10UnderscoreESZ_SZ_EEEEENS5_13SM90_TMA_LOADENS5_14ComposedLayoutINS5_7SwizzleILi3ELi4ELi3EEENS5_18smem_ptr_flag_bitsILi8EEENSW_INS6_IJNSC_ILi8EEESI_EEENS6_IJSI_SD_EEEEEEEvNS5_8identityES12_S1C_vS1D_EENS_8epilogue10collective18CollectiveEpilogueINS1F_30Sm90PtrArrayTmaWarpSpecializedILi4ELi2ELi16ELb1ELb0ELi2EEEJSJ_NS6_IJNSC_ILi64EEENSC_ILi32EEEEEENS_6half_tEPNS6_IJSD_lSL_EEES1N_S1P_NS1F_6fusion15FusionCallbacksIS1J_NS1Q_17LinearCombinationIS1N_fS1N_fLNS_15FloatRoundStyleE2EEESJ_S1M_JEEES12_NS13_IS15_NS16_ILi16EEENSW_INS6_IJS1K_S18_EEENS6_IJSD_S1K_EEEEEEENS5_17SM75_U16x8_LDSM_TENS5_14SM90_TMA_STOREES20_NS5_17SM90_U16x8_STSM_TENS5_9Copy_AtomIJNS5_17SM90_U32x4_STSM_NES1N_EEEvEEEvvEEEEvNT_6ParamsE)
        /*0008*/ 	.word	0x000000a8


	//----- nvinfo : EIATTR_FRAME_SIZE
	.align		4
.L_15:
        /*000c*/ 	.byte	0x04, 0x11
        /*000e*/ 	.short	(.L_17 - .L_16)
	.align		4
.L_16:
        /*0010*/ 	.word	index@($__internal_0_$__cuda_sm20_div_u64)
        /*0014*/ 	.word	0x00001b78


	//----- nvinfo : EIATTR_FRAME_SIZE
	.align		4
.L_17:
        /*0018*/ 	.byte	0x04, 0x11
        /*001a*/ 	.short	(.L_19 - .L_18)
	.align		4
.L_18:
        /*001c*/ 	.word	index@(_ZN7cutlass13device_kernelINS_4gemm6kernel13GemmUniversalINS1_17GroupProblemShapeIN4cute5tupleIJiiiEEEEENS1_10collective13CollectiveMmaINS1_39MainloopSm90ArrayTmaGmmaWarpSpecializedILi3ENS6_IJNS5_1CILi1EEESD_SD_EEENS1_52KernelPtrArrayTmaWarpSpecializedPingpongFP8FastAccumEEENS6_IJNSC_ILi256EEESH_NSC_ILi128EEEEEENS_12float_e4m3_tEPNS6_IJlSD_NSC_ILi0EEEEEESK_SN_NS5_8TiledMMAINS5_8MMA_AtomIJNS5_4SM904GMMA31MMA_64x256x32_F32E4M3E4M3_SS_TNILNSR_7ScaleInE1ELST_1EEEEEENS5_6LayoutISE_NS6_IJSL_SL_SL_EEEEENS6_IJNS5_10UnderscoreESZ_SZ_EEEEENS5_13SM90_TMA_LOADENS5_14ComposedLayoutINS5_7SwizzleILi3ELi4ELi3EEENS5_18smem_ptr_flag_bitsILi8EEENSW_INS6_IJNSC_ILi8EEESI_EEENS6_IJSI_SD_EEEEEEEvNS5_8identityES12_S1C_vS1D_EENS_8epilogue10collective18CollectiveEpilogueINS1F_30Sm90PtrArrayTmaWarpSpecializedILi4ELi2ELi16ELb1ELb0ELi2EEEJSJ_NS6_IJNSC_ILi64EEENSC_ILi32EEEEEENS_6half_tEPNS6_IJSD_lSL_EEES1N_S1P_NS1F_6fusion15FusionCallbacksIS1J_NS1Q_17LinearCombinationIS1N_fS1N_fLNS_15FloatRoundStyleE2EEESJ_S1M_JEEES12_NS13_IS15_NS16_ILi16EEENSW_INS6_IJS1K_S18_EEENS6_IJSD_S1K_EEEEEEENS5_17SM75_U16x8_LDSM_TENS5_14SM90_TMA_STOREES20_NS5_17SM90_U16x8_STSM_TENS5_9Copy_AtomIJNS5_17SM90_U32x4_STSM_NES1N_EEEvEEEvvEEEEvNT_6ParamsE)
        /*0020*/ 	.word	0x00001b78


	//----- nvinfo : EIATTR_MIN_STACK_SIZE
	.align		4
.L_19:
        /*0024*/ 	.byte	0x04, 0x12
        /*0026*/ 	.short	(.L_21 - .L_20)
	.align		4
.L_20:
        /*0028*/ 	.word	index@(_ZN7cutlass13device_kernelINS_4gemm6kernel13GemmUniversalINS1_17GroupProblemShapeIN4cute5tupleIJiiiEEEEENS1_10collective13CollectiveMmaINS1_39MainloopSm90ArrayTmaGmmaWarpSpecializedILi3ENS6_IJNS5_1CILi1EEESD_SD_EEENS1_52KernelPtrArrayTmaWarpSpecializedPingpongFP8FastAccumEEENS6_IJNSC_ILi256EEESH_NSC_ILi128EEEEEENS_12float_e4m3_tEPNS6_IJlSD_NSC_ILi0EEEEEESK_SN_NS5_8TiledMMAINS5_8MMA_AtomIJNS5_4SM904GMMA31MMA_64x256x32_F32E4M3E4M3_SS_TNILNSR_7ScaleInE1ELST_1EEEEEENS5_6LayoutISE_NS6_IJSL_SL_SL_EEEEENS6_IJNS5_10UnderscoreESZ_SZ_EEEEENS5_13SM90_TMA_LOADENS5_14ComposedLayoutINS5_7SwizzleILi3ELi4ELi3EEENS5_18smem_ptr_flag_bitsILi8EEENSW_INS6_IJNSC_ILi8EEESI_EEENS6_IJSI_SD_EEEEEEEvNS5_8identityES12_S1C_vS1D_EENS_8epilogue10collective18CollectiveEpilogueINS1F_30Sm90PtrArrayTmaWarpSpecializedILi4ELi2ELi16ELb1ELb0ELi2EEEJSJ_NS6_IJNSC_ILi64EEENSC_ILi32EEEEEENS_6half_tEPNS6_IJSD_lSL_EEES1N_S1P_NS1F_6fusion15FusionCallbacksIS1J_NS1Q_17LinearCombinationIS1N_fS1N_fLNS_15FloatRoundStyleE2EEESJ_S1M_JEEES12_NS13_IS15_NS16_ILi16EEENSW_INS6_IJS1K_S18_EEENS6_IJSD_S1K_EEEEEEENS5_17SM75_U16x8_LDSM_TENS5_14SM90_TMA_STOREES20_NS5_17SM90_U16x8_STSM_TENS5_9Copy_AtomIJNS5_17SM90_U32x4_STSM_NES1N_EEEvEEEvvEEEEvNT_6ParamsE)
        /*002c*/ 	.word	0x00001b78
.L_21:


//--------------------- .nv.compat                --------------------------
	.section	.nv.compat,"",@"SHT_CUDA_COMPAT_INFO"
	.align	4
        /*0000*/ 	.byte	0x02, 0x09, 0x01, 0x00, 0x02, 0x02, 0x04, 0x00, 0x02, 0x05, 0x05, 0x00, 0x03, 0x07, 0x01, 0x01
        /*0010*/ 	.byte	0x02, 0x03, 0x03, 0x00, 0x02, 0x06, 0x01, 0x00, 0x04, 0x0b, 0x08, 0x00, 0x00, 0x00, 0x00, 0x00
        /*0020*/ 	.byte	0x00, 0x00, 0x00, 0x00


//--------------------- .nv.info._ZN7cutlass13device_kernelINS_4gemm6kernel13GemmUniversalINS1_17GroupProblemShapeIN4cute5tupleIJiiiEEEEENS1_10collective13CollectiveMmaINS1_39MainloopSm90ArrayTmaGmmaWarpSpecializedILi3ENS6_IJNS5_1CILi1EEESD_SD_EEENS1_52KernelPtrArrayTmaWarpSpecializedPingpongFP8FastAccumEEENS6_IJNSC_ILi256EEESH_NSC_ILi128EEEEEENS_12float_e4m3_tEPNS6_IJlSD_NSC_ILi0EEEEEESK_SN_NS5_8TiledMMAINS5_8MMA_AtomIJNS5_4SM904GMMA31MMA_64x256x32_F32E4M3E4M3_SS_TNILNSR_7ScaleInE1ELST_1EEEEEENS5_6LayoutISE_NS6_IJSL_SL_SL_EEEEENS6_IJNS5_10UnderscoreESZ_SZ_EEEEENS5_13SM90_TMA_LOADENS5_14ComposedLayoutINS5_7SwizzleILi3ELi4ELi3EEENS5_18smem_ptr_flag_bitsILi8EEENSW_INS6_IJNSC_ILi8EEESI_EEENS6_IJSI_SD_EEEEEEEvNS5_8identityES12_S1C_vS1D_EENS_8epilogue10collective18CollectiveEpilogueINS1F_30Sm90PtrArrayTmaWarpSpecializedILi4ELi2ELi16ELb1ELb0ELi2EEEJSJ_NS6_IJNSC_ILi64EEENSC_ILi32EEEEEENS_6half_tEPNS6_IJSD_lSL_EEES1N_S1P_NS1F_6fusion15FusionCallbacksIS1J_NS1Q_17LinearCombinationIS1N_fS1N_fLNS_15FloatRoundStyleE2EEESJ_S1M_JEEES12_NS13_IS15_NS16_ILi16EEENSW_INS6_IJS1K_S18_EEENS6_IJSD_S1K_EEEEEEENS5_17SM75_U16x8_LDSM_TENS5_14SM90_TMA_STOREES20_NS5_17SM90_U16x8_STSM_TENS5_9Copy_AtomIJNS5_17SM90_U32x4_STSM_NES1N_EEEvEEEvvEEEEvNT_6ParamsE --------------------------
	.section	.nv.info._ZN7cutlass13device_kernelINS_4gemm6kernel13GemmUniversalINS1_17GroupProblemShapeIN4cute5tupleIJiiiEEEEENS1_10collective13CollectiveMmaINS1_39MainloopSm90ArrayTmaGmmaWarpSpecializedILi3ENS6_IJNS5_1CILi1EEESD_SD_EEENS1_52KernelPtrArrayTmaWarpSpecializedPingpongFP8FastAccumEEENS6_IJNSC_ILi256EEESH_NSC_ILi128EEEEEENS_12float_e4m3_tEPNS6_IJlSD_NSC_ILi0EEEEEESK_SN_NS5_8TiledMMAINS5_8MMA_AtomIJNS5_4SM904GMMA31MMA_64x256x32_F32E4M3E4M3_SS_TNILNSR_7ScaleInE1ELST_1EEEEEENS5_6LayoutISE_NS6_IJSL_SL_SL_EEEEENS6_IJNS5_10UnderscoreESZ_SZ_EEEEENS5_13SM90_TMA_LOADENS5_14ComposedLayoutINS5_7SwizzleILi3ELi4ELi3EEENS5_18smem_ptr_flag_bitsILi8EEENSW_INS6_IJNSC_ILi8EEESI_EEENS6_IJSI_SD_EEEEEEEvNS5_8identityES12_S1C_vS1D_EENS_8epilogue10collective18CollectiveEpilogueINS1F_30Sm90PtrArrayTmaWarpSpecializedILi4ELi2ELi16ELb1ELb0ELi2EEEJSJ_NS6_IJNSC_ILi64EEENSC_ILi32EEEEEENS_6half_tEPNS6_IJSD_lSL_EEES1N_S1P_NS1F_6fusion15FusionCallbacksIS1J_NS1Q_17LinearCombinationIS1N_fS1N_fLNS_15FloatRoundStyleE2EEESJ_S1M_JEEES12_NS13_IS15_NS16_ILi16EEENSW_INS6_IJS1K_S18_EEENS6_IJSD_S1K_EEEEEEENS5_17SM75_U16x8_LDSM_TENS5_14SM90_TMA_STOREES20_NS5_17SM90_U16x8_STSM_TENS5_9Copy_AtomIJNS5_17SM90_U32x4_STSM_NES1N_EEEvEEEvvEEEEvNT_6ParamsE,"",@"SHT_CUDA_INFO"
	.sectionflags	@""
	.align	4


	//----- nvinfo : EIATTR_CUDA_API_VERSION
	.align		4
        /*0000*/ 	.byte	0x04, 0x37
        /*0002*/ 	.short	(.L_23 - .L_22)
.L_22:
        /*0004*/ 	.word	0x00000082


	//----- nvinfo : EIATTR_KPARAM_INFO
	.align		4
.L_23:
        /*0008*/ 	.byte	0x04, 0x17
        /*000a*/ 	.short	(.L_25 - .L_24)
.L_24:
        /*000c*/ 	.word	0x00000000
        /*0010*/ 	.short	0x0000
        /*0012*/ 	.short	0x0070
        /*0014*/ 	.byte	0x00, 0xf0, 0x01, 0x1c


	//----- nvinfo : EIATTR_SPARSE_MMA_MASK
	.align		4
.L_25:
        /*0018*/ 	.byte	0x03, 0x50
        /*001a*/ 	.short	0x0000


	//----- nvinfo : EIATTR_MAXREG_COUNT
	.align		4
        /*001c*/ 	.byte	0x03, 0x1b
        /*001e*/ 	.short	0x00a8


	//----- nvinfo : EIATTR_NUM_BARRIERS
	.align		4
        /*0020*/ 	.byte	0x02, 0x4c
        /*0022*/ 	.byte	0x02
	.zero		1


	//----- nvinfo : EIATTR_EXTERNS
	.align		4
        /*0024*/ 	.byte	0x04, 0x0f
        /*0026*/ 	.short	(.L_27 - .L_26)


	//   ....[0]....
	.align		4
.L_26:
        /*0028*/ 	.word	index@(__assertfail)


	//----- nvinfo : EIATTR_ANNOTATIONS
	.align		4
.L_27:
        /*002c*/ 	.byte	0x04, 0x55
        /*002e*/ 	.short	(.L_29 - .L_28)


	//   ....[0]....
.L_28:
        /*0030*/ 	.word	0x00000001
        /*0034*/ 	.byte	0xf0, 0x3a, 0x00, 0x00, 0x01, 0x00, 0x00, 0x00, 0x30, 0x3b, 0x00, 0x00, 0x01, 0x00, 0x00, 0x00
        /* <DEDUP_REMOVED lines=2959> */
        /*b934*/ 	.byte	0x80, 0x03, 0x03, 0x00, 0x01, 0x00, 0x00, 0x00, 0xd0, 0x03, 0x03, 0x00


	//----- nvinfo : EIATTR_MERCURY_ISA_VERSION
	.align		4
.L_29:
        /*b940*/ 	.byte	0x03, 0x5f
        /*b942*/ 	.short	0x0101


	//----- nvinfo : EIATTR_INT_WARP_WIDE_INSTR_OFFSETS
	.align		4
        /*b944*/ 	.byte	0x04, 0x31
        /*b946*/ 	.short	(.L_31 - .L_30)


	//   ....[0]....
.L_30:
        /*b948*/ 	.word	0x00001170


	//   ....[1]....
        /*b94c*/ 	.word	0x00001180


	//   ....[2]....
        /*b950*/ 	.word	0x00001200


	//   ....[3]....
        /*b954*/ 	.word	0x00001260


	//   ....[4]....
        /*b958*/ 	.word	0x000012b0


	//   ....[5]....
        /*b95c*/ 	.word	0x000012e0


	//   ....[6]....
        /*b960*/ 	.word	0x00001350


	//   ....[7]....
        /*b964*/ 	.word	0x00001390


	//----- nvinfo : EIATTR_COOP_GROUP_MASK_REGIDS
	.align		4
.L_31:
        /*b968*/ 	.byte	0x04, 0x29
        /*b96a*/ 	.short	(.L_33 - .L_32)


	//   ....[0]....
.L_32:
        /*b96c*/ 	.word	0xffffffff


	//   ....[1]....
        /*b970*/ 	.word	0xffffffff


	//   ....[2]....
        /*b974*/ 	.word	0xffffffff


	//   ....[3]....
        /*b978*/ 	.word	0xffffffff


	//   ....[4]....
        /*b97c*/ 	.word	0xffffffff


	//   ....[5]....
        /*b980*/ 	.word	0xffffffff


	//   ....[6]....
        /*b984*/ 	.word	0xffffffff


	//   ....[7]....
        /*b988*/ 	.word	0xffffffff


	//   ....[8]....
        /*b98c*/ 	.word	0xffffffff


	//   ....[9]....
        /*b990*/ 	.word	0xffffffff


	//   ....[10]....
        /*b994*/ 	.word	0xffffffff


	//   ....[11]....
        /*b998*/ 	.word	0xffffffff


	//   ....[12]....
        /*b99c*/ 	.word	0xffffffff


	//   ....[13]....
        /*b9a0*/ 	.word	0xffffffff


	//   ....[14]....
        /*b9a4*/ 	.word	0xffffffff


	//   ....[15]....
        /*b9a8*/ 	.word	0xffffffff


	//   ....[16]....
        /*b9ac*/ 	.word	0xffffffff


	//   ....[17]....
        /*b9b0*/ 	.word	0xffffffff


	//   ....[18]....
        /*b9b4*/ 	.word	0xffffffff


	//   ....[19]....
        /*b9b8*/ 	.word	0xffffffff


	//   ....[20]....
        /*b9bc*/ 	.word	0xffffffff


	//   ....[21]....
        /*b9c0*/ 	.word	0xffffffff


	//   ....[22]....
        /*b9c4*/ 	.word	0xffffffff


	//   ....[23]....
        /*b9c8*/ 	.word	0xffffffff


	//   ....[24]....
        /*b9cc*/ 	.word	0xffffffff


	//   ....[25]....
        /*b9d0*/ 	.word	0xffffffff


	//   ....[26]....
        /*b9d4*/ 	.word	0xffffffff


	//   ....[27]....
        /*b9d8*/ 	.word	0xffffffff


	//   ....[28]....
        /*b9dc*/ 	.word	0xffffffff


	//   ....[29]....
        /*b9e0*/ 	.word	0xffffffff


	//   ....[30]....
        /*b9e4*/ 	.word	0xffffffff


	//   ....[31]....
        /*b9e8*/ 	.word	0xffffffff


	//   ....[32]....
        /*b9ec*/ 	.word	0xffffffff


	//   ....[33]....
        /*b9f0*/ 	.word	0xffffffff


	//   ....[34]....
        /*b9f4*/ 	.word	0xffffffff


	//   ....[35]....
        /*b9f8*/ 	.word	0xffffffff


	//   ....[36]....
        /*b9fc*/ 	.word	0xffffffff


	//   ....[37]....
        /*ba00*/ 	.word	0xffffffff


	//   ....[38]....
        /*ba04*/ 	.word	0xffffffff


	//   ....[39]....
        /*ba08*/ 	.word	0xffffffff


	//   ....[40]....
        /*ba0c*/ 	.word	0xffffffff


	//   ....[41]....
        /*ba10*/ 	.word	0xffffffff


	//   ....[42]....
        /*ba14*/ 	.word	0xffffffff


	//   ....[43]....
        /*ba18*/ 	.word	0xffffffff


	//   ....[44]....
        /*ba1c*/ 	.word	0xffffffff


	//   ....[45]....
        /*ba20*/ 	.word	0xffffffff


	//   ....[46]....
        /*ba24*/ 	.word	0xffffffff


	//   ....[47]....
        /*ba28*/ 	.word	0xffffffff


	//   ....[48]....
        /*ba2c*/ 	.word	0xffffffff


	//   ....[49]....
        /*ba30*/ 	.word	0xffffffff


	//   ....[50]....
        /*ba34*/ 	.word	0xffffffff


	//   ....[51]....
        /*ba38*/ 	.word	0xffffffff


	//   ....[52]....
        /*ba3c*/ 	.word	0xffffffff


	//   ....[53]....
        /*ba40*/ 	.word	0xffffffff


	//   ....[54]....
        /*ba44*/ 	.word	0xffffffff


	//   ....[55]....
        /*ba48*/ 	.word	0xffffffff


	//   ....[56]....
        /*ba4c*/ 	.word	0xffffffff


	//   ....[57]....
        /*ba50*/ 	.word	0xffffffff


	//   ....[58]....
        /*ba54*/ 	.word	0xffffffff


	//   ....[59]....
        /*ba58*/ 	.word	0xffffffff


	//   ....[60]....
        /*ba5c*/ 	.word	0xffffffff


	//   ....[61]....
        /*ba60*/ 	.word	0xffffffff


	//   ....[62]....
        /*ba64*/ 	.word	0xffffffff


	//   ....[63]....
        /*ba68*/ 	.word	0xffffffff


	//   ....[64]....
        /*ba6c*/ 	.word	0xffffffff


	//   ....[65]....
        /*ba70*/ 	.word	0xffffffff


	//   ....[66]....
        /*ba74*/ 	.word	0xffffffff


	//   ....[67]....
        /*ba78*/ 	.word	0xffffffff


	//   ....[68]....
        /*ba7c*/ 	.word	0xffffffff


	//   ....[69]....
        /*ba80*/ 	.word	0xffffffff


	//   ....[70]....
        /*ba84*/ 	.word	0xffffffff


	//   ....[71]....
        /*ba88*/ 	.word	0xffffffff


	//   ....[72]....
        /*ba8c*/ 	.word	0xffffffff


	//   ....[73]....
        /*ba90*/ 	.word	0xffffffff


	//   ....[74]....
        /*ba94*/ 	.word	0xffffffff


	//   ....[75]....
        /*ba98*/ 	.word	0xffffffff


	//   ....[76]....
        /*ba9c*/ 	.word	0xffffffff


	//   ....[77]....
        /*baa0*/ 	.word	0xffffffff


	//   ....[78]....
        /*baa4*/ 	.word	0x0500000f


	//----- nvinfo : EIATTR_COOP_GROUP_INSTR_OFFSETS
	.align		4
.L_33:
        /*baa8*/ 	.byte	0x04, 0x28
        /*baaa*/ 	.short	(.L_35 - .L_34)


	//   ....[0]....
.L_34:
        /*baac*/ 	.word	0x00000820


	//   ....[1]....
        /*bab0*/ 	.word	0x00000860


	//   ....[2]....
        /*bab4*/ 	.word	0x00000cf0


	//   ....[3]....
        /*bab8*/ 	.word	0x00000ec0


	//   ....[4]....
        /*babc*/ 	.word	0x00001090


	//   ....[5]....
        /*bac0*/ 	.word	0x000010d0


	//   ....[6]....
        /*bac4*/ 	.word	0x00001a20


	//   ....[7]....
        /*bac8*/ 	.word	0x00001a50


	//   ....[8]....
        /*bacc*/ 	.word	0x00001ad0


	//   ....[9]....
        /*bad0*/ 	.word	0x00001ae0


	//   ....[10]....
        /*bad4*/ 	.word	0x00001b20


	//   ....[11]....
        /*bad8*/ 	.word	0x00001b40


	//   ....[12]....
        /*badc*/ 	.word	0x00001b80


	//   ....[13]....
        /*bae0*/ 	.word	0x00001ba0


	//   ....[14]....
        /*bae4*/ 	.word	0x00001be0


	//   ....[15]....
        /*bae8*/ 	.word	0x00001c00


	//   ....[16]....
        /*baec*/ 	.word	0x00001c70


	//   ....[17]....
        /*baf0*/ 	.word	0x00001da0


	//   ....[18]....
        /*baf4*/ 	.word	0x00001e20


	//   ....[19]....
        /*baf8*/ 	.word	0x00002400


	//   ....[20]....
        /*bafc*/ 	.word	0x00002410


	//   ....[21]....
        /*bb00*/ 	.word	0x00002460


	//   ....[22]....
        /*bb04*/ 	.word	0x00002470


	//   ....[23]....
        /*bb08*/ 	.word	0x000024c0


	//   ....[24]....
        /*bb0c*/ 	.word	0x000024d0


	//   ....[25]....
        /*bb10*/ 	.word	0x00002520


	//   ....[26]....
        /*bb14*/ 	.word	0x00002530


	//   ....[27]....
        /*bb18*/ 	.word	0x00002580


	//   ....[28]....
        /*bb1c*/ 	.word	0x00002590


	//   ....[29]....
        /*bb20*/ 	.word	0x00002620


	//   ....[30]....
        /*bb24*/ 	.word	0x00002670


	//   ....[31]....
        /*bb28*/ 	.word	0x00002700


	//   ....[32]....
        /*bb2c*/ 	.word	0x00002720


	//   ....[33]....
        /*bb30*/ 	.word	0x00002730


	//   ....[34]....
        /*bb34*/ 	.word	0x00002740


	//   ....[35]....
        /*bb38*/ 	.word	0x00002750


	//   ....[36]....
        /*bb3c*/ 	.word	0x00002760


	//   ....[37]....
        /*bb40*/ 	.word	0x00003000


	//   ....[38]....
        /*bb44*/ 	.word	0x000032a0


	//   ....[39]....
        /*bb48*/ 	.word	0x00003610


	//   ....[40]....
        /*bb4c*/ 	.word	0x0002c530


	//   ....[41]....
        /*bb50*/ 	.word	0x0002c990


	//   ....[42]....
        /*bb54*/ 	.word	0x0002cd30


	//   ....[43]....
        /*bb58*/ 	.word	0x0002fea0


	//   ....[44]....
        /*bb5c*/ 	.word	0x000305b0


	//   ....[45]....
        /*bb60*/ 	.word	0x00030a20


	//   ....[46]....
        /*bb64*/ 	.word	0x00031800


	//   ....[47]....
        /*bb68*/ 	.word	0x000325a0


	//   ....[48]....
        /*bb6c*/ 	.word	0x000325c0


	//   ....[49]....
        /*bb70*/ 	.word	0x00032610


	//   ....[50]....
        /*bb74*/ 	.word	0x00032630


	//   ....[51]....
        /*bb78*/ 	.word	0x00032670


	//   ....[52]....
        /*bb7c*/ 	.word	0x000326a0


	//   ....[53]....
        /*bb80*/ 	.word	0x000326e0


	//   ....[54]....
        /*bb84*/ 	.word	0x00032710


	//   ....[55]....
        /*bb88*/ 	.word	0x00032750


	//   ....[56]....
        /*bb8c*/ 	.word	0x00032780


	//   ....[57]....
        /*bb90*/ 	.word	0x00032810


	//   ....[58]....
        /*bb94*/ 	.word	0x00032930


	//   ....[59]....
        /*bb98*/ 	.word	0x00032950


	//   ....[60]....
        /*bb9c*/ 	.word	0x00032fb0


	//   ....[61]....
        /*bba0*/ 	.word	0x00032fc0


	//   ....[62]....
        /*bba4*/ 	.word	0x00033010


	//   ....[63]....
        /*bba8*/ 	.word	0x00033020


	//   ....[64]....
        /*bbac*/ 	.word	0x00033070


	//   ....[65]....
        /*bbb0*/ 	.word	0x00033080


	//   ....[66]....
        /*bbb4*/ 	.word	0x000330d0


	//   ....[67]....
        /*bbb8*/ 	.word	0x000330e0


	//   ....[68]....
        /*bbbc*/ 	.word	0x00033130


	//   ....[69]....
        /*bbc0*/ 	.word	0x00033140


	//   ....[70]....
        /*bbc4*/ 	.word	0x000331d0


	//   ....[71]....
        /*bbc8*/ 	.word	0x00033240


	//   ....[72]....
        /*bbcc*/ 	.word	0x000332d0


	//   ....[73]....
        /*bbd0*/ 	.word	0x000332f0


	//   ....[74]....
        /*bbd4*/ 	.word	0x00033300


	//   ....[75]....
        /*bbd8*/ 	.word	0x00033310


	//   ....[76]....
        /*bbdc*/ 	.word	0x00033320


	//   ....[77]....
        /*bbe0*/ 	.word	0x00033330


	//   ....[78]....
        /*bbe4*/ 	.word	0x00035e00


	//----- nvinfo : EIATTR_REG_RECONFIG
	.align		4
.L_35:
        /*bbe8*/ 	.byte	0x01, 0x54
	.zero		2


	//----- nvinfo : EIATTR_SYSCALL_OFFSETS
	.align		4
        /*bbec*/ 	.byte	0x04, 0x46
        /*bbee*/ 	.short	(.L_37 - .L_36)


	//   ....[0]....
.L_36:
        /*bbf0*/ 	.word	0x0001f370


	//   ....[1]....
        /*bbf4*/ 	.word	0x0001f460


	//----- nvinfo : EIATTR_MBARRIER_INSTR_OFFSETS
	.align		4
.L_37:
        /*bbf8*/ 	.byte	0x04, 0x39
        /*bbfa*/ 	.short	(.L_39 - .L_38)


	//   ....[0]....
.L_38:
        /*bbfc*/ 	.word	0x00000bd0
        /*bc00*/ 	.word	0x000000ff
        /*bc04*/ 	.word	0x00034400
        /*bc08*/ 	.short	0x0100
        /*bc0a*/ 	.byte	0x06
	.zero		1


	//   ....[1]....
        /*bc0c*/ 	.word	0x00000be0
        /*bc10*/ 	.word	0x000000ff
        /*bc14*/ 	.word	0x00034440
        /*bc18*/ 	.short	0x0100
        /*bc1a*/ 	.byte	0x06
	.zero		1


	//   ....[2]....
        /*bc1c*/ 	.word	0x00000bf0
        /*bc20*/ 	.word	0x000000ff
        /*bc24*/ 	.word	0x00034408
        /*bc28*/ 	.short	0x0100
        /*bc2a*/ 	.byte	0x06
	.zero		1


	//   ....[3]....
        /*bc2c*/ 	.word	0x00000c00
        /*bc30*/ 	.word	0x000000ff
        /*bc34*/ 	.word	0x00034448
        /*bc38*/ 	.short	0x0100
        /*bc3a*/ 	.byte	0x06
	.zero		1


	//   ....[4]....
        /*bc3c*/ 	.word	0x00000c10
        /*bc40*/ 	.word	0x000000ff
        /*bc44*/ 	.word	0x00034410
        /*bc48*/ 	.short	0x0100
        /*bc4a*/ 	.byte	0x06
	.zero		1


	//   ....[5]....
        /*bc4c*/ 	.word	0x00000c20
        /*bc50*/ 	.word	0x000000ff
        /*bc54*/ 	.word	0x00034450
        /*bc58*/ 	.short	0x0100
        /*bc5a*/ 	.byte	0x06
	.zero		1


	//   ....[6]....
        /*bc5c*/ 	.word	0x00000c30
        /*bc60*/ 	.word	0x000000ff
        /*bc64*/ 	.word	0x00034418
        /*bc68*/ 	.short	0x0100
        /*bc6a*/ 	.byte	0x06
	.zero		1


	//   ....[7]....
        /*bc6c*/ 	.word	0x00000c40
        /*bc70*/ 	.word	0x000000ff
        /*bc74*/ 	.word	0x00034458
        /*bc78*/ 	.short	0x0100
        /*bc7a*/ 	.byte	0x06
	.zero		1


	//   ....[8]....
        /*bc7c*/ 	.word	0x00000c50
        /*bc80*/ 	.word	0x000000ff
        /*bc84*/ 	.word	0x00034420
        /*bc88*/ 	.short	0x0100
        /*bc8a*/ 	.byte	0x06
	.zero		1


	//   ....[9]....
        /*bc8c*/ 	.word	0x00000c60
        /*bc90*/ 	.word	0x000000ff
        /*bc94*/ 	.word	0x00034460
        /*bc98*/ 	.short	0x0100
        /*bc9a*/ 	.byte	0x06
	.zero		1


	//   ....[10]....
        /*bc9c*/ 	.word	0x00000c70
        /*bca0*/ 	.word	0x000000ff
        /*bca4*/ 	.word	0x00034428
        /*bca8*/ 	.short	0x0100
        /*bcaa*/ 	.byte	0x06
	.zero		1


	//   ....[11]....
        /*bcac*/ 	.word	0x00000c80
        /*bcb0*/ 	.word	0x000000ff
        /*bcb4*/ 	.word	0x00034468
        /*bcb8*/ 	.short	0x0100
        /*bcba*/ 	.byte	0x06
	.zero		1


	//   ....[12]....
        /*bcbc*/ 	.word	0x00000c90
        /*bcc0*/ 	.word	0x000000ff
        /*bcc4*/ 	.word	0x00034430
        /*bcc8*/ 	.short	0x0100
        /*bcca*/ 	.byte	0x06
	.zero		1


	//   ....[13]....
        /*bccc*/ 	.word	0x00000ca0
        /*bcd0*/ 	.word	0x000000ff
        /*bcd4*/ 	.word	0x00034470
        /*bcd8*/ 	.short	0x0100
        /*bcda*/ 	.byte	0x06
	.zero		1


	//   ....[14]....
        /*bcdc*/ 	.word	0x00000cb0
        /*bce0*/ 	.word	0x000000ff
        /*bce4*/ 	.word	0x00034438
        /*bce8*/ 	.short	0x0100
        /*bcea*/ 	.byte	0x06
	.zero		1


	//   ....[15]....
        /*bcec*/ 	.word	0x00000cc0
        /*bcf0*/ 	.word	0x000000ff
        /*bcf4*/ 	.word	0x00034478
        /*bcf8*/ 	.short	0x0100
        /*bcfa*/ 	.byte	0x06
	.zero		1


	//   ....[16]....
        /*bcfc*/ 	.word	0x00000e50
        /*bd00*/ 	.word	0x000000ff
        /*bd04*/ 	.word	0x00034480
        /*bd08*/ 	.short	0x0100
        /*bd0a*/ 	.byte	0x06
	.zero		1


	//   ....[17]....
        /*bd0c*/ 	.word	0x00000e60
        /*bd10*/ 	.word	0x000000ff
        /*bd14*/ 	.word	0x00034498
        /*bd18*/ 	.short	0x0100
        /*bd1a*/ 	.byte	0x06
	.zero		1


	//   ....[18]....
        /*bd1c*/ 	.word	0x00000e70
        /*bd20*/ 	.word	0x000000ff
        /*bd24*/ 	.word	0x00034488
        /*bd28*/ 	.short	0x0100
        /*bd2a*/ 	.byte	0x06
	.zero		1


	//   ....[19]....
        /*bd2c*/ 	.word	0x00000e80
        /*bd30*/ 	.word	0x000000ff
        /*bd34*/ 	.word	0x000344a0
        /*bd38*/ 	.short	0x0100
        /*bd3a*/ 	.byte	0x06
	.zero		1


	//   ....[20]....
        /*bd3c*/ 	.word	0x00000e90
        /*bd40*/ 	.word	0x000000ff
        /*bd44*/ 	.word	0x00034490
        /*bd48*/ 	.short	0x0100
        /*bd4a*/ 	.byte	0x06
	.zero		1


	//   ....[21]....
        /*bd4c*/ 	.word	0x00000ea0
        /*bd50*/ 	.word	0x000000ff
        /*bd54*/ 	.word	0x000344a8
        /*bd58*/ 	.short	0x0100
        /*bd5a*/ 	.byte	0x06
	.zero		1


	//   ....[22]....
        /*bd5c*/ 	.word	0x00001000
        /*bd60*/ 	.word	0x000000ff
        /*bd64*/ 	.word	0x000344b0
        /*bd68*/ 	.short	0x0100
        /*bd6a*/ 	.byte	0x06
	.zero		1


	//   ....[23]....
        /*bd6c*/ 	.word	0x00001010
        /*bd70*/ 	.word	0x000000ff
        /*bd74*/ 	.word	0x000344d0
        /*bd78*/ 	.short	0x0100
        /*bd7a*/ 	.byte	0x06
	.zero		1


	//   ....[24]....
        /*bd7c*/ 	.word	0x00001020
        /*bd80*/ 	.word	0x000000ff
        /*bd84*/ 	.word	0x000344b8
        /*bd88*/ 	.short	0x0100
        /*bd8a*/ 	.byte	0x06
	.zero		1


	//   ....[25]....
        /*bd8c*/ 	.word	0x00001030
        /*bd90*/ 	.word	0x000000ff
        /*bd94*/ 	.word	0x000344d8
        /*bd98*/ 	.short	0x0100
        /*bd9a*/ 	.byte	0x06
	.zero		1


	//   ....[26]....
        /*bd9c*/ 	.word	0x00001040
        /*bda0*/ 	.word	0x000000ff
        /*bda4*/ 	.word	0x000344c0
        /*bda8*/ 	.short	0x0100
        /*bdaa*/ 	.byte	0x06
	.zero		1


	//   ....[27]....
        /*bdac*/ 	.word	0x00001050
        /*bdb0*/ 	.word	0x000000ff
        /*bdb4*/ 	.word	0x000344e0
        /*bdb8*/ 	.short	0x0100
        /*bdba*/ 	.byte	0x06
	.zero		1


	//   ....[28]....
        /*bdbc*/ 	.word	0x00001060
        /*bdc0*/ 	.word	0x000000ff
        /*bdc4*/ 	.word	0x000344c8
        /*bdc8*/ 	.short	0x0100
        /*bdca*/ 	.byte	0x06
	.zero		1


	//   ....[29]....
        /*bdcc*/ 	.word	0x00001070
        /*bdd0*/ 	.word	0x000000ff
        /*bdd4*/ 	.word	0x000344e8
        /*bdd8*/ 	.short	0x0100
        /*bdda*/ 	.byte	0x06
	.zero		1


	//   ....[30]....
        /*bddc*/ 	.word	0x000012a0
        /*bde0*/ 	.word	0x000000ff
        /*bde4*/ 	.word	0x000344f0
        /*bde8*/ 	.short	0x0100
        /*bdea*/ 	.byte	0x06
	.zero		1


	//   ....[31]....
        /*bdec*/ 	.word	0x000012d0
        /*bdf0*/ 	.word	0x000000ff
        /*bdf4*/ 	.word	0x000344f8
        /*bdf8*/ 	.short	0x0100
        /*bdfa*/ 	.byte	0x06
	.zero		1


	//   ....[32]....
        /*bdfc*/ 	.word	0x00001340
        /*be00*/ 	.word	0x000000ff
        /*be04*/ 	.word	0x00034500
        /*be08*/ 	.short	0x0100
        /*be0a*/ 	.byte	0x0b
	.zero		1


	//   ....[33]....
        /*be0c*/ 	.word	0x00001380
        /*be10*/ 	.word	0x000000ff
        /*be14*/ 	.word	0x00034508
        /*be18*/ 	.short	0x0100
        /*be1a*/ 	.byte	0x0b
	.zero		1


	//   ....[34]....
        /*be1c*/ 	.word	0x000013a0
        /*be20*/ 	.word	0x000000ff
        /*be24*/ 	.word	0x00034510
        /*be28*/ 	.short	0x0100
        /*be2a*/ 	.byte	0x0b
	.zero		1


	//   ....[35]....
        /*be2c*/ 	.word	0x000013b0
        /*be30*/ 	.word	0x000000ff
        /*be34*/ 	.word	0x00034518
        /*be38*/ 	.short	0x0100
        /*be3a*/ 	.byte	0x0b
	.zero		1


	//   ....[36]....
        /*be3c*/ 	.word	0x00002d80
        /*be40*/ 	.word	0x000000ff
        /*be44*/ 	.word	0x00034400
        /*be48*/ 	.short	0x010a
        /*be4a*/ 	.byte	0x0b
	.zero		1


	//   ....[37]....
        /*be4c*/ 	.word	0x00002e60
        /*be50*/ 	.word	0x000000ff
        /*be54*/ 	.word	0x00000000
        /*be58*/ 	.short	0x0101
        /*be5a*/ 	.byte	0x0b
	.zero		1


	//   ....[38]....
        /*be5c*/ 	.word	0x00003aa0
        /*be60*/ 	.word	0x00000007
        /*be64*/ 	.word	0x00000000
        /*be68*/ 	.short	0x010a
        /*be6a*/ 	.byte	0x32
	.zero		1


	//   ....[39]....
        /*be6c*/ 	.word	0x000057d0
        /*be70*/ 	.word	0x000000ff
        /*be74*/ 	.word	0x00034480
        /*be78*/ 	.short	0x010a
        /*be7a*/ 	.byte	0x04
	.zero		1


	//   ....[40]....
        /*be7c*/ 	.word	0x00005810
        /*be80*/ 	.word	0x000000ff
        /*be84*/ 	.word	0x00034480
        /*be88*/ 	.short	0x010a
        /*be8a*/ 	.byte	0x04
	.zero		1


	//   ....[41]....
        /*be8c*/ 	.word	0x00011140
        /*be90*/ 	.word	0x000000ff
        /*be94*/ 	.word	0x00034480
        /*be98*/ 	.short	0x010a
        /*be9a*/ 	.byte	0x07
	.zero		1


	//   ....[42]....
        /*be9c*/ 	.word	0x00011180
        /*bea0*/ 	.word	0x000000ff
        /*bea4*/ 	.word	0x00034480
        /*bea8*/ 	.short	0x010a
        /*beaa*/ 	.byte	0x07
	.zero		1


	//   ....[43]....
        /*beac*/ 	.word	0x0001ee70
        /*beb0*/ 	.word	0x000000ff
        /*beb4*/ 	.word	0x00000000
        /*beb8*/ 	.short	0x0101
        /*beba*/ 	.byte	0x07
	.zero		1


	//   ....[44]....
        /*bebc*/ 	.word	0x0001ef70
        /*bec0*/ 	.word	0x00000000
        /*bec4*/ 	.word	0x00000000
        /*bec8*/ 	.short	0x0101
        /*beca*/ 	.byte	0x31
	.zero		1


	//   ....[45]....
        /*becc*/ 	.word	0x0001f060
        /*bed0*/ 	.word	0x00000000
        /*bed4*/ 	.word	0x00000000
        /*bed8*/ 	.short	0x0101
        /*beda*/ 	.byte	0x3f
	.zero		1


	//   ....[46]....
        /*bedc*/ 	.word	0x0001f0b0
        /*bee0*/ 	.word	0x00000007
        /*bee4*/ 	.word	0x00000010
        /*bee8*/ 	.short	0x010a
        /*beea*/ 	.byte	0x32
	.zero		1


	//   ....[47]....
        /*beec*/ 	.word	0x0001f800
        /*bef0*/ 	.word	0x000000ff
        /*bef4*/ 	.word	0x000344b0
        /*bef8*/ 	.short	0x010a
        /*befa*/ 	.byte	0x2f
	.zero		1


	//   ....[48]....
        /*befc*/ 	.word	0x0001fee0
        /*bf00*/ 	.word	0x000000ff
        /*bf04*/ 	.word	0x000344b8
        /*bf08*/ 	.short	0x010a
        /*bf0a*/ 	.byte	0x2f
	.zero		1


	//   ....[49]....
        /*bf0c*/ 	.word	0x00020530
        /*bf10*/ 	.word	0x000000ff
        /*bf14*/ 	.word	0x00000000
        /*bf18*/ 	.short	0x0101
        /*bf1a*/ 	.byte	0x04
	.zero		1


	//   ....[50]....
        /*bf1c*/ 	.word	0x00020560
        /*bf20*/ 	.word	0x000000ff
        /*bf24*/ 	.word	0x000344c0
        /*bf28*/ 	.short	0x010a
        /*bf2a*/ 	.byte	0x2f
	.zero		1


	//   ....[51]....
        /*bf2c*/ 	.word	0x00020bb0
        /*bf30*/ 	.word	0x000000ff
        /*bf34*/ 	.word	0x00000000
        /*bf38*/ 	.short	0x0101
        /*bf3a*/ 	.byte	0x05
	.zero		1


	//   ....[52]....
        /*bf3c*/ 	.word	0x00020be0
        /*bf40*/ 	.word	0x000000ff
        /*bf44*/ 	.word	0x000344c8
        /*bf48*/ 	.short	0x010a
        /*bf4a*/ 	.byte	0x2f
	.zero		1


	//   ....[53]....
        /*bf4c*/ 	.word	0x00021130
        /*bf50*/ 	.word	0x000000ff
        /*bf54*/ 	.word	0x00000000
        /*bf58*/ 	.short	0x0101
        /*bf5a*/ 	.byte	0x06
	.zero		1


	//   ....[54]....
        /*bf5c*/ 	.word	0x00021180
        /*bf60*/ 	.word	0x000000ff
        /*bf64*/ 	.word	0x000344b0
        /*bf68*/ 	.short	0x010a
        /*bf6a*/ 	.byte	0x2f
	.zero		1


	//   ....[55]....
        /*bf6c*/ 	.word	0x000217d0
        /*bf70*/ 	.word	0x000000ff
        /*bf74*/ 	.word	0x00000000
        /*bf78*/ 	.short	0x0101
        /*bf7a*/ 	.byte	0x07
	.zero		1


	//   ....[56]....
        /*bf7c*/ 	.word	0x00021800
        /*bf80*/ 	.word	0x000000ff
        /*bf84*/ 	.word	0x000344b8
        /*bf88*/ 	.short	0x010a
        /*bf8a*/ 	.byte	0x2f
	.zero		1


	//   ....[57]....
        /*bf8c*/ 	.word	0x00021e30
        /*bf90*/ 	.word	0x000000ff
        /*bf94*/ 	.word	0x00000000
        /*bf98*/ 	.short	0x0101
        /*bf9a*/ 	.byte	0x04
	.zero		1


	//   ....[58]....
        /*bf9c*/ 	.word	0x00021e60
        /*bfa0*/ 	.word	0x000000ff
        /*bfa4*/ 	.word	0x000344c0
        /*bfa8*/ 	.short	0x010a
        /*bfaa*/ 	.byte	0x2f
	.zero		1


	//   ....[59]....
        /*bfac*/ 	.word	0x00022490
        /*bfb0*/ 	.word	0x000000ff
        /*bfb4*/ 	.word	0x00000000
        /*bfb8*/ 	.short	0x0101
        /*bfba*/ 	.byte	0x05
	.zero		1


	//   ....[60]....
        /*bfbc*/ 	.word	0x000224c0
        /*bfc0*/ 	.word	0x000000ff
        /*bfc4*/ 	.word	0x000344c8
        /*bfc8*/ 	.short	0x010a
        /*bfca*/ 	.byte	0x2f
	.zero		1


	//   ....[61]....
        /*bfcc*/ 	.word	0x000229f0
        /*bfd0*/ 	.word	0x000000ff
        /*bfd4*/ 	.word	0x00000000
        /*bfd8*/ 	.short	0x0101
        /*bfda*/ 	.byte	0x06
	.zero		1


	//   ....[62]....
        /*bfdc*/ 	.word	0x00022a20
        /*bfe0*/ 	.word	0x000000ff
        /*bfe4*/ 	.word	0x000344b0
        /*bfe8*/ 	.short	0x010a
        /*bfea*/ 	.byte	0x2f
	.zero		1


	//   ....[63]....
        /*bfec*/ 	.word	0x00023050
        /*bff0*/ 	.word	0x000000ff
        /*bff4*/ 	.word	0x00000000
        /*bff8*/ 	.short	0x0101
        /*bffa*/ 	.byte	0x07
	.zero		1


	//   ....[64]....
        /*bffc*/ 	.word	0x00023080
        /*c000*/ 	.word	0x000000ff
        /*c004*/ 	.word	0x000344b8
        /*c008*/ 	.short	0x010a
        /*c00a*/ 	.byte	0x2f
	.zero		1


	//   ....[65]....
        /*c00c*/ 	.word	0x000236b0
        /*c010*/ 	.word	0x000000ff
        /*c014*/ 	.word	0x00000000
        /*c018*/ 	.short	0x0101
        /*c01a*/ 	.byte	0x04
	.zero		1


	//   ....[66]....
        /*c01c*/ 	.word	0x000236e0
        /*c020*/ 	.word	0x000000ff
        /*c024*/ 	.word	0x000344c0
        /*c028*/ 	.short	0x010a
        /*c02a*/ 	.byte	0x2f
	.zero		1


	//   ....[67]....
        /*c02c*/ 	.word	0x00023d10
        /*c030*/ 	.word	0x000000ff
        /*c034*/ 	.word	0x00000000
        /*c038*/ 	.short	0x0101
        /*c03a*/ 	.byte	0x05
	.zero		1


	//   ....[68]....
        /*c03c*/ 	.word	0x00023d40
        /*c040*/ 	.word	0x000000ff
        /*c044*/ 	.word	0x000344c8
        /*c048*/ 	.short	0x010a
        /*c04a*/ 	.byte	0x2f
	.zero		1


	//   ....[69]....
        /*c04c*/ 	.word	0x00024270
        /*c050*/ 	.word	0x000000ff
        /*c054*/ 	.word	0x00000000
        /*c058*/ 	.short	0x0101
        /*c05a*/ 	.byte	0x06
	.zero		1


	//   ....[70]....
        /*c05c*/ 	.word	0x000242a0
        /*c060*/ 	.word	0x000000ff
        /*c064*/ 	.word	0x000344b0
        /*c068*/ 	.short	0x010a
        /*c06a*/ 	.byte	0x2f
	.zero		1


	//   ....[71]....
        /*c06c*/ 	.word	0x000248d0
        /*c070*/ 	.word	0x000000ff
        /*c074*/ 	.word	0x00000000
        /*c078*/ 	.short	0x0101
        /*c07a*/ 	.byte	0x07
	.zero		1


	//   ....[72]....
        /*c07c*/ 	.word	0x00024900
        /*c080*/ 	.word	0x000000ff
        /*c084*/ 	.word	0x000344b8
        /*c088*/ 	.short	0x010a
        /*c08a*/ 	.byte	0x2f
	.zero		1


	//   ....[73]....
        /*c08c*/ 	.word	0x00024f30
        /*c090*/ 	.word	0x000000ff
        /*c094*/ 	.word	0x00000000
        /*c098*/ 	.short	0x0101
        /*c09a*/ 	.byte	0x04
	.zero		1


	//   ....[74]....
        /*c09c*/ 	.word	0x00024f60
        /*c0a0*/ 	.word	0x000000ff
        /*c0a4*/ 	.word	0x000344c0
        /*c0a8*/ 	.short	0x010a
        /*c0aa*/ 	.byte	0x2f
	.zero		1


	//   ....[75]....
        /*c0ac*/ 	.word	0x00025590
        /*c0b0*/ 	.word	0x000000ff
        /*c0b4*/ 	.word	0x00000000
        /*c0b8*/ 	.short	0x0101
        /*c0ba*/ 	.byte	0x05
	.zero		1


	//   ....[76]....
        /*c0bc*/ 	.word	0x000255c0
        /*c0c0*/ 	.word	0x000000ff
        /*c0c4*/ 	.word	0x000344c8
        /*c0c8*/ 	.short	0x010a
        /*c0ca*/ 	.byte	0x2f
	.zero		1


	//   ....[77]....
        /*c0cc*/ 	.word	0x00025af0
        /*c0d0*/ 	.word	0x000000ff
        /*c0d4*/ 	.word	0x00000000
        /*c0d8*/ 	.short	0x0101
        /*c0da*/ 	.byte	0x06
	.zero		1


	//   ....[78]....
        /*c0dc*/ 	.word	0x00025b20
        /*c0e0*/ 	.word	0x000000ff
        /*c0e4*/ 	.word	0x000344b0
        /*c0e8*/ 	.short	0x010a
        /*c0ea*/ 	.byte	0x2f
	.zero		1


	//   ....[79]....
        /*c0ec*/ 	.word	0x00026150
        /*c0f0*/ 	.word	0x000000ff
        /*c0f4*/ 	.word	0x00000000
        /*c0f8*/ 	.short	0x0101
        /*c0fa*/ 	.byte	0x07
	.zero		1


	//   ....[80]....
        /*c0fc*/ 	.word	0x00026180
        /*c100*/ 	.word	0x000000ff
        /*c104*/ 	.word	0x000344b8
        /*c108*/ 	.short	0x010a
        /*c10a*/ 	.byte	0x2f
	.zero		1


	//   ....[81]....
        /*c10c*/ 	.word	0x000267b0
        /*c110*/ 	.word	0x000000ff
        /*c114*/ 	.word	0x00000000
        /*c118*/ 	.short	0x0101
        /*c11a*/ 	.byte	0x04
	.zero		1


	//   ....[82]....
        /*c11c*/ 	.word	0x000267e0
        /*c120*/ 	.word	0x000000ff
        /*c124*/ 	.word	0x000344c0
        /*c128*/ 	.short	0x010a
        /*c12a*/ 	.byte	0x2f
	.zero		1


	//   ....[83]....
        /*c12c*/ 	.word	0x00026e10
        /*c130*/ 	.word	0x000000ff
        /*c134*/ 	.word	0x00000000
        /*c138*/ 	.short	0x0101
        /*c13a*/ 	.byte	0x05
	.zero		1


	//   ....[84]....
        /*c13c*/ 	.word	0x00026e40
        /*c140*/ 	.word	0x000000ff
        /*c144*/ 	.word	0x000344c8
        /*c148*/ 	.short	0x010a
        /*c14a*/ 	.byte	0x2f
	.zero		1


	//   ....[85]....
        /*c14c*/ 	.word	0x00027370
        /*c150*/ 	.word	0x000000ff
        /*c154*/ 	.word	0x00000000
        /*c158*/ 	.short	0x0101
        /*c15a*/ 	.byte	0x06
	.zero		1


	//   ....[86]....
        /*c15c*/ 	.word	0x000273a0
        /*c160*/ 	.word	0x000000ff
        /*c164*/ 	.word	0x000344b0
        /*c168*/ 	.short	0x010a
        /*c16a*/ 	.byte	0x2f
	.zero		1


	//   ....[87]....
        /*c16c*/ 	.word	0x000279d0
        /*c170*/ 	.word	0x000000ff
        /*c174*/ 	.word	0x00000000
        /*c178*/ 	.short	0x0101
        /*c17a*/ 	.byte	0x07
	.zero		1


	//   ....[88]....
        /*c17c*/ 	.word	0x00027a00
        /*c180*/ 	.word	0x000000ff
        /*c184*/ 	.word	0x000344b8
        /*c188*/ 	.short	0x010a
        /*c18a*/ 	.byte	0x2f
	.zero		1


	//   ....[89]....
        /*c18c*/ 	.word	0x00028030
        /*c190*/ 	.word	0x000000ff
        /*c194*/ 	.word	0x00000000
        /*c198*/ 	.short	0x0101
        /*c19a*/ 	.byte	0x04
	.zero		1


	//   ....[90]....
        /*c19c*/ 	.word	0x00028060
        /*c1a0*/ 	.word	0x000000ff
        /*c1a4*/ 	.word	0x000344c0
        /*c1a8*/ 	.short	0x010a
        /*c1aa*/ 	.byte	0x2f
	.zero		1


	//   ....[91]....
        /*c1ac*/ 	.word	0x00028690
        /*c1b0*/ 	.word	0x000000ff
        /*c1b4*/ 	.word	0x00000000
        /*c1b8*/ 	.short	0x0101
        /*c1ba*/ 	.byte	0x05
	.zero		1


	//   ....[92]....
        /*c1bc*/ 	.word	0x000286c0
        /*c1c0*/ 	.word	0x000000ff
        /*c1c4*/ 	.word	0x000344c8
        /*c1c8*/ 	.short	0x010a
        /*c1ca*/ 	.byte	0x2f
	.zero		1


	//   ....[93]....
        /*c1cc*/ 	.word	0x00028bf0
        /*c1d0*/ 	.word	0x000000ff
        /*c1d4*/ 	.word	0x00000000
        /*c1d8*/ 	.short	0x0101
        /*c1da*/ 	.byte	0x06
	.zero		1


	//   ....[94]....
        /*c1dc*/ 	.word	0x00028c20
        /*c1e0*/ 	.word	0x000000ff
        /*c1e4*/ 	.word	0x000344b0
        /*c1e8*/ 	.short	0x010a
        /*c1ea*/ 	.byte	0x2f
	.zero		1


	//   ....[95]....
        /*c1ec*/ 	.word	0x00029250
        /*c1f0*/ 	.word	0x000000ff
        /*c1f4*/ 	.word	0x00000000
        /*c1f8*/ 	.short	0x0101
        /*c1fa*/ 	.byte	0x07
	.zero		1


	//   ....[96]....
        /*c1fc*/ 	.word	0x00029280
        /*c200*/ 	.word	0x000000ff
        /*c204*/ 	.word	0x000344b8
        /*c208*/ 	.short	0x010a
        /*c20a*/ 	.byte	0x2f
	.zero		1


	//   ....[97]....
        /*c20c*/ 	.word	0x000298b0
        /*c210*/ 	.word	0x000000ff
        /*c214*/ 	.word	0x00000000
        /*c218*/ 	.short	0x0101
        /*c21a*/ 	.byte	0x04
	.zero		1


	//   ....[98]....
        /*c21c*/ 	.word	0x000298e0
        /*c220*/ 	.word	0x000000ff
        /*c224*/ 	.word	0x000344c0
        /*c228*/ 	.short	0x010a
        /*c22a*/ 	.byte	0x2f
	.zero		1


	//   ....[99]....
        /*c22c*/ 	.word	0x00029f10
        /*c230*/ 	.word	0x000000ff
        /*c234*/ 	.word	0x00000000
        /*c238*/ 	.short	0x0101
        /*c23a*/ 	.byte	0x05
	.zero		1


	//   ....[100]....
        /*c23c*/ 	.word	0x00029f40
        /*c240*/ 	.word	0x000000ff
        /*c244*/ 	.word	0x000344c8
        /*c248*/ 	.short	0x010a
        /*c24a*/ 	.byte	0x2f
	.zero		1


	//   ....[101]....
        /*c24c*/ 	.word	0x0002a470
        /*c250*/ 	.word	0x000000ff
        /*c254*/ 	.word	0x00000000
        /*c258*/ 	.short	0x0101
        /*c25a*/ 	.byte	0x06
	.zero		1


	//   ....[102]....
        /*c25c*/ 	.word	0x0002a4a0
        /*c260*/ 	.word	0x000000ff
        /*c264*/ 	.word	0x000344b0
        /*c268*/ 	.short	0x010a
        /*c26a*/ 	.byte	0x2f
	.zero		1


	//   ....[103]....
        /*c26c*/ 	.word	0x0002aad0
        /*c270*/ 	.word	0x000000ff
        /*c274*/ 	.word	0x00000000
        /*c278*/ 	.short	0x0101
        /*c27a*/ 	.byte	0x07
	.zero		1


	//   ....[104]....
        /*c27c*/ 	.word	0x0002ab00
        /*c280*/ 	.word	0x000000ff
        /*c284*/ 	.word	0x000344b8
        /*c288*/ 	.short	0x010a
        /*c28a*/ 	.byte	0x2f
	.zero		1


	//   ....[105]....
        /*c28c*/ 	.word	0x0002b130
        /*c290*/ 	.word	0x000000ff
        /*c294*/ 	.word	0x00000000
        /*c298*/ 	.short	0x0101
        /*c29a*/ 	.byte	0x04
	.zero		1


	//   ....[106]....
        /*c29c*/ 	.word	0x0002b160
        /*c2a0*/ 	.word	0x000000ff
        /*c2a4*/ 	.word	0x000344c0
        /*c2a8*/ 	.short	0x010a
        /*c2aa*/ 	.byte	0x2f
	.zero		1


	//   ....[107]....
        /*c2ac*/ 	.word	0x0002b790
        /*c2b0*/ 	.word	0x000000ff
        /*c2b4*/ 	.word	0x00000000
        /*c2b8*/ 	.short	0x0101
        /*c2ba*/ 	.byte	0x05
	.zero		1


	//   ....[108]....
        /*c2bc*/ 	.word	0x0002b7c0
        /*c2c0*/ 	.word	0x000000ff
        /*c2c4*/ 	.word	0x000344c8
        /*c2c8*/ 	.short	0x010a
        /*c2ca*/ 	.byte	0x2f
	.zero		1


	//   ....[109]....
        /*c2cc*/ 	.word	0x0002bd00
        /*c2d0*/ 	.word	0x000000ff
        /*c2d4*/ 	.word	0x00000000
        /*c2d8*/ 	.short	0x0101
        /*c2da*/ 	.byte	0x06
	.zero		1


	//   ....[110]....
        /*c2dc*/ 	.word	0x0002bd80
        /*c2e0*/ 	.word	0x000000ff
        /*c2e4*/ 	.word	0x00034400
        /*c2e8*/ 	.short	0x010a
        /*c2ea*/ 	.byte	0x04
	.zero		1


	//   ....[111]....
        /*c2ec*/ 	.word	0x0002bea0
        /*c2f0*/ 	.word	0x000000ff
        /*c2f4*/ 	.word	0x00000000
        /*c2f8*/ 	.short	0x0101
        /*c2fa*/ 	.byte	0x04
	.zero		1


	//   ....[112]....
        /*c2fc*/ 	.word	0x0002c050
        /*c300*/ 	.word	0x000000ff
        /*c304*/ 	.word	0x00034400
        /*c308*/ 	.short	0x010a
        /*c30a*/ 	.byte	0x04
	.zero		1


	//   ....[113]....
        /*c30c*/ 	.word	0x0002c160
        /*c310*/ 	.word	0x000000ff
        /*c314*/ 	.word	0x00000000
        /*c318*/ 	.short	0x0101
        /*c31a*/ 	.byte	0x04
	.zero		1


	//   ....[114]....
        /*c31c*/ 	.word	0x0002c620
        /*c320*/ 	.word	0x000000ff
        /*c324*/ 	.word	0x00000000
        /*c328*/ 	.short	0x0101
        /*c32a*/ 	.byte	0x07
	.zero		1


	//   ....[115]....
        /*c32c*/ 	.word	0x0002c650
        /*c330*/ 	.word	0x00000000
        /*c334*/ 	.word	0x00000000
        /*c338*/ 	.short	0x0101
        /*c33a*/ 	.byte	0x31
	.zero		1


	//   ....[116]....
        /*c33c*/ 	.word	0x0002ce30
        /*c340*/ 	.word	0x000000ff
        /*c344*/ 	.word	0x000344f8
        /*c348*/ 	.short	0x010a
        /*c34a*/ 	.byte	0x04
	.zero		1


	//   ....[117]....
        /*c34c*/ 	.word	0x0002cf50
        /*c350*/ 	.word	0x000000ff
        /*c354*/ 	.word	0x00034400
        /*c358*/ 	.short	0x010a
        /*c35a*/ 	.byte	0x06
	.zero		1


	//   ....[118]....
        /*c35c*/ 	.word	0x0002d070
        /*c360*/ 	.word	0x000000ff
        /*c364*/ 	.word	0x00000000
        /*c368*/ 	.short	0x0101
        /*c36a*/ 	.byte	0x06
	.zero		1


	//   ....[119]....
        /*c36c*/ 	.word	0x0002d260
        /*c370*/ 	.word	0x000000ff
        /*c374*/ 	.word	0x000344d0
        /*c378*/ 	.short	0x010a
        /*c37a*/ 	.byte	0x04
	.zero		1


	//   ....[120]....
        /*c37c*/ 	.word	0x0002d320
        /*c380*/ 	.word	0x000000ff
        /*c384*/ 	.word	0x000344b0
        /*c388*/ 	.short	0x010b
        /*c38a*/ 	.byte	0x04
	.zero		1


	//   ....[121]....
        /*c38c*/ 	.word	0x0002d380
        /*c390*/ 	.word	0x000000ff
        /*c394*/ 	.word	0x00000000
        /*c398*/ 	.short	0x0101
        /*c39a*/ 	.byte	0x06
	.zero		1


	//   ....[122]....
        /*c39c*/ 	.word	0x0002d3b0
        /*c3a0*/ 	.word	0x000000ff
        /*c3a4*/ 	.word	0x000344d8
        /*c3a8*/ 	.short	0x010a
        /*c3aa*/ 	.byte	0x04
	.zero		1


	//   ....[123]....
        /*c3ac*/ 	.word	0x0002d490
        /*c3b0*/ 	.word	0x000000ff
        /*c3b4*/ 	.word	0x000344b8
        /*c3b8*/ 	.short	0x010b
        /*c3ba*/ 	.byte	0x04
	.zero		1


	//   ....[124]....
        /*c3bc*/ 	.word	0x0002d4f0
        /*c3c0*/ 	.word	0x000000ff
        /*c3c4*/ 	.word	0x00000000
        /*c3c8*/ 	.short	0x0101
        /*c3ca*/ 	.byte	0x07
	.zero		1


	//   ....[125]....
        /*c3cc*/ 	.word	0x0002d520
        /*c3d0*/ 	.word	0x000000ff
        /*c3d4*/ 	.word	0x000344e0
        /*c3d8*/ 	.short	0x010a
        /*c3da*/ 	.byte	0x04
	.zero		1


	//   ....[126]....
        /*c3dc*/ 	.word	0x0002d600
        /*c3e0*/ 	.word	0x000000ff
        /*c3e4*/ 	.word	0x000344c0
        /*c3e8*/ 	.short	0x010b
        /*c3ea*/ 	.byte	0x04
	.zero		1


	//   ....[127]....
        /*c3ec*/ 	.word	0x0002d660
        /*c3f0*/ 	.word	0x000000ff
        /*c3f4*/ 	.word	0x00000000
        /*c3f8*/ 	.short	0x0101
        /*c3fa*/ 	.byte	0x08
	.zero		1


	//   ....[128]....
        /*c3fc*/ 	.word	0x0002d690
        /*c400*/ 	.word	0x000000ff
        /*c404*/ 	.word	0x000344e8
        /*c408*/ 	.short	0x010a
        /*c40a*/ 	.byte	0x04
	.zero		1


	//   ....[129]....
        /*c40c*/ 	.word	0x0002d770
        /*c410*/ 	.word	0x000000ff
        /*c414*/ 	.word	0x000344c8
        /*c418*/ 	.short	0x010b
        /*c41a*/ 	.byte	0x04
	.zero		1


	//   ....[130]....
        /*c41c*/ 	.word	0x0002d7e0
        /*c420*/ 	.word	0x000000ff
        /*c424*/ 	.word	0x00000000
        /*c428*/ 	.short	0x0101
        /*c42a*/ 	.byte	0x09
	.zero		1


	//   ....[131]....
        /*c42c*/ 	.word	0x0002d820
        /*c430*/ 	.word	0x000000ff
        /*c434*/ 	.word	0x000344d0
        /*c438*/ 	.short	0x010a
        /*c43a*/ 	.byte	0x04
	.zero		1


	//   ....[132]....
        /*c43c*/ 	.word	0x0002d8e0
        /*c440*/ 	.word	0x000000ff
        /*c444*/ 	.word	0x000344b0
        /*c448*/ 	.short	0x010b
        /*c44a*/ 	.byte	0x04
	.zero		1


	//   ....[133]....
        /*c44c*/ 	.word	0x0002d920
        /*c450*/ 	.word	0x000000ff
        /*c454*/ 	.word	0x00000000
        /*c458*/ 	.short	0x0101
        /*c45a*/ 	.byte	0x06
	.zero		1


	//   ....[134]....
        /*c45c*/ 	.word	0x0002d950
        /*c460*/ 	.word	0x000000ff
        /*c464*/ 	.word	0x000344d8
        /*c468*/ 	.short	0x010a
        /*c46a*/ 	.byte	0x04
	.zero		1


	//   ....[135]....
        /*c46c*/ 	.word	0x0002da20
        /*c470*/ 	.word	0x000000ff
        /*c474*/ 	.word	0x000344b8
        /*c478*/ 	.short	0x010b
        /*c47a*/ 	.byte	0x04
	.zero		1


	//   ....[136]....
        /*c47c*/ 	.word	0x0002da60
        /*c480*/ 	.word	0x000000ff
        /*c484*/ 	.word	0x00000000
        /*c488*/ 	.short	0x0101
        /*c48a*/ 	.byte	0x07
	.zero		1


	//   ....[137]....
        /*c48c*/ 	.word	0x0002da90
        /*c490*/ 	.word	0x000000ff
        /*c494*/ 	.word	0x000344e0
        /*c498*/ 	.short	0x010a
        /*c49a*/ 	.byte	0x04
	.zero		1


	//   ....[138]....
        /*c49c*/ 	.word	0x0002db60
        /*c4a0*/ 	.word	0x000000ff
        /*c4a4*/ 	.word	0x000344c0
        /*c4a8*/ 	.short	0x010b
        /*c4aa*/ 	.byte	0x04
	.zero		1


	//   ....[139]....
        /*c4ac*/ 	.word	0x0002dba0
        /*c4b0*/ 	.word	0x000000ff
        /*c4b4*/ 	.word	0x00000000
        /*c4b8*/ 	.short	0x0101
        /*c4ba*/ 	.byte	0x08
	.zero		1


	//   ....[140]....
        /*c4bc*/ 	.word	0x0002dbd0
        /*c4c0*/ 	.word	0x000000ff
        /*c4c4*/ 	.word	0x000344e8
        /*c4c8*/ 	.short	0x010a
        /*c4ca*/ 	.byte	0x04
	.zero		1


	//   ....[141]....
        /*c4cc*/ 	.word	0x0002dca0
        /*c4d0*/ 	.word	0x000000ff
        /*c4d4*/ 	.word	0x000344c8
        /*c4d8*/ 	.short	0x010b
        /*c4da*/ 	.byte	0x04
	.zero		1


	//   ....[142]....
        /*c4dc*/ 	.word	0x0002dce0
        /*c4e0*/ 	.word	0x000000ff
        /*c4e4*/ 	.word	0x00000000
        /*c4e8*/ 	.short	0x0101
        /*c4ea*/ 	.byte	0x09
	.zero		1


	//   ....[143]....
        /*c4ec*/ 	.word	0x0002dd20
        /*c4f0*/ 	.word	0x000000ff
        /*c4f4*/ 	.word	0x000344d0
        /*c4f8*/ 	.short	0x010a
        /*c4fa*/ 	.byte	0x04
	.zero		1


	//   ....[144]....
        /*c4fc*/ 	.word	0x0002dde0
        /*c500*/ 	.word	0x000000ff
        /*c504*/ 	.word	0x000344b0
        /*c508*/ 	.short	0x010b
        /*c50a*/ 	.byte	0x04
	.zero		1


	//   ....[145]....
        /*c50c*/ 	.word	0x0002de20
        /*c510*/ 	.word	0x000000ff
        /*c514*/ 	.word	0x00000000
        /*c518*/ 	.short	0x0101
        /*c51a*/ 	.byte	0x06
	.zero		1


	//   ....[146]....
        /*c51c*/ 	.word	0x0002de50
        /*c520*/ 	.word	0x000000ff
        /*c524*/ 	.word	0x000344d8
        /*c528*/ 	.short	0x010a
        /*c52a*/ 	.byte	0x04
	.zero		1


	//   ....[147]....
        /*c52c*/ 	.word	0x0002df20
        /*c530*/ 	.word	0x000000ff
        /*c534*/ 	.word	0x000344b8
        /*c538*/ 	.short	0x010b
        /*c53a*/ 	.byte	0x04
	.zero		1


	//   ....[148]....
        /*c53c*/ 	.word	0x0002df60
        /*c540*/ 	.word	0x000000ff
        /*c544*/ 	.word	0x00000000
        /*c548*/ 	.short	0x0101
        /*c54a*/ 	.byte	0x07
	.zero		1


	//   ....[149]....
        /*c54c*/ 	.word	0x0002df90
        /*c550*/ 	.word	0x000000ff
        /*c554*/ 	.word	0x000344e0
        /*c558*/ 	.short	0x010a
        /*c55a*/ 	.byte	0x04
	.zero		1


	//   ....[150]....
        /*c55c*/ 	.word	0x0002e060
        /*c560*/ 	.word	0x000000ff
        /*c564*/ 	.word	0x000344c0
        /*c568*/ 	.short	0x010b
        /*c56a*/ 	.byte	0x04
	.zero		1


	//   ....[151]....
        /*c56c*/ 	.word	0x0002e0a0
        /*c570*/ 	.word	0x000000ff
        /*c574*/ 	.word	0x00000000
        /*c578*/ 	.short	0x0101
        /*c57a*/ 	.byte	0x08
	.zero		1


	//   ....[152]....
        /*c57c*/ 	.word	0x0002e0d0
        /*c580*/ 	.word	0x000000ff
        /*c584*/ 	.word	0x000344e8
        /*c588*/ 	.short	0x010a
        /*c58a*/ 	.byte	0x04
	.zero		1


	//   ....[153]....
        /*c58c*/ 	.word	0x0002e1a0
        /*c590*/ 	.word	0x000000ff
        /*c594*/ 	.word	0x000344c8
        /*c598*/ 	.short	0x010b
        /*c59a*/ 	.byte	0x04
	.zero		1


	//   ....[154]....
        /*c59c*/ 	.word	0x0002e1e0
        /*c5a0*/ 	.word	0x000000ff
        /*c5a4*/ 	.word	0x00000000
        /*c5a8*/ 	.short	0x0101
        /*c5aa*/ 	.byte	0x09
	.zero		1


	//   ....[155]....
        /*c5ac*/ 	.word	0x0002e220
        /*c5b0*/ 	.word	0x000000ff
        /*c5b4*/ 	.word	0x000344d0
        /*c5b8*/ 	.short	0x010a
        /*c5ba*/ 	.byte	0x04
	.zero		1


	//   ....[156]....
        /*c5bc*/ 	.word	0x0002e2e0
        /*c5c0*/ 	.word	0x000000ff
        /*c5c4*/ 	.word	0x000344b0
        /*c5c8*/ 	.short	0x010b
        /*c5ca*/ 	.byte	0x04
	.zero		1


	//   ....[157]....
        /*c5cc*/ 	.word	0x0002e320
        /*c5d0*/ 	.word	0x000000ff
        /*c5d4*/ 	.word	0x00000000
        /*c5d8*/ 	.short	0x0101
        /*c5da*/ 	.byte	0x06
	.zero		1


	//   ....[158]....
        /*c5dc*/ 	.word	0x0002e350
        /*c5e0*/ 	.word	0x000000ff
        /*c5e4*/ 	.word	0x000344d8
        /*c5e8*/ 	.short	0x010a
        /*c5ea*/ 	.byte	0x04
	.zero		1


	//   ....[159]....
        /*c5ec*/ 	.word	0x0002e420
        /*c5f0*/ 	.word	0x000000ff
        /*c5f4*/ 	.word	0x000344b8
        /*c5f8*/ 	.short	0x010b
        /*c5fa*/ 	.byte	0x04
	.zero		1


	//   ....[160]....
        /*c5fc*/ 	.word	0x0002e460
        /*c600*/ 	.word	0x000000ff
        /*c604*/ 	.word	0x00000000
        /*c608*/ 	.short	0x0101
        /*c60a*/ 	.byte	0x07
	.zero		1


	//   ....[161]....
        /*c60c*/ 	.word	0x0002e490
        /*c610*/ 	.word	0x000000ff
        /*c614*/ 	.word	0x000344e0
        /*c618*/ 	.short	0x010a
        /*c61a*/ 	.byte	0x04
	.zero		1


	//   ....[162]....
        /*c61c*/ 	.word	0x0002e560
        /*c620*/ 	.word	0x000000ff
        /*c624*/ 	.word	0x000344c0
        /*c628*/ 	.short	0x010b
        /*c62a*/ 	.byte	0x04
	.zero		1


	//   ....[163]....
        /*c62c*/ 	.word	0x0002e5a0
        /*c630*/ 	.word	0x000000ff
        /*c634*/ 	.word	0x00000000
        /*c638*/ 	.short	0x0101
        /*c63a*/ 	.byte	0x08
	.zero		1


	//   ....[164]....
        /*c63c*/ 	.word	0x0002e5d0
        /*c640*/ 	.word	0x000000ff
        /*c644*/ 	.word	0x000344e8
        /*c648*/ 	.short	0x010a
        /*c64a*/ 	.byte	0x04
	.zero		1


	//   ....[165]....
        /*c64c*/ 	.word	0x0002e6a0
        /*c650*/ 	.word	0x000000ff
        /*c654*/ 	.word	0x000344c8
        /*c658*/ 	.short	0x010b
        /*c65a*/ 	.byte	0x04
	.zero		1


	//   ....[166]....
        /*c65c*/ 	.word	0x0002e6e0
        /*c660*/ 	.word	0x000000ff
        /*c664*/ 	.word	0x00000000
        /*c668*/ 	.short	0x0101
        /*c66a*/ 	.byte	0x09
	.zero		1


	//   ....[167]....
        /*c66c*/ 	.word	0x0002e720
        /*c670*/ 	.word	0x000000ff
        /*c674*/ 	.word	0x000344d0
        /*c678*/ 	.short	0x010a
        /*c67a*/ 	.byte	0x04
	.zero		1


	//   ....[168]....
        /*c67c*/ 	.word	0x0002e7e0
        /*c680*/ 	.word	0x000000ff
        /*c684*/ 	.word	0x000344b0
        /*c688*/ 	.short	0x010b
        /*c68a*/ 	.byte	0x04
	.zero		1


	//   ....[169]....
        /*c68c*/ 	.word	0x0002e820
        /*c690*/ 	.word	0x000000ff
        /*c694*/ 	.word	0x00000000
        /*c698*/ 	.short	0x0101
        /*c69a*/ 	.byte	0x06
	.zero		1


	//   ....[170]....
        /*c69c*/ 	.word	0x0002e850
        /*c6a0*/ 	.word	0x000000ff
        /*c6a4*/ 	.word	0x000344d8
        /*c6a8*/ 	.short	0x010a
        /*c6aa*/ 	.byte	0x04
	.zero		1


	//   ....[171]....
        /*c6ac*/ 	.word	0x0002e920
        /*c6b0*/ 	.word	0x000000ff
        /*c6b4*/ 	.word	0x000344b8
        /*c6b8*/ 	.short	0x010b
        /*c6ba*/ 	.byte	0x04
	.zero		1


	//   ....[172]....
        /*c6bc*/ 	.word	0x0002e960
        /*c6c0*/ 	.word	0x000000ff
        /*c6c4*/ 	.word	0x00000000
        /*c6c8*/ 	.short	0x0101
        /*c6ca*/ 	.byte	0x07
	.zero		1


	//   ....[173]....
        /*c6cc*/ 	.word	0x0002e990
        /*c6d0*/ 	.word	0x000000ff
        /*c6d4*/ 	.word	0x000344e0
        /*c6d8*/ 	.short	0x010a
        /*c6da*/ 	.byte	0x04
	.zero		1


	//   ....[174]....
        /*c6dc*/ 	.word	0x0002ea60
        /*c6e0*/ 	.word	0x000000ff
        /*c6e4*/ 	.word	0x000344c0
        /*c6e8*/ 	.short	0x010b
        /*c6ea*/ 	.byte	0x04
	.zero		1


	//   ....[175]....
        /*c6ec*/ 	.word	0x0002eaa0
        /*c6f0*/ 	.word	0x000000ff
        /*c6f4*/ 	.word	0x00000000
        /*c6f8*/ 	.short	0x0101
        /*c6fa*/ 	.byte	0x08
	.zero		1


	//   ....[176]....
        /*c6fc*/ 	.word	0x0002ead0
        /*c700*/ 	.word	0x000000ff
        /*c704*/ 	.word	0x000344e8
        /*c708*/ 	.short	0x010a
        /*c70a*/ 	.byte	0x04
	.zero		1


	//   ....[177]....
        /*c70c*/ 	.word	0x0002eba0
        /*c710*/ 	.word	0x000000ff
        /*c714*/ 	.word	0x000344c8
        /*c718*/ 	.short	0x010b
        /*c71a*/ 	.byte	0x04
	.zero		1


	//   ....[178]....
        /*c71c*/ 	.word	0x0002ebe0
        /*c720*/ 	.word	0x000000ff
        /*c724*/ 	.word	0x00000000
        /*c728*/ 	.short	0x0101
        /*c72a*/ 	.byte	0x09
	.zero		1


	//   ....[179]....
        /*c72c*/ 	.word	0x0002ec20
        /*c730*/ 	.word	0x000000ff
        /*c734*/ 	.word	0x000344d0
        /*c738*/ 	.short	0x010a
        /*c73a*/ 	.byte	0x04
	.zero		1


	//   ....[180]....
        /*c73c*/ 	.word	0x0002ece0
        /*c740*/ 	.word	0x000000ff
        /*c744*/ 	.word	0x000344b0
        /*c748*/ 	.short	0x010b
        /*c74a*/ 	.byte	0x04
	.zero		1


	//   ....[181]....
        /*c74c*/ 	.word	0x0002ed20
        /*c750*/ 	.word	0x000000ff
        /*c754*/ 	.word	0x00000000
        /*c758*/ 	.short	0x0101
        /*c75a*/ 	.byte	0x06
	.zero		1


	//   ....[182]....
        /*c75c*/ 	.word	0x0002ed50
        /*c760*/ 	.word	0x000000ff
        /*c764*/ 	.word	0x000344d8
        /*c768*/ 	.short	0x010a
        /*c76a*/ 	.byte	0x04
	.zero		1


	//   ....[183]....
        /*c76c*/ 	.word	0x0002ee20
        /*c770*/ 	.word	0x000000ff
        /*c774*/ 	.word	0x000344b8
        /*c778*/ 	.short	0x010b
        /*c77a*/ 	.byte	0x04
	.zero		1


	//   ....[184]....
        /*c77c*/ 	.word	0x0002ee60
        /*c780*/ 	.word	0x000000ff
        /*c784*/ 	.word	0x00000000
        /*c788*/ 	.short	0x0101
        /*c78a*/ 	.byte	0x07
	.zero		1


	//   ....[185]....
        /*c78c*/ 	.word	0x0002ee90
        /*c790*/ 	.word	0x000000ff
        /*c794*/ 	.word	0x000344e0
        /*c798*/ 	.short	0x010a
        /*c79a*/ 	.byte	0x04
	.zero		1


	//   ....[186]....
        /*c79c*/ 	.word	0x0002ef60
        /*c7a0*/ 	.word	0x000000ff
        /*c7a4*/ 	.word	0x000344c0
        /*c7a8*/ 	.short	0x010b
        /*c7aa*/ 	.byte	0x04
	.zero		1


	//   ....[187]....
        /*c7ac*/ 	.word	0x0002efa0
        /*c7b0*/ 	.word	0x000000ff
        /*c7b4*/ 	.word	0x00000000
        /*c7b8*/ 	.short	0x0101
        /*c7ba*/ 	.byte	0x08
	.zero		1


	//   ....[188]....
        /*c7bc*/ 	.word	0x0002efd0
        /*c7c0*/ 	.word	0x000000ff
        /*c7c4*/ 	.word	0x000344e8
        /*c7c8*/ 	.short	0x010a
        /*c7ca*/ 	.byte	0x04
	.zero		1


	//   ....[189]....
        /*c7cc*/ 	.word	0x0002f0a0
        /*c7d0*/ 	.word	0x000000ff
        /*c7d4*/ 	.word	0x000344c8
        /*c7d8*/ 	.short	0x010b
        /*c7da*/ 	.byte	0x04
	.zero		1


	//   ....[190]....
        /*c7dc*/ 	.word	0x0002f0e0
        /*c7e0*/ 	.word	0x000000ff
        /*c7e4*/ 	.word	0x00000000
        /*c7e8*/ 	.short	0x0101
        /*c7ea*/ 	.byte	0x09
	.zero		1


	//   ....[191]....
        /*c7ec*/ 	.word	0x0002f120
        /*c7f0*/ 	.word	0x000000ff
        /*c7f4*/ 	.word	0x000344d0
        /*c7f8*/ 	.short	0x010a
        /*c7fa*/ 	.byte	0x04
	.zero		1


	//   ....[192]....
        /*c7fc*/ 	.word	0x0002f1e0
        /*c800*/ 	.word	0x000000ff
        /*c804*/ 	.word	0x000344b0
        /*c808*/ 	.short	0x010b
        /*c80a*/ 	.byte	0x04
	.zero		1


	//   ....[193]....
        /*c80c*/ 	.word	0x0002f220
        /*c810*/ 	.word	0x000000ff
        /*c814*/ 	.word	0x00000000
        /*c818*/ 	.short	0x0101
        /*c81a*/ 	.byte	0x06
	.zero		1


	//   ....[194]....
        /*c81c*/ 	.word	0x0002f250
        /*c820*/ 	.word	0x000000ff
        /*c824*/ 	.word	0x000344d8
        /*c828*/ 	.short	0x010a
        /*c82a*/ 	.byte	0x04
	.zero		1


	//   ....[195]....
        /*c82c*/ 	.word	0x0002f320
        /*c830*/ 	.word	0x000000ff
        /*c834*/ 	.word	0x000344b8
        /*c838*/ 	.short	0x010b
        /*c83a*/ 	.byte	0x04
	.zero		1


	//   ....[196]....
        /*c83c*/ 	.word	0x0002f360
        /*c840*/ 	.word	0x000000ff
        /*c844*/ 	.word	0x00000000
        /*c848*/ 	.short	0x0101
        /*c84a*/ 	.byte	0x07
	.zero		1


	//   ....[197]....
        /*c84c*/ 	.word	0x0002f390
        /*c850*/ 	.word	0x000000ff
        /*c854*/ 	.word	0x000344e0
        /*c858*/ 	.short	0x010a
        /*c85a*/ 	.byte	0x04
	.zero		1


	//   ....[198]....
        /*c85c*/ 	.word	0x0002f460
        /*c860*/ 	.word	0x000000ff
        /*c864*/ 	.word	0x000344c0
        /*c868*/ 	.short	0x010b
        /*c86a*/ 	.byte	0x04
	.zero		1


	//   ....[199]....
        /*c86c*/ 	.word	0x0002f4a0
        /*c870*/ 	.word	0x000000ff
        /*c874*/ 	.word	0x00000000
        /*c878*/ 	.short	0x0101
        /*c87a*/ 	.byte	0x08
	.zero		1


	//   ....[200]....
        /*c87c*/ 	.word	0x0002f4d0
        /*c880*/ 	.word	0x000000ff
        /*c884*/ 	.word	0x000344e8
        /*c888*/ 	.short	0x010a
        /*c88a*/ 	.byte	0x04
	.zero		1


	//   ....[201]....
        /*c88c*/ 	.word	0x0002f5a0
        /*c890*/ 	.word	0x000000ff
        /*c894*/ 	.word	0x000344c8
        /*c898*/ 	.short	0x010b
        /*c89a*/ 	.byte	0x04
	.zero		1


	//   ....[202]....
        /*c89c*/ 	.word	0x0002f5e0
        /*c8a0*/ 	.word	0x000000ff
        /*c8a4*/ 	.word	0x00000000
        /*c8a8*/ 	.short	0x0101
        /*c8aa*/ 	.byte	0x09
	.zero		1


	//   ....[203]....
        /*c8ac*/ 	.word	0x0002f620
        /*c8b0*/ 	.word	0x000000ff
        /*c8b4*/ 	.word	0x000344d0
        /*c8b8*/ 	.short	0x010a
        /*c8ba*/ 	.byte	0x04
	.zero		1


	//   ....[204]....
        /*c8bc*/ 	.word	0x0002f6e0
        /*c8c0*/ 	.word	0x000000ff
        /*c8c4*/ 	.word	0x000344b0
        /*c8c8*/ 	.short	0x010b
        /*c8ca*/ 	.byte	0x04
	.zero		1


	//   ....[205]....
        /*c8cc*/ 	.word	0x0002f720
        /*c8d0*/ 	.word	0x000000ff
        /*c8d4*/ 	.word	0x00000000
        /*c8d8*/ 	.short	0x0101
        /*c8da*/ 	.byte	0x06
	.zero		1


	//   ....[206]....
        /*c8dc*/ 	.word	0x0002f750
        /*c8e0*/ 	.word	0x000000ff
        /*c8e4*/ 	.word	0x000344d8
        /*c8e8*/ 	.short	0x010a
        /*c8ea*/ 	.byte	0x04
	.zero		1


	//   ....[207]....
        /*c8ec*/ 	.word	0x0002f820
        /*c8f0*/ 	.word	0x000000ff
        /*c8f4*/ 	.word	0x000344b8
        /*c8f8*/ 	.short	0x010b
        /*c8fa*/ 	.byte	0x04
	.zero		1


	//   ....[208]....
        /*c8fc*/ 	.word	0x0002f860
        /*c900*/ 	.word	0x000000ff
        /*c904*/ 	.word	0x00000000
        /*c908*/ 	.short	0x0101
        /*c90a*/ 	.byte	0x07
	.zero		1


	//   ....[209]....
        /*c90c*/ 	.word	0x0002f890
        /*c910*/ 	.word	0x000000ff
        /*c914*/ 	.word	0x000344e0
        /*c918*/ 	.short	0x010a
        /*c91a*/ 	.byte	0x04
	.zero		1


	//   ....[210]....
        /*c91c*/ 	.word	0x0002f970
        /*c920*/ 	.word	0x000000ff
        /*c924*/ 	.word	0x000344c0
        /*c928*/ 	.short	0x010b
        /*c92a*/ 	.byte	0x04
	.zero		1


	//   ....[211]....
        /*c92c*/ 	.word	0x0002f9b0
        /*c930*/ 	.word	0x000000ff
        /*c934*/ 	.word	0x00000000
        /*c938*/ 	.short	0x0101
        /*c93a*/ 	.byte	0x08
	.zero		1


	//   ....[212]....
        /*c93c*/ 	.word	0x0002f9e0
        /*c940*/ 	.word	0x000000ff
        /*c944*/ 	.word	0x000344e8
        /*c948*/ 	.short	0x010a
        /*c94a*/ 	.byte	0x04
	.zero		1


	//   ....[213]....
        /*c94c*/ 	.word	0x0002fac0
        /*c950*/ 	.word	0x000000ff
        /*c954*/ 	.word	0x000344c8
        /*c958*/ 	.short	0x010b
        /*c95a*/ 	.byte	0x04
	.zero		1


	//   ....[214]....
        /*c95c*/ 	.word	0x0002fb10
        /*c960*/ 	.word	0x000000ff
        /*c964*/ 	.word	0x00000000
        /*c968*/ 	.short	0x0101
        /*c96a*/ 	.byte	0x09
	.zero		1


	//   ....[215]....
        /*c96c*/ 	.word	0x00030060
        /*c970*/ 	.word	0x000000ff
        /*c974*/ 	.word	0x000344d0
        /*c978*/ 	.short	0x010a
        /*c97a*/ 	.byte	0x04
	.zero		1


	//   ....[216]....
        /*c97c*/ 	.word	0x000300a0
        /*c980*/ 	.word	0x000000ff
        /*c984*/ 	.word	0x000344d8
        /*c988*/ 	.short	0x010a
        /*c98a*/ 	.byte	0x04
	.zero		1


	//   ....[217]....
        /*c98c*/ 	.word	0x000300e0
        /*c990*/ 	.word	0x000000ff
        /*c994*/ 	.word	0x000344e0
        /*c998*/ 	.short	0x010a
        /*c99a*/ 	.byte	0x04
	.zero		1


	//   ....[218]....
        /*c99c*/ 	.word	0x00030150
        /*c9a0*/ 	.word	0x00000003
        /*c9a4*/ 	.word	0x000344e8
        /*c9a8*/ 	.short	0x010a
        /*c9aa*/ 	.byte	0x3f
	.zero		1


	//   ....[219]....
        /*c9ac*/ 	.word	0x00030e10
        /*c9b0*/ 	.word	0x00000008
        /*c9b4*/ 	.word	0x00034498
        /*c9b8*/ 	.short	0x010a
        /*c9ba*/ 	.byte	0x3f
	.zero		1


	//   ....[220]....
        /*c9bc*/ 	.word	0x000310b0
        /*c9c0*/ 	.word	0x000000ff
        /*c9c4*/ 	.word	0x000344f8
        /*c9c8*/ 	.short	0x0101
        /*c9ca*/ 	.byte	0x0c
	.zero		1


	//   ....[221]....
        /*c9cc*/ 	.word	0x00031170
        /*c9d0*/ 	.word	0x00000003
        /*c9d4*/ 	.word	0x00034400
        /*c9d8*/ 	.short	0x010a
        /*c9da*/ 	.byte	0x3f
	.zero		1


	//   ....[222]....
        /*c9dc*/ 	.word	0x000312b0
        /*c9e0*/ 	.word	0x00000002
        /*c9e4*/ 	.word	0x00000000
        /*c9e8*/ 	.short	0x0101
        /*c9ea*/ 	.byte	0x3f
	.zero		1


	//   ....[223]....
        /*c9ec*/ 	.word	0x00031a90
        /*c9f0*/ 	.word	0x00000007
        /*c9f4*/ 	.word	0x00000000
        /*c9f8*/ 	.short	0x010a
        /*c9fa*/ 	.byte	0x3f
	.zero		1


	//   ....[224]....
        /*c9fc*/ 	.word	0x00031b10
        /*ca00*/ 	.word	0x00000009
        /*ca04*/ 	.word	0x00000000
        /*ca08*/ 	.short	0x010a
        /*ca0a*/ 	.byte	0x3f
	.zero		1


	//   ....[225]....
        /*ca0c*/ 	.word	0x00031ba0
        /*ca10*/ 	.word	0x00000003
        /*ca14*/ 	.word	0x00000000
        /*ca18*/ 	.short	0x010a
        /*ca1a*/ 	.byte	0x3f
	.zero		1


	//   ....[226]....
        /*ca1c*/ 	.word	0x00033820
        /*ca20*/ 	.word	0x0000000c
        /*ca24*/ 	.word	0x00034440
        /*ca28*/ 	.short	0x010a
        /*ca2a*/ 	.byte	0x3f
	.zero		1


	//   ....[227]....
        /*ca2c*/ 	.word	0x00033940
        /*ca30*/ 	.word	0x0000000c
        /*ca34*/ 	.word	0x00034400
        /*ca38*/ 	.short	0x0101
        /*ca3a*/ 	.byte	0x3f
	.zero		1


	//   ....[228]....
        /*ca3c*/ 	.word	0x00033a10
        /*ca40*/ 	.word	0x00000003
        /*ca44*/ 	.word	0x00034440
        /*ca48*/ 	.short	0x010a
        /*ca4a*/ 	.byte	0x3f
	.zero		1


	//   ....[229]....
        /*ca4c*/ 	.word	0x00033ac0
        /*ca50*/ 	.word	0x00000003
        /*ca54*/ 	.word	0x00034440
        /*ca58*/ 	.short	0x010a
        /*ca5a*/ 	.byte	0x3f
	.zero		1


	//   ....[230]....
        /*ca5c*/ 	.word	0x00033b70
        /*ca60*/ 	.word	0x00000003
        /*ca64*/ 	.word	0x00034440
        /*ca68*/ 	.short	0x010a
        /*ca6a*/ 	.byte	0x3f
	.zero		1


	//   ....[231]....
        /*ca6c*/ 	.word	0x00033c20
        /*ca70*/ 	.word	0x00000003
        /*ca74*/ 	.word	0x00034440
        /*ca78*/ 	.short	0x010a
        /*ca7a*/ 	.byte	0x3f
	.zero		1


	//   ....[232]....
        /*ca7c*/ 	.word	0x00033cd0
        /*ca80*/ 	.word	0x00000003
        /*ca84*/ 	.word	0x00034440
        /*ca88*/ 	.short	0x010a
        /*ca8a*/ 	.byte	0x3f
	.zero		1


	//   ....[233]....
        /*ca8c*/ 	.word	0x00033d80
        /*ca90*/ 	.word	0x00000003
        /*ca94*/ 	.word	0x00034440
        /*ca98*/ 	.short	0x010a
        /*ca9a*/ 	.byte	0x3f
	.zero		1


	//   ....[234]....
        /*ca9c*/ 	.word	0x00033e30
        /*caa0*/ 	.word	0x00000003
        /*caa4*/ 	.word	0x00034440
        /*caa8*/ 	.short	0x010a
        /*caaa*/ 	.byte	0x3f
	.zero		1


	//   ....[235]....
        /*caac*/ 	.word	0x00033ee0
        /*cab0*/ 	.word	0x00000003
        /*cab4*/ 	.word	0x00034440
        /*cab8*/ 	.short	0x010a
        /*caba*/ 	.byte	0x3f
	.zero		1


	//   ....[236]....
        /*cabc*/ 	.word	0x00033f40
        /*cac0*/ 	.word	0x0000000c
        /*cac4*/ 	.word	0x00034400
        /*cac8*/ 	.short	0x010a
        /*caca*/ 	.byte	0x3f
	.zero		1


	//   ....[237]....
        /*cacc*/ 	.word	0x00033fb0
        /*cad0*/ 	.word	0x00000003
        /*cad4*/ 	.word	0x00000000
        /*cad8*/ 	.short	0x010a
        /*cada*/ 	.byte	0x3f
	.zero		1


	//   ....[238]....
        /*cadc*/ 	.word	0x00034010
        /*cae0*/ 	.word	0x00000003
        /*cae4*/ 	.word	0x00034480
        /*cae8*/ 	.short	0x010a
        /*caea*/ 	.byte	0x3f
	.zero		1


	//   ....[239]....
        /*caec*/ 	.word	0x00034070
        /*caf0*/ 	.word	0x00000008
        /*caf4*/ 	.word	0x00034480
        /*caf8*/ 	.short	0x010a
        /*cafa*/ 	.byte	0x3f
	.zero		1


	//   ....[240]....
        /*cafc*/ 	.word	0x000340e0
        /*cb00*/ 	.word	0x00000002
        /*cb04*/ 	.word	0x00000010
        /*cb08*/ 	.short	0x010a
        /*cb0a*/ 	.byte	0x3f
	.zero		1


	//   ....[241]....
        /*cb0c*/ 	.word	0x000341a0
        /*cb10*/ 	.word	0x00000003
        /*cb14*/ 	.word	0x000344b0
        /*cb18*/ 	.short	0x010a
        /*cb1a*/ 	.byte	0x3f
	.zero		1


	//   ....[242]....
        /*cb1c*/ 	.word	0x00034200
        /*cb20*/ 	.word	0x0000000c
        /*cb24*/ 	.word	0x000344b8
        /*cb28*/ 	.short	0x010a
        /*cb2a*/ 	.byte	0x3f
	.zero		1


	//   ....[243]....
        /*cb2c*/ 	.word	0x00034260
        /*cb30*/ 	.word	0x0000000c
        /*cb34*/ 	.word	0x000344c0
        /*cb38*/ 	.short	0x010a
        /*cb3a*/ 	.byte	0x3f
	.zero		1


	//   ....[244]....
        /*cb3c*/ 	.word	0x000342c0
        /*cb40*/ 	.word	0x0000000c
        /*cb44*/ 	.word	0x000344c8
        /*cb48*/ 	.short	0x010a
        /*cb4a*/ 	.byte	0x3f
	.zero		1


	//   ....[245]....
        /*cb4c*/ 	.word	0x00034320
        /*cb50*/ 	.word	0x0000000c
        /*cb54*/ 	.word	0x000344b0
        /*cb58*/ 	.short	0x010a
        /*cb5a*/ 	.byte	0x3f
	.zero		1


	//   ....[246]....
        /*cb5c*/ 	.word	0x00034380
        /*cb60*/ 	.word	0x0000000c
        /*cb64*/ 	.word	0x000344b8
        /*cb68*/ 	.short	0x010a
        /*cb6a*/ 	.byte	0x3f
	.zero		1


	//   ....[247]....
        /*cb6c*/ 	.word	0x000343e0
        /*cb70*/ 	.word	0x0000000c
        /*cb74*/ 	.word	0x000344c0
        /*cb78*/ 	.short	0x010a
        /*cb7a*/ 	.byte	0x3f
	.zero		1


	//   ....[248]....
        /*cb7c*/ 	.word	0x00034440
        /*cb80*/ 	.word	0x0000000c
        /*cb84*/ 	.word	0x000344c8
        /*cb88*/ 	.short	0x010a
        /*cb8a*/ 	.byte	0x3f
	.zero		1


	//   ....[249]....
        /*cb8c*/ 	.word	0x000344a0
        /*cb90*/ 	.word	0x0000000c
        /*cb94*/ 	.word	0x000344b0
        /*cb98*/ 	.short	0x010a
        /*cb9a*/ 	.byte	0x3f
	.zero		1


	//   ....[250]....
        /*cb9c*/ 	.word	0x00034500
        /*cba0*/ 	.word	0x0000000c
        /*cba4*/ 	.word	0x000344b8
        /*cba8*/ 	.short	0x010a
        /*cbaa*/ 	.byte	0x3f
	.zero		1


	//   ....[251]....
        /*cbac*/ 	.word	0x00034560
        /*cbb0*/ 	.word	0x0000000c
        /*cbb4*/ 	.word	0x000344c0
        /*cbb8*/ 	.short	0x010a
        /*cbba*/ 	.byte	0x3f
	.zero		1


	//   ....[252]....
        /*cbbc*/ 	.word	0x000345c0
        /*cbc0*/ 	.word	0x0000000c
        /*cbc4*/ 	.word	0x000344c8
        /*cbc8*/ 	.short	0x010a
        /*cbca*/ 	.byte	0x3f
	.zero		1


	//   ....[253]....
        /*cbcc*/ 	.word	0x00034620
        /*cbd0*/ 	.word	0x0000000c
        /*cbd4*/ 	.word	0x000344b0
        /*cbd8*/ 	.short	0x010a
        /*cbda*/ 	.byte	0x3f
	.zero		1


	//   ....[254]....
        /*cbdc*/ 	.word	0x00034680
        /*cbe0*/ 	.word	0x0000000c
        /*cbe4*/ 	.word	0x000344b8
        /*cbe8*/ 	.short	0x010a
        /*cbea*/ 	.byte	0x3f
	.zero		1


	//   ....[255]....
        /*cbec*/ 	.word	0x000346e0
        /*cbf0*/ 	.word	0x0000000c
        /*cbf4*/ 	.word	0x000344c0
        /*cbf8*/ 	.short	0x010a
        /*cbfa*/ 	.byte	0x3f
	.zero		1


	//   ....[0]....
        /*cbfc*/ 	.word	0x00034740
        /*cc00*/ 	.word	0x0000000c
        /*cc04*/ 	.word	0x000344c8
        /*cc08*/ 	.short	0x010a
        /*cc0a*/ 	.byte	0x3f
	.zero		1


	//   ....[1]....
        /*cc0c*/ 	.word	0x000347a0
        /*cc10*/ 	.word	0x0000000c
        /*cc14*/ 	.word	0x000344b0
        /*cc18*/ 	.short	0x010a
        /*cc1a*/ 	.byte	0x3f
	.zero		1


	//   ....[2]....
        /*cc1c*/ 	.word	0x00034800
        /*cc20*/ 	.word	0x0000000c
        /*cc24*/ 	.word	0x000344b8
        /*cc28*/ 	.short	0x010a
        /*cc2a*/ 	.byte	0x3f
	.zero		1


	//   ....[3]....
        /*cc2c*/ 	.word	0x00034860
        /*cc30*/ 	.word	0x0000000c
        /*cc34*/ 	.word	0x000344c0
        /*cc38*/ 	.short	0x010a
        /*cc3a*/ 	.byte	0x3f
	.zero		1


	//   ....[4]....
        /*cc3c*/ 	.word	0x000348c0
        /*cc40*/ 	.word	0x0000000d
        /*cc44*/ 	.word	0x000344c8
        /*cc48*/ 	.short	0x010a
        /*cc4a*/ 	.byte	0x3f
	.zero		1


	//   ....[5]....
        /*cc4c*/ 	.word	0x00034920
        /*cc50*/ 	.word	0x0000000d
        /*cc54*/ 	.word	0x000344b0
        /*cc58*/ 	.short	0x010a
        /*cc5a*/ 	.byte	0x3f
	.zero		1


	//   ....[6]....
        /*cc5c*/ 	.word	0x00034980
        /*cc60*/ 	.word	0x0000000d
        /*cc64*/ 	.word	0x000344b8
        /*cc68*/ 	.short	0x010a
        /*cc6a*/ 	.byte	0x3f
	.zero		1


	//   ....[7]....
        /*cc6c*/ 	.word	0x000349e0
        /*cc70*/ 	.word	0x0000000d
        /*cc74*/ 	.word	0x000344c0
        /*cc78*/ 	.short	0x010a
        /*cc7a*/ 	.byte	0x3f
	.zero		1


	//   ....[8]....
        /*cc7c*/ 	.word	0x00034a40
        /*cc80*/ 	.word	0x0000000d
        /*cc84*/ 	.word	0x000344c8
        /*cc88*/ 	.short	0x010a
        /*cc8a*/ 	.byte	0x3f
	.zero		1


	//   ....[9]....
        /*cc8c*/ 	.word	0x00034aa0
        /*cc90*/ 	.word	0x0000000d
        /*cc94*/ 	.word	0x000344b0
        /*cc98*/ 	.short	0x010a
        /*cc9a*/ 	.byte	0x3f
	.zero		1


	//   ....[10]....
        /*cc9c*/ 	.word	0x00034b00
        /*cca0*/ 	.word	0x0000000d
        /*cca4*/ 	.word	0x000344b8
        /*cca8*/ 	.short	0x010a
        /*ccaa*/ 	.byte	0x3f
	.zero		1


	//   ....[11]....
        /*ccac*/ 	.word	0x00034b60
        /*ccb0*/ 	.word	0x0000000d
        /*ccb4*/ 	.word	0x000344c0
        /*ccb8*/ 	.short	0x010a
        /*ccba*/ 	.byte	0x3f
	.zero		1


	//   ....[12]....
        /*ccbc*/ 	.word	0x00034bc0
        /*ccc0*/ 	.word	0x0000000d
        /*ccc4*/ 	.word	0x000344c8
        /*ccc8*/ 	.short	0x010a
        /*ccca*/ 	.byte	0x3f
	.zero		1


	//   ....[13]....
        /*cccc*/ 	.word	0x00034c20
        /*ccd0*/ 	.word	0x0000000d
        /*ccd4*/ 	.word	0x000344b0
        /*ccd8*/ 	.short	0x010a
        /*ccda*/ 	.byte	0x3f
	.zero		1


	//   ....[14]....
        /*ccdc*/ 	.word	0x00034c80
        /*cce0*/ 	.word	0x0000000d
        /*cce4*/ 	.word	0x000344b8
        /*cce8*/ 	.short	0x010a
        /*ccea*/ 	.byte	0x3f
	.zero		1


	//   ....[15]....
        /*ccec*/ 	.word	0x00034ce0
        /*ccf0*/ 	.word	0x0000000d
        /*ccf4*/ 	.word	0x000344c0
        /*ccf8*/ 	.short	0x010a
        /*ccfa*/ 	.byte	0x3f
	.zero		1


	//   ....[16]....
        /*ccfc*/ 	.word	0x00034d40
        /*cd00*/ 	.word	0x0000000d
        /*cd04*/ 	.word	0x000344c8
        /*cd08*/ 	.short	0x010a
        /*cd0a*/ 	.byte	0x3f
	.zero		1


	//   ....[17]....
        /*cd0c*/ 	.word	0x00034da0
        /*cd10*/ 	.word	0x00000003
        /*cd14*/ 	.word	0x00034400
        /*cd18*/ 	.short	0x010a
        /*cd1a*/ 	.byte	0x3f
	.zero		1


	//   ....[18]....
        /*cd1c*/ 	.word	0x00034e00
        /*cd20*/ 	.word	0x00000003
        /*cd24*/ 	.word	0x00034400
        /*cd28*/ 	.short	0x010a
        /*cd2a*/ 	.byte	0x3f
	.zero		1


	//   ....[19]....
        /*cd2c*/ 	.word	0x00034e60
        /*cd30*/ 	.word	0x00000003
        /*cd34*/ 	.word	0x000344f8
        /*cd38*/ 	.short	0x010a
        /*cd3a*/ 	.byte	0x3f
	.zero		1


	//   ....[20]....
        /*cd3c*/ 	.word	0x00034ec0
        /*cd40*/ 	.word	0x00000006
        /*cd44*/ 	.word	0x00034400
        /*cd48*/ 	.short	0x010a
        /*cd4a*/ 	.byte	0x3f
	.zero		1


	//   ....[21]....
        /*cd4c*/ 	.word	0x00034f20
        /*cd50*/ 	.word	0x00000003
        /*cd54*/ 	.word	0x000344d0
        /*cd58*/ 	.short	0x010a
        /*cd5a*/ 	.byte	0x3f
	.zero		1


	//   ....[22]....
        /*cd5c*/ 	.word	0x00034f80
        /*cd60*/ 	.word	0x00000003
        /*cd64*/ 	.word	0x000344d8
        /*cd68*/ 	.short	0x010a
        /*cd6a*/ 	.byte	0x3f
	.zero		1


	//   ....[23]....
        /*cd6c*/ 	.word	0x00034fe0
        /*cd70*/ 	.word	0x00000003
        /*cd74*/ 	.word	0x000344e0
        /*cd78*/ 	.short	0x010a
        /*cd7a*/ 	.byte	0x3f
	.zero		1


	//   ....[24]....
        /*cd7c*/ 	.word	0x00035040
        /*cd80*/ 	.word	0x00000003
        /*cd84*/ 	.word	0x000344e8
        /*cd88*/ 	.short	0x010a
        /*cd8a*/ 	.byte	0x3f
	.zero		1


	//   ....[25]....
        /*cd8c*/ 	.word	0x000350a0
        /*cd90*/ 	.word	0x00000003
        /*cd94*/ 	.word	0x000344d0
        /*cd98*/ 	.short	0x010a
        /*cd9a*/ 	.byte	0x3f
	.zero		1


	//   ....[26]....
        /*cd9c*/ 	.word	0x00035100
        /*cda0*/ 	.word	0x00000003
        /*cda4*/ 	.word	0x000344d8
        /*cda8*/ 	.short	0x010a
        /*cdaa*/ 	.byte	0x3f
	.zero		1


	//   ....[27]....
        /*cdac*/ 	.word	0x00035160
        /*cdb0*/ 	.word	0x00000003
        /*cdb4*/ 	.word	0x000344e0
        /*cdb8*/ 	.short	0x010a
        /*cdba*/ 	.byte	0x3f
	.zero		1


	//   ....[28]....
        /*cdbc*/ 	.word	0x000351c0
        /*cdc0*/ 	.word	0x00000003
        /*cdc4*/ 	.word	0x000344e8
        /*cdc8*/ 	.short	0x010a
        /*cdca*/ 	.byte	0x3f
	.zero		1


	//   ....[29]....
        /*cdcc*/ 	.word	0x00035220
        /*cdd0*/ 	.word	0x00000003
        /*cdd4*/ 	.word	0x000344d0
        /*cdd8*/ 	.short	0x010a
        /*cdda*/ 	.byte	0x3f
	.zero		1


	//   ....[30]....
        /*cddc*/ 	.word	0x00035280
        /*cde0*/ 	.word	0x00000003
        /*cde4*/ 	.word	0x000344d8
        /*cde8*/ 	.short	0x010a
        /*cdea*/ 	.byte	0x3f
	.zero		1


	//   ....[31]....
        /*cdec*/ 	.word	0x000352e0
        /*cdf0*/ 	.word	0x00000003
        /*cdf4*/ 	.word	0x000344e0
        /*cdf8*/ 	.short	0x010a
        /*cdfa*/ 	.byte	0x3f
	.zero		1


	//   ....[32]....
        /*cdfc*/ 	.word	0x00035340
        /*ce00*/ 	.word	0x00000003
        /*ce04*/ 	.word	0x000344e8
        /*ce08*/ 	.short	0x010a
        /*ce0a*/ 	.byte	0x3f
	.zero		1


	//   ....[33]....
        /*ce0c*/ 	.word	0x000353a0
        /*ce10*/ 	.word	0x00000003
        /*ce14*/ 	.word	0x000344d0
        /*ce18*/ 	.short	0x010a
        /*ce1a*/ 	.byte	0x3f
	.zero		1


	//   ....[34]....
        /*ce1c*/ 	.word	0x00035400
        /*ce20*/ 	.word	0x00000003
        /*ce24*/ 	.word	0x000344d8
        /*ce28*/ 	.short	0x010a
        /*ce2a*/ 	.byte	0x3f
	.zero		1


	//   ....[35]....
        /*ce2c*/ 	.word	0x00035460
        /*ce30*/ 	.word	0x00000003
        /*ce34*/ 	.word	0x000344e0
        /*ce38*/ 	.short	0x010a
        /*ce3a*/ 	.byte	0x3f
	.zero		1


	//   ....[36]....
        /*ce3c*/ 	.word	0x000354c0
        /*ce40*/ 	.word	0x00000003
        /*ce44*/ 	.word	0x000344e8
        /*ce48*/ 	.short	0x010a
        /*ce4a*/ 	.byte	0x3f
	.zero		1


	//   ....[37]....
        /*ce4c*/ 	.word	0x00035520
        /*ce50*/ 	.word	0x00000003
        /*ce54*/ 	.word	0x000344d0
        /*ce58*/ 	.short	0x010a
        /*ce5a*/ 	.byte	0x3f
	.zero		1


	//   ....[38]....
        /*ce5c*/ 	.word	0x00035580
        /*ce60*/ 	.word	0x00000003
        /*ce64*/ 	.word	0x000344d8
        /*ce68*/ 	.short	0x010a
        /*ce6a*/ 	.byte	0x3f
	.zero		1


	//   ....[39]....
        /*ce6c*/ 	.word	0x000355e0
        /*ce70*/ 	.word	0x00000003
        /*ce74*/ 	.word	0x000344e0
        /*ce78*/ 	.short	0x010a
        /*ce7a*/ 	.byte	0x3f
	.zero		1


	//   ....[40]....
        /*ce7c*/ 	.word	0x00035640
        /*ce80*/ 	.word	0x00000003
        /*ce84*/ 	.word	0x000344e8
        /*ce88*/ 	.short	0x010a
        /*ce8a*/ 	.byte	0x3f
	.zero		1


	//   ....[41]....
        /*ce8c*/ 	.word	0x000356a0
        /*ce90*/ 	.word	0x00000003
        /*ce94*/ 	.word	0x000344d0
        /*ce98*/ 	.short	0x010a
        /*ce9a*/ 	.byte	0x3f
	.zero		1


	//   ....[42]....
        /*ce9c*/ 	.word	0x00035700
        /*cea0*/ 	.word	0x00000003
        /*cea4*/ 	.word	0x000344d8
        /*cea8*/ 	.short	0x010a
        /*ceaa*/ 	.byte	0x3f
	.zero		1


	//   ....[43]....
        /*ceac*/ 	.word	0x00035760
        /*ceb0*/ 	.word	0x00000003
        /*ceb4*/ 	.word	0x000344e0
        /*ceb8*/ 	.short	0x010a
        /*ceba*/ 	.byte	0x3f
	.zero		1


	//   ....[44]....
        /*cebc*/ 	.word	0x000357c0
        /*cec0*/ 	.word	0x00000003
        /*cec4*/ 	.word	0x000344e8
        /*cec8*/ 	.short	0x010a
        /*ceca*/ 	.byte	0x3f
	.zero		1


	//   ....[45]....
        /*cecc*/ 	.word	0x00035820
        /*ced0*/ 	.word	0x00000003
        /*ced4*/ 	.word	0x000344d0
        /*ced8*/ 	.short	0x010a
        /*ceda*/ 	.byte	0x3f
	.zero		1


	//   ....[46]....
        /*cedc*/ 	.word	0x00035880
        /*cee0*/ 	.word	0x00000003
        /*cee4*/ 	.word	0x000344d8
        /*cee8*/ 	.short	0x010a
        /*ceea*/ 	.byte	0x3f
	.zero		1


	//   ....[47]....
        /*ceec*/ 	.word	0x000358e0
        /*cef0*/ 	.word	0x00000003
        /*cef4*/ 	.word	0x000344e0
        /*cef8*/ 	.short	0x010a
        /*cefa*/ 	.byte	0x3f
	.zero		1


	//   ....[48]....
        /*cefc*/ 	.word	0x00035940
        /*cf00*/ 	.word	0x00000003
        /*cf04*/ 	.word	0x000344e8
        /*cf08*/ 	.short	0x010a
        /*cf0a*/ 	.byte	0x3f
	.zero		1


	//   ....[49]....
        /*cf0c*/ 	.word	0x000359a0
        /*cf10*/ 	.word	0x00000003
        /*cf14*/ 	.word	0x000344d0
        /*cf18*/ 	.short	0x010a
        /*cf1a*/ 	.byte	0x3f
	.zero		1


	//   ....[50]....
        /*cf1c*/ 	.word	0x00035a00
        /*cf20*/ 	.word	0x00000003
        /*cf24*/ 	.word	0x000344d8
        /*cf28*/ 	.short	0x010a
        /*cf2a*/ 	.byte	0x3f
	.zero		1


	//   ....[51]....
        /*cf2c*/ 	.word	0x00035a60
        /*cf30*/ 	.word	0x00000003
        /*cf34*/ 	.word	0x000344e0
        /*cf38*/ 	.short	0x010a
        /*cf3a*/ 	.byte	0x3f
	.zero		1


	//   ....[52]....
        /*cf3c*/ 	.word	0x00035ac0
        /*cf40*/ 	.word	0x00000003
        /*cf44*/ 	.word	0x000344e8
        /*cf48*/ 	.short	0x010a
        /*cf4a*/ 	.byte	0x3f
	.zero		1


	//   ....[53]....
        /*cf4c*/ 	.word	0x00035b20
        /*cf50*/ 	.word	0x00000003
        /*cf54*/ 	.word	0x000344d0
        /*cf58*/ 	.short	0x010a
        /*cf5a*/ 	.byte	0x3f
	.zero		1


	//   ....[54]....
        /*cf5c*/ 	.word	0x00035b80
        /*cf60*/ 	.word	0x00000003
        /*cf64*/ 	.word	0x000344d8
        /*cf68*/ 	.short	0x010a
        /*cf6a*/ 	.byte	0x3f
	.zero		1


	//   ....[55]....
        /*cf6c*/ 	.word	0x00035be0
        /*cf70*/ 	.word	0x00000003
        /*cf74*/ 	.word	0x000344e0
        /*cf78*/ 	.short	0x010a
        /*cf7a*/ 	.byte	0x3f
	.zero		1


	//   ....[56]....
        /*cf7c*/ 	.word	0x00035cb0
        /*cf80*/ 	.word	0x00000008
        /*cf84*/ 	.word	0x00034498
        /*cf88*/ 	.short	0x010a
        /*cf8a*/ 	.byte	0x3f
	.zero		1


	//   ....[57]....
        /*cf8c*/ 	.word	0x00035d00
        /*cf90*/ 	.word	0x00000003
        /*cf94*/ 	.word	0x00034400
        /*cf98*/ 	.short	0x010a
        /*cf9a*/ 	.byte	0x3f
	.zero		1


	//   ....[58]....
        /*cf9c*/ 	.word	0x00035f10
        /*cfa0*/ 	.word	0x00000007
        /*cfa4*/ 	.word	0x00000000
        /*cfa8*/ 	.short	0x010a
        /*cfaa*/ 	.byte	0x3f
	.zero		1


	//   ....[59]....
        /*cfac*/ 	.word	0x00035f60
        /*cfb0*/ 	.word	0x00000009
        /*cfb4*/ 	.word	0x00000000
        /*cfb8*/ 	.short	0x010a
        /*cfba*/ 	.byte	0x3f
	.zero		1


	//   ....[60]....
        /*cfbc*/ 	.word	0x00035fb0
        /*cfc0*/ 	.word	0x0000000c
        /*cfc4*/ 	.word	0x00034440
        /*cfc8*/ 	.short	0x010a
        /*cfca*/ 	.byte	0x3f
	.zero		1


	//   ....[61]....
        /*cfcc*/ 	.word	0x00036000
        /*cfd0*/ 	.word	0x00000003
        /*cfd4*/ 	.word	0x00034440
        /*cfd8*/ 	.short	0x010a
        /*cfda*/ 	.byte	0x3f
	.zero		1


	//   ....[62]....
        /*cfdc*/ 	.word	0x00036050
        /*cfe0*/ 	.word	0x00000003
        /*cfe4*/ 	.word	0x00034440
        /*cfe8*/ 	.short	0x010a
        /*cfea*/ 	.byte	0x3f
	.zero		1


	//   ....[63]....
        /*cfec*/ 	.word	0x000360a0
        /*cff0*/ 	.word	0x00000003
        /*cff4*/ 	.word	0x00034440
        /*cff8*/ 	.short	0x010a
        /*cffa*/ 	.byte	0x3f
	.zero		1


	//   ....[64]....
        /*cffc*/ 	.word	0x000360f0
        /*d000*/ 	.word	0x00000003
        /*d004*/ 	.word	0x00034440
        /*d008*/ 	.short	0x010a
        /*d00a*/ 	.byte	0x3f
	.zero		1


	//   ....[65]....
        /*d00c*/ 	.word	0x00036140
        /*d010*/ 	.word	0x00000003
        /*d014*/ 	.word	0x00034440
        /*d018*/ 	.short	0x010a
        /*d01a*/ 	.byte	0x3f
	.zero		1


	//   ....[66]....
        /*d01c*/ 	.word	0x00036190
        /*d020*/ 	.word	0x00000003
        /*d024*/ 	.word	0x00034440
        /*d028*/ 	.short	0x010a
        /*d02a*/ 	.byte	0x3f
	.zero		1


	//   ....[67]....
        /*d02c*/ 	.word	0x000361e0
        /*d030*/ 	.word	0x00000003
        /*d034*/ 	.word	0x00034440
        /*d038*/ 	.short	0x010a
        /*d03a*/ 	.byte	0x3f
	.zero		1


	//----- nvinfo : EIATTR_NUM_MBARRIERS
	.align		4
.L_39:
        /*d03c*/ 	.byte	0x03, 0x38
        /*d03e*/ 	.short	0x0024


	//----- nvinfo : EIATTR_EXIT_INSTR_OFFSETS
	.align		4
        /*d040*/ 	.byte	0x04, 0x1c
        /*d042*/ 	.short	(.L_41 - .L_40)


	//   ....[0]....
.L_40:
        /*d044*/ 	.word	0x00002bf0


	//   ....[1]....
        /*d048*/ 	.word	0x00002e70


	//   ....[2]....
        /*d04c*/ 	.word	0x00002fb0


	//   ....[3]....
        /*d050*/ 	.word	0x0002c670


	//   ....[4]....
        /*d054*/ 	.word	0x0002c710


	//   ....[5]....
        /*d058*/ 	.word	0x000301a0


	//   ....[6]....
        /*d05c*/ 	.word	0x00031bf0


	//   ....[7]....
        /*d060*/ 	.word	0x00033f10


	//----- nvinfo : EIATTR_MAX_THREADS
	.align		4
.L_41:
        /*d064*/ 	.byte	0x04, 0x05
        /*d066*/ 	.short	(.L_43 - .L_42)
.L_42:
        /*d068*/ 	.word	0x00000180
        /*d06c*/ 	.word	0x00000001
        /*d070*/ 	.word	0x00000001


	//----- nvinfo : EIATTR_CRS_STACK_SIZE
	.align		4
.L_43:
        /*d074*/ 	.byte	0x04, 0x1e
        /*d076*/ 	.short	(.L_45 - .L_44)
.L_44:
        /*d078*/ 	.word	0x00000000


	//----- nvinfo : EIATTR_CBANK_PARAM_SIZE
	.align		4
.L_45:
        /*d07c*/ 	.byte	0x03, 0x19
        /*d07e*/ 	.short	0x0770


	//----- nvinfo : EIATTR_PARAM_CBANK
	.align		4
        /*d080*/ 	.byte	0x04, 0x0a
        /*d082*/ 	.short	(.L_47 - .L_46)
	.align		4
.L_46:
        /*d084*/ 	.word	index@(.nv.constant0._ZN7cutlass13device_kernelINS_4gemm6kernel13GemmUniversalINS1_17GroupProblemShapeIN4cute5tupleIJiiiEEEEENS1_10collective13CollectiveMmaINS1_39MainloopSm90ArrayTmaGmmaWarpSpecializedILi3ENS6_IJNS5_1CILi1EEESD_SD_EEENS1_52KernelPtrArrayTmaWarpSpecializedPingpongFP8FastAccumEEENS6_IJNSC_ILi256EEESH_NSC_ILi128EEEEEENS_12float_e4m3_tEPNS6_IJlSD_NSC_ILi0EEEEEESK_SN_NS5_8TiledMMAINS5_8MMA_AtomIJNS5_4SM904GMMA31MMA_64x256x32_F32E4M3E4M3_SS_TNILNSR_7ScaleInE1ELST_1EEEEEENS5_6LayoutISE_NS6_IJSL_SL_SL_EEEEENS6_IJNS5_10UnderscoreESZ_SZ_EEEEENS5_13SM90_TMA_LOADENS5_14ComposedLayoutINS5_7SwizzleILi3ELi4ELi3EEENS5_18smem_ptr_flag_bitsILi8EEENSW_INS6_IJNSC_ILi8EEESI_EEENS6_IJSI_SD_EEEEEEEvNS5_8identityES12_S1C_vS1D_EENS_8epilogue10collective18CollectiveEpilogueINS1F_30Sm90PtrArrayTmaWarpSpecializedILi4ELi2ELi16ELb1ELb0ELi2EEEJSJ_NS6_IJNSC_ILi64EEENSC_ILi32EEEEEENS_6half_tEPNS6_IJSD_lSL_EEES1N_S1P_NS1F_6fusion15FusionCallbacksIS1J_NS1Q_17LinearCombinationIS1N_fS1N_fLNS_15FloatRoundStyleE2EEESJ_S1M_JEEES12_NS13_IS15_NS16_ILi16EEENSW_INS6_IJS1K_S18_EEENS6_IJSD_S1K_EEEEEEENS5_17SM75_U16x8_LDSM_TENS5_14SM90_TMA_STOREES20_NS5_17SM90_U16x8_STSM_TENS5_9Copy_AtomIJNS5_17SM90_U32x4_STSM_NES1N_EEEvEEEvvEEEEvNT_6ParamsE)
        /*d088*/ 	.short	0x0210
        /*d08a*/ 	.short	0x0770


	//----- nvinfo : EIATTR_SW_WAR
	.align		4
.L_47:
        /*d08c*/ 	.byte	0x04, 0x36
        /*d08e*/ 	.short	(.L_49 - .L_48)
.L_48:
        /*d090*/ 	.word	0x00000008
.L_49:


//--------------------- .nv.callgraph             --------------------------
	.section	.nv.callgraph,"",@"SHT_CUDA_CALLGRAPH"
	.align	4
	.sectionentsize	8
	.align		4
        /*0000*/ 	.word	0x00000000
	.align		4
        /*0004*/ 	.word	0xffffffff
	.align		4
        /*0008*/ 	.word	index@(_ZN7cutlass13device_kernelINS_4gemm6kernel13GemmUniversalINS1_17GroupProblemShapeIN4cute5tupleIJiiiEEEEENS1_10collective13CollectiveMmaINS1_39MainloopSm90ArrayTmaGmmaWarpSpecializedILi3ENS6_IJNS5_1CILi1EEESD_SD_EEENS1_52KernelPtrArrayTmaWarpSpecializedPingpongFP8FastAccumEEENS6_IJNSC_ILi256EEESH_NSC_ILi128EEEEEENS_12float_e4m3_tEPNS6_IJlSD_NSC_ILi0EEEEEESK_SN_NS5_8TiledMMAINS5_8MMA_AtomIJNS5_4SM904GMMA31MMA_64x256x32_F32E4M3E4M3_SS_TNILNSR_7ScaleInE1ELST_1EEEEEENS5_6LayoutISE_NS6_IJSL_SL_SL_EEEEENS6_IJNS5_10UnderscoreESZ_SZ_EEEEENS5_13SM90_TMA_LOADENS5_14ComposedLayoutINS5_7SwizzleILi3ELi4ELi3EEENS5_18smem_ptr_flag_bitsILi8EEENSW_INS6_IJNSC_ILi8EEESI_EEENS6_IJSI_SD_EEEEEEEvNS5_8identityES12_S1C_vS1D_EENS_8epilogue10collective18CollectiveEpilogueINS1F_30Sm90PtrArrayTmaWarpSpecializedILi4ELi2ELi16ELb1ELb0ELi2EEEJSJ_NS6_IJNSC_ILi64EEENSC_ILi32EEEEEENS_6half_tEPNS6_IJSD_lSL_EEES1N_S1P_NS1F_6fusion15FusionCallbacksIS1J_NS1Q_17LinearCombinationIS1N_fS1N_fLNS_15FloatRoundStyleE2EEESJ_S1M_JEEES12_NS13_IS15_NS16_ILi16EEENSW_INS6_IJS1K_S18_EEENS6_IJSD_S1K_EEEEEEENS5_17SM75_U16x8_LDSM_TENS5_14SM90_TMA_STOREES20_NS5_17SM90_U16x8_STSM_TENS5_9Copy_AtomIJNS5_17SM90_U32x4_STSM_NES1N_EEEvEEEvvEEEEvNT_6ParamsE)
	.align		4
        /*000c*/ 	.word	index@(__assertfail)
	.align		4
        /*0010*/ 	.word	0x00000000
	.align		4
        /*0014*/ 	.word	0xfffffffe
	.align		4
        /*0018*/ 	.word	0x00000000
	.align		4
        /*001c*/ 	.word	0xfffffffd
	.align		4
        /*0020*/ 	.word	0x00000000
	.align		4
        /*0024*/ 	.word	0xfffffffc


//--------------------- .nv.constant4             --------------------------
	.section	.nv.constant4,"a",@progbits
	.align	8
	.align		8
.nv.constant4:
        /*0000*/ 	.dword	__assertfail
	.align		8
        /*0008*/ 	.dword	__unnamed_1
	.align		8
        /*0010*/ 	.dword	_ZN39_INTERNAL_9c524c61_4_k_cu_b7a84e4e_35034cuda3std3__45__cpo5beginE
	.align		8
        /*0018*/ 	.dword	_ZN39_INTERNAL_9c524c61_4_k_cu_b7a84e4e_35034cuda3std3__45__cpo3endE
	.align		8
        /*0020*/ 	.dword	_ZN39_INTERNAL_9c524c61_4_k_cu_b7a84e4e_35034cuda3std3__45__cpo6cbeginE
	.align		8
        /*0028*/ 	.dword	_ZN39_INTERNAL_9c524c61_4_k_cu_b7a84e4e_35034cuda3std3__45__cpo4cendE
	.align		8
        /*0030*/ 	.dword	_ZN39_INTERNAL_9c524c61_4_k_cu_b7a84e4e_35034cuda3std3__441_GLOBAL__N__9c524c61_4_k_cu_b7a84e4e_35036ignoreE
	.align		8
        /*0038*/ 	.dword	_ZN39_INTERNAL_9c524c61_4_k_cu_b7a84e4e_35034cuda3std3__419piecewise_constructE
	.align		8
        /*0040*/ 	.dword	_ZN39_INTERNAL_9c524c61_4_k_cu_b7a84e4e_35034cuda3std3__48in_placeE
	.align		8
        /*0048*/ 	.dword	_ZN39_INTERNAL_9c524c61_4_k_cu_b7a84e4e_35034cuda3std6ranges3__45__cpo4swapE
	.align		8
        /*0050*/ 	.dword	_ZN39_INTERNAL_9c524c61_4_k_cu_b7a84e4e_35034cuda3std6ranges3__45__cpo9iter_moveE
	.align		8
        /*0058*/ 	.dword	_ZN39_INTERNAL_9c524c61_4_k_cu_b7a84e4e_35034cute7productE
	.align		8
        /*0060*/ 	.dword	_ZN39_INTERNAL_9c524c61_4_k_cu_b7a84e4e_35034cute1_E
	.align		8
        /*0068*/ 	.dword	$str$24
	.align		8
        /*0070*/ 	.dword	$str$25


//--------------------- .text._ZN7cutlass13device_kernelINS_4gemm6kernel13GemmUniversalINS1_17GroupProblemShapeIN4cute5tupleIJiiiEEEEENS1_10collective13CollectiveMmaINS1_39MainloopSm90ArrayTmaGmmaWarpSpecializedILi3ENS6_IJNS5_1CILi1EEESD_SD_EEENS1_52KernelPtrArrayTmaWarpSpecializedPingpongFP8FastAccumEEENS6_IJNSC_ILi256EEESH_NSC_ILi128EEEEEENS_12float_e4m3_tEPNS6_IJlSD_NSC_ILi0EEEEEESK_SN_NS5_8TiledMMAINS5_8MMA_AtomIJNS5_4SM904GMMA31MMA_64x256x32_F32E4M3E4M3_SS_TNILNSR_7ScaleInE1ELST_1EEEEEENS5_6LayoutISE_NS6_IJSL_SL_SL_EEEEENS6_IJNS5_10UnderscoreESZ_SZ_EEEEENS5_13SM90_TMA_LOADENS5_14ComposedLayoutINS5_7SwizzleILi3ELi4ELi3EEENS5_18smem_ptr_flag_bitsILi8EEENSW_INS6_IJNSC_ILi8EEESI_EEENS6_IJSI_SD_EEEEEEEvNS5_8identityES12_S1C_vS1D_EENS_8epilogue10collective18CollectiveEpilogueINS1F_30Sm90PtrArrayTmaWarpSpecializedILi4ELi2ELi16ELb1ELb0ELi2EEEJSJ_NS6_IJNSC_ILi64EEENSC_ILi32EEEEEENS_6half_tEPNS6_IJSD_lSL_EEES1N_S1P_NS1F_6fusion15FusionCallbacksIS1J_NS1Q_17LinearCombinationIS1N_fS1N_fLNS_15FloatRoundStyleE2EEESJ_S1M_JEEES12_NS13_IS15_NS16_ILi16EEENSW_INS6_IJS1K_S18_EEENS6_IJSD_S1K_EEEEEEENS5_17SM75_U16x8_LDSM_TENS5_14SM90_TMA_STOREES20_NS5_17SM90_U16x8_STSM_TENS5_9Copy_AtomIJNS5_17SM90_U32x4_STSM_NES1N_EEEvEEEvvEEEEvNT_6ParamsE --------------------------
	.section	.text._ZN7cutlass13device_kernelINS_4gemm6kernel13GemmUniversalINS1_17GroupProblemShapeIN4cute5tupleIJiiiEEEEENS1_10collective13CollectiveMmaINS1_39MainloopSm90ArrayTmaGmmaWarpSpecializedILi3ENS6_IJNS5_1CILi1EEESD_SD_EEENS1_52KernelPtrArrayTmaWarpSpecializedPingpongFP8FastAccumEEENS6_IJNSC_ILi256EEESH_NSC_ILi128EEEEEENS_12float_e4m3_tEPNS6_IJlSD_NSC_ILi0EEEEEESK_SN_NS5_8TiledMMAINS5_8MMA_AtomIJNS5_4SM904GMMA31MMA_64x256x32_F32E4M3E4M3_SS_TNILNSR_7ScaleInE1ELST_1EEEEEENS5_6LayoutISE_NS6_IJSL_SL_SL_EEEEENS6_IJNS5_10UnderscoreESZ_SZ_EEEEENS5_13SM90_TMA_LOADENS5_14ComposedLayoutINS5_7SwizzleILi3ELi4ELi3EEENS5_18smem_ptr_flag_bitsILi8EEENSW_INS6_IJNSC_ILi8EEESI_EEENS6_IJSI_SD_EEEEEEEvNS5_8identityES12_S1C_vS1D_EENS_8epilogue10collective18CollectiveEpilogueINS1F_30Sm90PtrArrayTmaWarpSpecializedILi4ELi2ELi16ELb1ELb0ELi2EEEJSJ_NS6_IJNSC_ILi64EEENSC_ILi32EEEEEENS_6half_tEPNS6_IJSD_lSL_EEES1N_S1P_NS1F_6fusion15FusionCallbacksIS1J_NS1Q_17LinearCombinationIS1N_fS1N_fLNS_15FloatRoundStyleE2EEESJ_S1M_JEEES12_NS13_IS15_NS16_ILi16EEENSW_INS6_IJS1K_S18_EEENS6_IJSD_S1K_EEEEEEENS5_17SM75_U16x8_LDSM_TENS5_14SM90_TMA_STOREES20_NS5_17SM90_U16x8_STSM_TENS5_9Copy_AtomIJNS5_17SM90_U32x4_STSM_NES1N_EEEvEEEvvEEEEvNT_6ParamsE,"ax",@progbits
	.align	128
.text._ZN7cutlass13device_kernelINS_4gemm6kernel13GemmUniversalINS1_17GroupProblemShapeIN4cute5tupleIJiiiEEEEENS1_10collective13CollectiveMmaINS1_39MainloopSm90ArrayTmaGmmaWarpSpecializedILi3ENS6_IJNS5_1CILi1EEESD_SD_EEENS1_52KernelPtrArrayTmaWarpSpecializedPingpongFP8FastAccumEEENS6_IJNSC_ILi256EEESH_NSC_ILi128EEEEEENS_12float_e4m3_tEPNS6_IJlSD_NSC_ILi0EEEEEESK_SN_NS5_8TiledMMAINS5_8MMA_AtomIJNS5_4SM904GMMA31MMA_64x256x32_F32E4M3E4M3_SS_TNILNSR_7ScaleInE1ELST_1EEEEEENS5_6LayoutISE_NS6_IJSL_SL_SL_EEEEENS6_IJNS5_10UnderscoreESZ_SZ_EEEEENS5_13SM90_TMA_LOADENS5_14ComposedLayoutINS5_7SwizzleILi3ELi4ELi3EEENS5_18smem_ptr_flag_bitsILi8EEENSW_INS6_IJNSC_ILi8EEESI_EEENS6_IJSI_SD_EEEEEEEvNS5_8identityES12_S1C_vS1D_EENS_8epilogue10collective18CollectiveEpilogueINS1F_30Sm90PtrArrayTmaWarpSpecializedILi4ELi2ELi16ELb1ELb0ELi2EEEJSJ_NS6_IJNSC_ILi64EEENSC_ILi32EEEEEENS_6half_tEPNS6_IJSD_lSL_EEES1N_S1P_NS1F_6fusion15FusionCallbacksIS1J_NS1Q_17LinearCombinationIS1N_fS1N_fLNS_15FloatRoundStyleE2EEESJ_S1M_JEEES12_NS13_IS15_NS16_ILi16EEENSW_INS6_IJS1K_S18_EEENS6_IJSD_S1K_EEEEEEENS5_17SM75_U16x8_LDSM_TENS5_14SM90_TMA_STOREES20_NS5_17SM90_U16x8_STSM_TENS5_9Copy_AtomIJNS5_17SM90_U32x4_STSM_NES1N_EEEvEEEvvEEEEvNT_6ParamsE:
        .type           _ZN7cutlass13device_kernelINS_4gemm6kernel13GemmUniversalINS1_17GroupProblemShapeIN4cute5tupleIJiiiEEEEENS1_10collective13CollectiveMmaINS1_39MainloopSm90ArrayTmaGmmaWarpSpecializedILi3ENS6_IJNS5_1CILi1EEESD_SD_EEENS1_52KernelPtrArrayTmaWarpSpecializedPingpongFP8FastAccumEEENS6_IJNSC_ILi256EEESH_NSC_ILi128EEEEEENS_12float_e4m3_tEPNS6_IJlSD_NSC_ILi0EEEEEESK_SN_NS5_8TiledMMAINS5_8MMA_AtomIJNS5_4SM904GMMA31MMA_64x256x32_F32E4M3E4M3_SS_TNILNSR_7ScaleInE1ELST_1EEEEEENS5_6LayoutISE_NS6_IJSL_SL_SL_EEEEENS6_IJNS5_10UnderscoreESZ_SZ_EEEEENS5_13SM90_TMA_LOADENS5_14ComposedLayoutINS5_7SwizzleILi3ELi4ELi3EEENS5_18smem_ptr_flag_bitsILi8EEENSW_INS6_IJNSC_ILi8EEESI_EEENS6_IJSI_SD_EEEEEEEvNS5_8identityES12_S1C_vS1D_EENS_8epilogue10collective18CollectiveEpilogueINS1F_30Sm90PtrArrayTmaWarpSpecializedILi4ELi2ELi16ELb1ELb0ELi2EEEJSJ_NS6_IJNSC_ILi64EEENSC_ILi32EEEEEENS_6half_tEPNS6_IJSD_lSL_EEES1N_S1P_NS1F_6fusion15FusionCallbacksIS1J_NS1Q_17LinearCombinationIS1N_fS1N_fLNS_15FloatRoundStyleE2EEESJ_S1M_JEEES12_NS13_IS15_NS16_ILi16EEENSW_INS6_IJS1K_S18_EEENS6_IJSD_S1K_EEEEEEENS5_17SM75_U16x8_LDSM_TENS5_14SM90_TMA_STOREES20_NS5_17SM90_U16x8_STSM_TENS5_9Copy_AtomIJNS5_17SM90_U32x4_STSM_NES1N_EEEvEEEvvEEEEvNT_6ParamsE,@function
        .size           _ZN7cutlass13device_kernelINS_4gemm6kernel13GemmUniversalINS1_17GroupProblemShapeIN4cute5tupleIJiiiEEEEENS1_10collective13CollectiveMmaINS1_39MainloopSm90ArrayTmaGmmaWarpSpecializedILi3ENS6_IJNS5_1CILi1EEESD_SD_EEENS1_52KernelPtrArrayTmaWarpSpecializedPingpongFP8FastAccumEEENS6_IJNSC_ILi256EEESH_NSC_ILi128EEEEEENS_12float_e4m3_tEPNS6_IJlSD_NSC_ILi0EEEEEESK_SN_NS5_8TiledMMAINS5_8MMA_AtomIJNS5_4SM904GMMA31MMA_64x256x32_F32E4M3E4M3_SS_TNILNSR_7ScaleInE1ELST_1EEEEEENS5_6LayoutISE_NS6_IJSL_SL_SL_EEEEENS6_IJNS5_10UnderscoreESZ_SZ_EEEEENS5_13SM90_TMA_LOADENS5_14ComposedLayoutINS5_7SwizzleILi3ELi4ELi3EEENS5_18smem_ptr_flag_bitsILi8EEENSW_INS6_IJNSC_ILi8EEESI_EEENS6_IJSI_SD_EEEEEEEvNS5_8identityES12_S1C_vS1D_EENS_8epilogue10collective18CollectiveEpilogueINS1F_30Sm90PtrArrayTmaWarpSpecializedILi4ELi2ELi16ELb1ELb0ELi2EEEJSJ_NS6_IJNSC_ILi64EEENSC_ILi32EEEEEENS_6half_tEPNS6_IJSD_lSL_EEES1N_S1P_NS1F_6fusion15FusionCallbacksIS1J_NS1Q_17LinearCombinationIS1N_fS1N_fLNS_15FloatRoundStyleE2EEESJ_S1M_JEEES12_NS13_IS15_NS16_ILi16EEENSW_INS6_IJS1K_S18_EEENS6_IJSD_S1K_EEEEEEENS5_17SM75_U16x8_LDSM_TENS5_14SM90_TMA_STOREES20_NS5_17SM90_U16x8_STSM_TENS5_9Copy_AtomIJNS5_17SM90_U32x4_STSM_NES1N_EEEvEEEvvEEEEvNT_6ParamsE,(.L_x_635 - _ZN7cutlass13device_kernelINS_4gemm6kernel13GemmUniversalINS1_17GroupProblemShapeIN4cute5tupleIJiiiEEEEENS1_10collective13CollectiveMmaINS1_39MainloopSm90ArrayTmaGmmaWarpSpecializedILi3ENS6_IJNS5_1CILi1EEESD_SD_EEENS1_52KernelPtrArrayTmaWarpSpecializedPingpongFP8FastAccumEEENS6_IJNSC_ILi256EEESH_NSC_ILi128EEEEEENS_12float_e4m3_tEPNS6_IJlSD_NSC_ILi0EEEEEESK_SN_NS5_8TiledMMAINS5_8MMA_AtomIJNS5_4SM904GMMA31MMA_64x256x32_F32E4M3E4M3_SS_TNILNSR_7ScaleInE1ELST_1EEEEEENS5_6LayoutISE_NS6_IJSL_SL_SL_EEEEENS6_IJNS5_10UnderscoreESZ_SZ_EEEEENS5_13SM90_TMA_LOADENS5_14ComposedLayoutINS5_7SwizzleILi3ELi4ELi3EEENS5_18smem_ptr_flag_bitsILi8EEENSW_INS6_IJNSC_ILi8EEESI_EEENS6_IJSI_SD_EEEEEEEvNS5_8identityES12_S1C_vS1D_EENS_8epilogue10collective18CollectiveEpilogueINS1F_30Sm90PtrArrayTmaWarpSpecializedILi4ELi2ELi16ELb1ELb0ELi2EEEJSJ_NS6_IJNSC_ILi64EEENSC_ILi32EEEEEENS_6half_tEPNS6_IJSD_lSL_EEES1N_S1P_NS1F_6fusion15FusionCallbacksIS1J_NS1Q_17LinearCombinationIS1N_fS1N_fLNS_15FloatRoundStyleE2EEESJ_S1M_JEEES12_NS13_IS15_NS16_ILi16EEENSW_INS6_IJS1K_S18_EEENS6_IJSD_S1K_EEEEEEENS5_17SM75_U16x8_LDSM_TENS5_14SM90_TMA_STOREES20_NS5_17SM90_U16x8_STSM_TENS5_9Copy_AtomIJNS5_17SM90_U32x4_STSM_NES1N_EEEvEEEvvEEEEvNT_6ParamsE)
        .other          _ZN7cutlass13device_kernelINS_4gemm6kernel13GemmUniversalINS1_17GroupProblemShapeIN4cute5tupleIJiiiEEEEENS1_10collective13CollectiveMmaINS1_39MainloopSm90ArrayTmaGmmaWarpSpecializedILi3ENS6_IJNS5_1CILi1EEESD_SD_EEENS1_52KernelPtrArrayTmaWarpSpecializedPingpongFP8FastAccumEEENS6_IJNSC_ILi256EEESH_NSC_ILi128EEEEEENS_12float_e4m3_tEPNS6_IJlSD_NSC_ILi0EEEEEESK_SN_NS5_8TiledMMAINS5_8MMA_AtomIJNS5_4SM904GMMA31MMA_64x256x32_F32E4M3E4M3_SS_TNILNSR_7ScaleInE1ELST_1EEEEEENS5_6LayoutISE_NS6_IJSL_SL_SL_EEEEENS6_IJNS5_10UnderscoreESZ_SZ_EEEEENS5_13SM90_TMA_LOADENS5_14ComposedLayoutINS5_7SwizzleILi3ELi4ELi3EEENS5_18smem_ptr_flag_bitsILi8EEENSW_INS6_IJNSC_ILi8EEESI_EEENS6_IJSI_SD_EEEEEEEvNS5_8identityES12_S1C_vS1D_EENS_8epilogue10collective18CollectiveEpilogueINS1F_30Sm90PtrArrayTmaWarpSpecializedILi4ELi2ELi16ELb1ELb0ELi2EEEJSJ_NS6_IJNSC_ILi64EEENSC_ILi32EEEEEENS_6half_tEPNS6_IJSD_lSL_EEES1N_S1P_NS1F_6fusion15FusionCallbacksIS1J_NS1Q_17LinearCombinationIS1N_fS1N_fLNS_15FloatRoundStyleE2EEESJ_S1M_JEEES12_NS13_IS15_NS16_ILi16EEENSW_INS6_IJS1K_S18_EEENS6_IJSD_S1K_EEEEEEENS5_17SM75_U16x8_LDSM_TENS5_14SM90_TMA_STOREES20_NS5_17SM90_U16x8_STSM_TENS5_9Copy_AtomIJNS5_17SM90_U32x4_STSM_NES1N_EEEvEEEvvEEEEvNT_6ParamsE,@"STO_CUDA_ENTRY STV_DEFAULT"
_ZN7cutlass13device_kernelINS_4gemm6kernel13GemmUniversalINS1_17GroupProblemShapeIN4cute5tupleIJiiiEEEEENS1_10collective13CollectiveMmaINS1_39MainloopSm90ArrayTmaGmmaWarpSpecializedILi3ENS6_IJNS5_1CILi1EEESD_SD_EEENS1_52KernelPtrArrayTmaWarpSpecializedPingpongFP8FastAccumEEENS6_IJNSC_ILi256EEESH_NSC_ILi128EEEEEENS_12float_e4m3_tEPNS6_IJlSD_NSC_ILi0EEEEEESK_SN_NS5_8TiledMMAINS5_8MMA_AtomIJNS5_4SM904GMMA31MMA_64x256x32_F32E4M3E4M3_SS_TNILNSR_7ScaleInE1ELST_1EEEEEENS5_6LayoutISE_NS6_IJSL_SL_SL_EEEEENS6_IJNS5_10UnderscoreESZ_SZ_EEEEENS5_13SM90_TMA_LOADENS5_14ComposedLayoutINS5_7SwizzleILi3ELi4ELi3EEENS5_18smem_ptr_flag_bitsILi8EEENSW_INS6_IJNSC_ILi8EEESI_EEENS6_IJSI_SD_EEEEEEEvNS5_8identityES12_S1C_vS1D_EENS_8epilogue10collective18CollectiveEpilogueINS1F_30Sm90PtrArrayTmaWarpSpecializedILi4ELi2ELi16ELb1ELb0ELi2EEEJSJ_NS6_IJNSC_ILi64EEENSC_ILi32EEEEEENS_6half_tEPNS6_IJSD_lSL_EEES1N_S1P_NS1F_6fusion15FusionCallbacksIS1J_NS1Q_17LinearCombinationIS1N_fS1N_fLNS_15FloatRoundStyleE2EEESJ_S1M_JEEES12_NS13_IS15_NS16_ILi16EEENSW_INS6_IJS1K_S18_EEENS6_IJSD_S1K_EEEEEEENS5_17SM75_U16x8_LDSM_TENS5_14SM90_TMA_STOREES20_NS5_17SM90_U16x8_STSM_TENS5_9Copy_AtomIJNS5_17SM90_U32x4_STSM_NES1N_EEEvEEEvvEEEEvNT_6ParamsE:
[----:B------:R-:W1:Y:S02]  /*0000*/  LDC R1, c[0x0][0x28] ;  /* 0x00000a00ff017b82 */ /* 0x000e640000000800 */
[----:B-1----:R-:W-:-:S06]  /*0010*/  IADD3 R1, R1, -0x1b78, RZ ;  /* 0xffffe48801017810 */ /* 0x002fcc0007ffe0ff */
[----:B------:R-:W1:Y:S01]  /*0020*/  LDC.64 R6, c[0x0][0x918] ;  /* 0x00024600ff067b82 */ /* 0x000e620000000a00 */
[----:B------:R-:W-:Y:S01]  /*0030*/  ULDC.64 UR38, c[0x0][0x208] ;  /* 0x0000820000267ab9 */ /* 0x000fe20000000a00 */
[----:B------:R-:W2:Y:S01]  /*0040*/  S2R R21, SR_TID.X ;  /* 0x0000000000157919 */ /* 0x000ea20000002100 */
[----:B------:R-:W-:Y:S01]  /*0050*/  ULDC UR4, c[0x0][0x910] ;  /* 0x0002440000047ab9 */ /* 0x000fe20000000800 */
[----:B------:R-:W-:Y:S01]  /*0060*/  ULDC.64 UR20, c[0x0][0x8d0] ;  /* 0x0002340000147ab9 */ /* 0x000fe20000000a00 */
[----:B------:R-:W-:Y:S01]  /*0070*/  ULDC.64 UR14, c[0x0][0x8c8] ;  /* 0x00023200000e7ab9 */ /* 0x000fe20000000a00 */
[----:B------:R-:W-:Y:S01]  /*0080*/  IMAD.MOV.U32 R8, RZ, RZ, RZ ;  /* 0x000000ffff087224 */ /* 0x000fe200078e00ff */
[----:B------:R-:W-:Y:S01]  /*0090*/  MOV R0, RZ ;  /* 0x000000ff00007202 */ /* 0x000fe20000000f00 */
[----:B------:R-:W-:Y:S01]  /*00a0*/  S2UR UR6, SR_CTAID.Y ;  /* 0x00000000000679c3 */ /* 0x000fe20000002600 */
[----:B------:R-:W-:Y:S01]  /*00b0*/  ULDC.64 UR22, c[0x0][0x8e8] ;  /* 0x00023a0000167ab9 */ /* 0x000fe20000000a00 */
[----:B------:R-:W-:Y:S01]  /*00c0*/  ULDC.64 UR16, c[0x0][0x8e0] ;  /* 0x0002380000107ab9 */ /* 0x000fe20000000a00 */
[----:B-1----:R-:W3:Y:S01]  /*00d0*/  LDG.E R9, desc[UR38][R6.64] ;  /* 0x0000002606097981 */ /* 0x002ee2000c1e1900 */
[----:B------:R-:W-:-:S03]  /*00e0*/  MOV R3, UR4 ;  /* 0x0000000400037c02 */ /* 0x000fc60008000f00 */
[----:B------:R-:W4:Y:S01]  /*00f0*/  LDG.E R2, desc[UR38][R6.64+0x4] ;  /* 0x0000042606027981 */ /* 0x000f22000c1e1900 */
[----:B--2---:R-:W-:Y:S01]  /*0100*/  LOP3.LUT R20, R21, 0x1f, RZ, 0xc0, !PT ;  /* 0x0000001f15147812 */ /* 0x004fe200078ec0ff */
[----:B------:R-:W-:Y:S01]  /*0110*/  UISETP.NE.U32.AND UP0, UPT, UR20, URZ, UPT ;  /* 0x0000003f1400728c */ /* 0x000fe2000bf05070 */
[----:B------:R-:W1:Y:S01]  /*0120*/  S2UR UR57, SR_CTAID.X ;  /* 0x00000000003979c3 */ /* 0x000e620000002500 */
[----:B------:R-:W-:Y:S01]  /*0130*/  ULDC UR4, c[0x0][0x908] ;  /* 0x0002420000047ab9 */ /* 0x000fe20000000800 */
[----:B------:R-:W-:Y:S01]  /*0140*/  ISETP.GE.AND P0, PT, R20, R3, PT ;  /* 0x000000031400720c */ /* 0x000fe20003f06270 */
[----:B------:R-:W-:Y:S02]  /*0150*/  UISETP.NE.AND.EX UP0, UPT, UR21, URZ, UPT, UP0 ;  /* 0x0000003f1500728c */ /* 0x000fe4000bf05300 */
[----:B------:R-:W-:-:S09]  /*0160*/  UISETP.NE.AND UP3, UPT, UR4, 0x1, UPT ;  /* 0x000000010400788c */ /* 0x000fd2000bf65270 */
[----:B------:R-:W-:Y:S01]  /*0170*/  @UP0 ULDC UR18, c[0x0][0x8dc] ;  /* 0x0002370000120ab9 */ /* 0x000fe20000000800 */
[----:B------:R-:W2:Y:S01]  /*0180*/  @!P0 LDC.64 R4, c[0x0][0x918] ;  /* 0x00024600ff048b82 */ /* 0x000ea20000000a00 */
[----:B------:R-:W-:Y:S01]  /*0190*/  @UP3 ULDC UR8, c[0x0][0x10] ;  /* 0x0000040000083ab9 */ /* 0x000fe20000000800 */
[----:B------:R-:W-:Y:S01]  /*01a0*/  @UP3 UMOV UR7, URZ ;  /* 0x0000003f00073c82 */ /* 0x000fe20008000000 */
[----:B------:R-:W-:Y:S01]  /*01b0*/  @!UP3 ULDC UR10, c[0x0][0xc] ;  /* 0x00000300000abab9 */ /* 0x000fe20000000800 */
[----:B-1----:R-:W-:-:S03]  /*01c0*/  @UP3 UIMAD.WIDE.U32 UR8, UR57, UR8, UR6 ;  /* 0x00000008390832a5 */ /* 0x002fc6000f8e0006 */
[----:B------:R-:W-:Y:S01]  /*01d0*/  @UP3 UMOV UR7, URZ ;  /* 0x0000003f00073c82 */ /* 0x000fe20008000000 */
[----:B--2---:R-:W-:-:S05]  /*01e0*/  @!P0 IMAD.WIDE.U32 R4, R20, 0xc, R4 ;  /* 0x0000000c14048825 */ /* 0x004fca00078e0004 */
[----:B------:R1:W5:Y:S04]  /*01f0*/  @!P0 LDG.E R8, desc[UR38][R4.64] ;  /* 0x0000002604088981 */ /* 0x000368000c1e1900 */
[----:B------:R1:W5:Y:S01]  /*0200*/  @!P0 LDG.E R0, desc[UR38][R4.64+0x4] ;  /* 0x0000042604008981 */ /* 0x000362000c1e1900 */
[----:B------:R-:W-:Y:S01]  /*0210*/  ISETP.NE.U32.AND P0, PT, RZ, UR22, PT ;  /* 0x00000016ff007c0c */ /* 0x000fe2000bf05070 */
[----:B------:R-:W-:-:S03]  /*0220*/  @UP3 UIADD3 UR7, UR9, UR7, URZ ;  /* 0x0000000709073290 */ /* 0x000fc6000fffe03f */
[----:B------:R-:W-:Y:S02]  /*0230*/  ISETP.NE.AND.EX P0, PT, RZ, UR23, PT, P0 ;  /* 0x00000017ff007c0c */ /* 0x000fe4000bf05300 */
[----:B---3--:R-:W-:-:S13]  /*0240*/  R2UR UR12, R9 ;  /* 0x00000000090c72ca */ /* 0x008fda00000e0000 */
[----:B------:R-:W-:-:S04]  /*0250*/  UIADD3 UR11, UP1, UR12, UR14, URZ ;  /* 0x0000000e0c0b7290 */ /* 0x000fc8000ff3e03f */
[----:B------:R-:W-:Y:S02]  /*0260*/  ULEA.HI.X.SX32 UR12, UR12, UR15, 0x1, UP1 ;  /* 0x0000000f0c0c7291 */ /* 0x000fe400088f0e3f */
[----:B------:R-:W-:Y:S01]  /*0270*/  UIADD3 UR11, UP1, UR11, -0x1, URZ ;  /* 0xffffffff0b0b7890 */ /* 0x000fe2000ff3e03f */
[----:B----4-:R-:W-:-:S03]  /*0280*/  R2UR UR26, R2 ;  /* 0x00000000021a72ca */ /* 0x010fc600000e0000 */
[----:B------:R-:W-:Y:S02]  /*0290*/  UIADD3.X UR12, UR12, -0x1, URZ, UP1, !UPT ;  /* 0xffffffff0c0c7890 */ /* 0x000fe40008ffe43f */
[----:B------:R-:W-:-:S04]  /*02a0*/  @UP0 UIADD3 UR18, UP1, UR11, UR18, URZ ;  /* 0x000000120b120290 */ /* 0x000fc8000ff3e03f */
[----:B------:R-:W-:-:S04]  /*02b0*/  @UP0 UIADD3.X UR28, URZ, UR12, URZ, UP1, !UPT ;  /* 0x0000000c3f1c0290 */ /* 0x000fc80008ffe43f */
[----:B------:R-:W-:Y:S02]  /*02c0*/  @UP0 UIMAD.WIDE.U32 UR4, UR28, UR20, URZ ;  /* 0x000000141c0402a5 */ /* 0x000fe4000f8e003f */
[----:B------:R-:W-:Y:S02]  /*02d0*/  UIADD3 UR13, UP2, UR26, UR16, URZ ;  /* 0x000000101a0d7290 */ /* 0x000fe4000ff5e03f */
[----:B------:R-:W-:Y:S02]  /*02e0*/  @UP0 UIMAD.WIDE.U32 UR24, UP1, UR18, UR21, UR4 ;  /* 0x00000015121802a5 */ /* 0x000fe4000f820004 */
[----:B------:R-:W-:Y:S02]  /*02f0*/  @UP0 UIMAD.WIDE.U32 UR18, UR18, UR20, URZ ;  /* 0x00000014121202a5 */ /* 0x000fe4000f8e003f */
[----:B------:R-:W-:Y:S02]  /*0300*/  @UP0 UIADD3.X UR27, URZ, URZ, URZ, UP1, !UPT ;  /* 0x0000003f3f1b0290 */ /* 0x000fe40008ffe43f */
[----:B------:R-:W-:Y:S01]  /*0310*/  @UP0 UIADD3 URZ, UP1, UR19, UR24, URZ ;  /* 0x00000018133f0290 */ /* 0x000fe2000ff3e03f */
[----:B------:R-:W-:Y:S01]  /*0320*/  UMOV UR4, UR57 ;  /* 0x0000003900047c82 */ /* 0x000fe20008000000 */
[----:B------:R-:W-:Y:S01]  /*0330*/  UMOV UR5, URZ ;  /* 0x0000003f00057c82 */ /* 0x000fe20008000000 */
[----:B------:R-:W-:-:S02]  /*0340*/  ULEA.HI.X.SX32 UR9, UR26, UR17, 0x1, UP2 ;  /* 0x000000111a097291 */ /* 0x000fc400090f0e3f */
[----:B------:R-:W-:Y:S01]  /*0350*/  @!UP3 UIMAD.WIDE.U32 UR4, UR10, UR6, UR4 ;  /* 0x000000060a04b2a5 */ /* 0x000fe2000f8e0004 */
[----:B------:R-:W-:Y:S02]  /*0360*/  @UP0 UMOV UR26, UR25 ;  /* 0x00000019001a0c82 */ /* 0x000fe40008000000 */
[----:B------:R-:W-:Y:S02]  /*0370*/  @UP0 UIMAD.WIDE.U32.X UR18, UR28, UR21, UR26, UP1 ;  /* 0x000000151c1202a5 */ /* 0x000fe400088e041a */
[----:B------:R-:W-:Y:S02]  /*0380*/  UIADD3 UR6, UP1, UR13, -0x1, URZ ;  /* 0xffffffff0d067890 */ /* 0x000fe4000ff3e03f */
[----:B------:R-:W-:Y:S01]  /*0390*/  @!UP3 UMOV UR7, UR5 ;  /* 0x000000050007bc82 */ /* 0x000fe20008000000 */
[----:B------:R-:W-:Y:S01]  /*03a0*/  @!UP3 UMOV UR8, UR4 ;  /* 0x000000040008bc82 */ /* 0x000fe20008000000 */
[----:B------:R-:W-:Y:S01]  /*03b0*/  UIADD3.X UR5, UR9, -0x1, URZ, UP1, !UPT ;  /* 0xffffffff09057890 */ /* 0x000fe20008ffe43f */
[----:B------:R-:W-:Y:S01]  /*03c0*/  @UP0 UMOV UR11, UR18 ;  /* 0x00000012000b0c82 */ /* 0x000fe20008000000 */
[----:B------:R-:W-:Y:S01]  /*03d0*/  @UP0 UMOV UR12, UR19 ;  /* 0x00000013000c0c82 */ /* 0x000fe20008000000 */
[----:B-1----:R-:W-:Y:S09]  /*03e0*/  @!P0 BRA `(.L_x_0) ;  /* 0x00000000002c8947 */ /* 0x002ff20003800000 */
[----:B------:R-:W-:Y:S02]  /*03f0*/  ULDC UR4, c[0x0][0x8f4] ;  /* 0x00023d0000047ab9 */ /* 0x000fe40000000800 */
[----:B------:R-:W-:-:S04]  /*0400*/  UIADD3 UR6, UP1, UR6, UR4, URZ ;  /* 0x0000000406067290 */ /* 0x000fc8000ff3e03f */
[----:B------:R-:W-:-:S04]  /*0410*/  UIADD3.X UR9, URZ, UR5, URZ, UP1, !UPT ;  /* 0x000000053f097290 */ /* 0x000fc80008ffe43f */
[----:B------:R-:W-:-:S04]  /*0420*/  UIMAD.WIDE.U32 UR4, UR9, UR22, URZ ;  /* 0x00000016090472a5 */ /* 0x000fc8000f8e003f */
[----:B------:R-:W-:Y:S02]  /*0430*/  UIMAD.WIDE.U32 UR18, UP1, UR6, UR23, UR4 ;  /* 0x00000017061272a5 */ /* 0x000fe4000f820004 */
[----:B------:R-:W-:Y:S02]  /*0440*/  UIMAD.WIDE.U32 UR4, UR6, UR22, URZ ;  /* 0x00000016060472a5 */ /* 0x000fe4000f8e003f */
[----:B------:R-:W-:Y:S02]  /*0450*/  UIADD3.X UR25, URZ, URZ, URZ, UP1, !UPT ;  /* 0x0000003f3f197290 */ /* 0x000fe40008ffe43f */
[----:B------:R-:W-:Y:S01]  /*0460*/  UIADD3 URZ, UP1, UR5, UR18, URZ ;  /* 0x00000012053f7290 */ /* 0x000fe2000ff3e03f */
[----:B------:R-:W-:-:S03]  /*0470*/  UMOV UR24, UR19 ;  /* 0x0000001300187c82 */ /* 0x000fc60008000000 */
[----:B------:R-:W-:-:S07]  /*0480*/  UIMAD.WIDE.U32.X UR4, UR9, UR23, UR24, UP1 ;  /* 0x00000017090472a5 */ /* 0x000fce00088e0418 */
[----:B------:R-:W-:-:S05]  /*0490*/  UMOV UR6, UR4 ;  /* 0x0000000400067c82 */ /* 0x000fca0008000000 */
.L_x_0:
[----:B------:R-:W-:Y:S01]  /*04a0*/  ULDC UR9, c[0x0][0x934] ;  /* 0x00024d0000097ab9 */ /* 0x000fe20000000800 */
[----:B------:R-:W-:Y:S01]  /*04b0*/  ULDC UR10, c[0x0][0x904] ;  /* 0x00024100000a7ab9 */ /* 0x000fe20000000800 */
[----:B------:R-:W-:Y:S01]  /*04c0*/  ULDC UR4, c[0x0][0x938] ;  /* 0x00024e0000047ab9 */ /* 0x000fe20000000800 */
[----:B------:R-:W-:Y:S02]  /*04d0*/  USHF.L.U32 UR9, UR9, UR10, URZ ;  /* 0x0000000a09097299 */ /* 0x000fe4000800063f */
[----:B------:R-:W-:Y:S01]  /*04e0*/  USHF.L.U32 UR10, UR4, UR10, URZ ;  /* 0x0000000a040a7299 */ /* 0x000fe2000800063f */
[----:B------:R-:W-:Y:S01]  /*04f0*/  ULDC UR26, c[0x0][0x8d8] ;  /* 0x00023600001a7ab9 */ /* 0x000fe20000000800 */
[----:B------:R-:W-:Y:S02]  /*0500*/  ULDC UR30, c[0x0][0x8f0] ;  /* 0x00023c00001e7ab9 */ /* 0x000fe40000000800 */
[----:B------:R-:W-:Y:S01]  /*0510*/  MOV R10, UR9 ;  /* 0x00000009000a7c02 */ /* 0x000fe20008000f00 */
[----:B------:R-:W-:Y:S01]  /*0520*/  USHF.R.U64 UR11, UR11, UR26, UR12 ;  /* 0x0000001a0b0b7299 */ /* 0x000fe2000800120c */
[----:B------:R-:W-:Y:S01]  /*0530*/  IMAD.U32 R9, RZ, RZ, UR10 ;  /* 0x0000000aff097e24 */ /* 0x000fe2000f8e00ff */
[----:B------:R-:W-:Y:S01]  /*0540*/  USHF.R.U64 UR6, UR6, UR30, UR5 ;  /* 0x0000001e06067299 */ /* 0x000fe20008001205 */
[----:B------:R-:W-:Y:S01]  /*0550*/  IABS R2, R10 ;  /* 0x0000000a00027213 */ /* 0x000fe20000000000 */
[----:B------:R-:W-:-:S02]  /*0560*/  UIADD3 UR11, UR11, -0x1, UR9 ;  /* 0xffffffff0b0b7890 */ /* 0x000fc4000fffe009 */
[----:B------:R-:W-:Y:S01]  /*0570*/  IABS R4, R9 ;  /* 0x0000000900047213 */ /* 0x000fe20000000000 */
[----:B------:R-:W-:Y:S01]  /*0580*/  UIADD3 UR6, UR6, -0x1, UR10 ;  /* 0xffffffff06067890 */ /* 0x000fe2000fffe00a */
[----:B------:R-:W-:Y:S01]  /*0590*/  R2UR UR28, R2 ;  /* 0x00000000021c72ca */ /* 0x000fe200000e0000 */
[----:B------:R-:W-:Y:S01]  /*05a0*/  UMOV UR4, URZ ;  /* 0x0000003f00047c82 */ /* 0x000fe20008000000 */
[----:B------:R-:W-:Y:S01]  /*05b0*/  MOV R2, R4 ;  /* 0x0000000400027202 */ /* 0x000fe20000000f00 */
[----:B------:R-:W-:Y:S02]  /*05c0*/  UISETP.GE.AND UP5, UPT, UR11, URZ, UPT ;  /* 0x0000003f0b00728c */ /* 0x000fe4000bfa6270 */
[----:B------:R-:W-:Y:S01]  /*05d0*/  UISETP.NE.AND UP4, UPT, UR9, URZ, UPT ;  /* 0x0000003f0900728c */ /* 0x000fe2000bf85270 */
[----:B------:R-:W-:Y:S01]  /*05e0*/  R2UR UR27, R2 ;  /* 0x00000000021b72ca */ /* 0x000fe200000e0000 */
[----:B------:R-:W-:-:S06]  /*05f0*/  UMOV UR59, 0x1 ;  /* 0x00000001003b7882 */ /* 0x000fcc0000000000 */
[----:B------:R-:W1:Y:S08]  /*0600*/  I2F.RP R2, UR28 ;  /* 0x0000001c00027d06 */ /* 0x000e700008209400 */
[----:B------:R-:W2:Y:S08]  /*0610*/  I2F.RP R5, UR27 ;  /* 0x0000001b00057d06 */ /* 0x000eb00008209400 */
[----:B-1----:R-:W1:Y:S08]  /*0620*/  MUFU.RCP R2, R2 ;  /* 0x0000000200027308 */ /* 0x002e700000001000 */
[----:B--2---:R-:W2:Y:S01]  /*0630*/  MUFU.RCP R5, R5 ;  /* 0x0000000500057308 */ /* 0x004ea20000001000 */
[----:B-1----:R-:W-:-:S02]  /*0640*/  IADD3 R4, R2, 0xffffffe, RZ ;  /* 0x0ffffffe02047810 */ /* 0x002fc40007ffe0ff */
[----:B------:R-:W-:-:S05]  /*0650*/  MOV R2, UR11 ;  /* 0x0000000b00027c02 */ /* 0x000fca0008000f00 */
[----:B------:R-:W1:Y:S01]  /*0660*/  F2I.FTZ.U32.TRUNC.NTZ R4, R4 ;  /* 0x0000000400047305 */ /* 0x000e62000021f000 */
[----:B------:R-:W-:Y:S01]  /*0670*/  IABS R2, R2 ;  /* 0x0000000200027213 */ /* 0x000fe20000000000 */
[----:B--2---:R-:W-:Y:S01]  /*0680*/  VIADD R6, R5, 0xffffffe ;  /* 0x0ffffffe05067836 */ /* 0x004fe20000000000 */
[----:B------:R-:W-:Y:S02]  /*0690*/  IABS R5, R10 ;  /* 0x0000000a00057213 */ /* 0x000fe40000000000 */
[----:B------:R-:W-:-:S03]  /*06a0*/  R2UR UR29, R2 ;  /* 0x00000000021d72ca */ /* 0x000fc600000e0000 */
[----:B------:R-:W2:Y:S01]  /*06b0*/  F2I.FTZ.U32.TRUNC.NTZ R6, R6 ;  /* 0x0000000600067305 */ /* 0x000ea2000021f000 */
[----:B------:R-:W-:Y:S01]  /*06c0*/  IMAD.MOV R5, RZ, RZ, -R5 ;  /* 0x000000ffff057224 */ /* 0x000fe200078e0a05 */
[----:B-1----:R-:W-:Y:S02]  /*06d0*/  R2UR UR5, R4 ;  /* 0x00000000040572ca */ /* 0x002fe400000e0000 */
[----:B------:R-:W-:Y:S02]  /*06e0*/  MOV R4, UR6 ;  /* 0x0000000600047c02 */ /* 0x000fe40008000f00 */
[----:B--2---:R-:W-:Y:S02]  /*06f0*/  R2UR UR13, R6 ;  /* 0x00000000060d72ca */ /* 0x004fe400000e0000 */
[----:B------:R-:W-:Y:S02]  /*0700*/  IABS R6, R4 ;  /* 0x0000000400067213 */ /* 0x000fe40000000000 */
[----:B------:R-:W-:-:S05]  /*0710*/  MOV R4, R5 ;  /* 0x0000000500047202 */ /* 0x000fca0000000f00 */
[----:B------:R-:W-:Y:S01]  /*0720*/  UIADD3 UR12, URZ, -UR5, URZ ;  /* 0x800000053f0c7290 */ /* 0x000fe2000fffe03f */
[----:B------:R-:W-:Y:S02]  /*0730*/  IABS R5, R9 ;  /* 0x0000000900057213 */ /* 0x000fe40000000000 */
[----:B------:R-:W-:Y:S01]  /*0740*/  MOV R2, R6 ;  /* 0x0000000600027202 */ /* 0x000fe20000000f00 */
[----:B------:R-:W-:Y:S01]  /*0750*/  UIMAD UR12, UR12, UR28, URZ ;  /* 0x0000001c0c0c72a4 */ /* 0x000fe2000f8e023f */
[----:B------:R-:W-:Y:S01]  /*0760*/  R2UR UR31, R4 ;  /* 0x00000000041f72ca */ /* 0x000fe200000e0000 */
[----:B------:R-:W-:Y:S01]  /*0770*/  IMAD.MOV R5, RZ, RZ, -R5 ;  /* 0x000000ffff057224 */ /* 0x000fe200078e0a05 */
[----:B------:R-:W-:Y:S01]  /*0780*/  R2UR UR33, R2 ;  /* 0x00000000022172ca */ /* 0x000fe200000e0000 */
[----:B------:R-:W-:Y:S01]  /*0790*/  UIADD3 UR18, URZ, -UR13, URZ ;  /* 0x8000000d3f127290 */ /* 0x000fe2000fffe03f */
[----:B------:R-:W-:Y:S01]  /*07a0*/  SHF.R.U32.HI R4, RZ, 0x7, R21 ;  /* 0x00000007ff047819 */ /* 0x000fe20000011615 */
[----:B------:R-:W-:Y:S01]  /*07b0*/  UIMAD.WIDE.U32 UR4, UR5, UR12, UR4 ;  /* 0x0000000c050472a5 */ /* 0x000fe2000f8e0004 */
[----:B------:R-:W-:Y:S01]  /*07c0*/  MOV R2, R5 ;  /* 0x0000000500027202 */ /* 0x000fe20000000f00 */
[----:B------:R-:W-:Y:S01]  /*07d0*/  UIMAD UR18, UR18, UR27, URZ ;  /* 0x0000001b121272a4 */ /* 0x000fe2000f8e023f */
[----:B------:R-:W-:-:S02]  /*07e0*/  UMOV UR12, URZ ;  /* 0x0000003f000c7c82 */ /* 0x000fc40008000000 */
[----:B------:R-:W-:Y:S01]  /*07f0*/  R2UR UR32, R2 ;  /* 0x00000000022072ca */ /* 0x000fe200000e0000 */
[----:B------:R-:W-:Y:S01]  /*0800*/  UIMAD.WIDE.U32 UR18, UR13, UR18, UR12 ;  /* 0x000000120d1272a5 */ /* 0x000fe2000f8e000c */
[----:B------:R-:W-:Y:S01]  /*0810*/  SHF.R.U32.HI R2, RZ, 0x5, R21 ;  /* 0x00000005ff027819 */ /* 0x000fe20000011615 */
[----:B------:R-:W1:Y:S01]  /*0820*/  SHFL.IDX PT, R4, R4, RZ, 0x1f ;  /* 0x00001fff04047589 */ /* 0x000e6200000e0000 */
[----:B------:R-:W-:Y:S01]  /*0830*/  UMOV UR13, UR5 ;  /* 0x00000005000d7c82 */ /* 0x000fe20008000000 */
[----:B------:R-:W-:Y:S02]  /*0840*/  UIMAD.WIDE.U32 UR24, UR19, UR33, URZ ;  /* 0x00000021131872a5 */ /* 0x000fe4000f8e003f */
[----:B------:R-:W-:Y:S01]  /*0850*/  UIMAD.WIDE.U32 UR4, UR13, UR29, URZ ;  /* 0x0000001d0d0472a5 */ /* 0x000fe2000f8e003f */
[----:B------:R-:W2:Y:S01]  /*0860*/  SHFL.IDX PT, R5, R2, RZ, 0x1f ;  /* 0x00001fff02057589 */ /* 0x000ea200000e0000 */
[----:B------:R-:W-:Y:S02]  /*0870*/  ULOP3.LUT UR12, URZ, UR9, URZ, 0x33, !UPT ;  /* 0x000000093f0c7292 */ /* 0x000fe4000f8e333f */
[----:B------:R-:W-:-:S02]  /*0880*/  UIMAD UR5, UR5, UR31, UR29 ;  /* 0x0000001f050572a4 */ /* 0x000fc4000f8e021d */
[----:B------:R-:W-:Y:S02]  /*0890*/  UIMAD UR25, UR25, UR32, UR33 ;  /* 0x00000020191972a4 */ /* 0x000fe4000f8e0221 */
[----:B------:R-:W-:Y:S02]  /*08a0*/  UISETP.GT.U32.AND UP1, UPT, UR28, UR5, UPT ;  /* 0x000000051c00728c */ /* 0x000fe4000bf24070 */
[----:B------:R-:W-:Y:S02]  /*08b0*/  UISETP.GT.U32.AND UP2, UPT, UR27, UR25, UPT ;  /* 0x000000191b00728c */ /* 0x000fe4000bf44070 */
[----:B------:R-:W-:-:S07]  /*08c0*/  ULOP3.LUT UR33, URZ, UR10, URZ, 0x33, !UPT ;  /* 0x0000000a3f217292 */ /* 0x000fce000f8e333f */
[----:B------:R-:W-:Y:S01]  /*08d0*/  @!UP1 UIADD3 UR5, UR5, -UR28, URZ ;  /* 0x8000001c05059290 */ /* 0x000fe2000fffe03f */
[----:B-1----:R-:W-:Y:S01]  /*08e0*/  R2UR UR18, R4 ;  /* 0x00000000041272ca */ /* 0x002fe200000e0000 */
[----:B------:R-:W-:Y:S02]  /*08f0*/  @!UP2 UIADD3 UR25, UR25, -UR27, URZ ;  /* 0x8000001b1919a290 */ /* 0x000fe4000fffe03f */
[----:B------:R-:W-:Y:S02]  /*0900*/  UISETP.GT.U32.AND UP6, UPT, UR28, UR5, UPT ;  /* 0x000000051c00728c */ /* 0x000fe4000bfc4070 */
[----:B------:R-:W-:Y:S01]  /*0910*/  UISETP.GT.U32.AND UP1, UPT, UR27, UR25, UPT ;  /* 0x000000191b00728c */ /* 0x000fe2000bf24070 */
[----:B--2---:R-:W-:Y:S01]  /*0920*/  R2UR UR29, R5 ;  /* 0x00000000051d72ca */ /* 0x004fe200000e0000 */
[----:B------:R-:W-:-:S07]  /*0930*/  UISETP.NE.AND UP2, UPT, UR10, URZ, UPT ;  /* 0x0000003f0a00728c */ /* 0x000fce000bf45270 */
[----:B------:R-:W-:Y:S02]  /*0940*/  @!UP6 UIADD3 UR5, UR5, -UR28, URZ ;  /* 0x8000001c0505e290 */ /* 0x000fe4000fffe03f */
[----:B------:R-:W-:Y:S02]  /*0950*/  UISETP.GE.AND UP6, UPT, UR6, URZ, UPT ;  /* 0x0000003f0600728c */ /* 0x000fe4000bfc6270 */
[----:B------:R-:W-:Y:S01]  /*0960*/  @!UP1 UIADD3 UR25, UR25, -UR27, URZ ;  /* 0x8000001b19199290 */ /* 0x000fe2000fffe03f */
[----:B------:R-:W-:Y:S01]  /*0970*/  ISETP.NE.AND P1, PT, RZ, UR29, PT ;  /* 0x0000001dff007c0c */ /* 0x000fe2000bf25270 */
[----:B------:R-:W-:Y:S02]  /*0980*/  USHF.R.S32.HI UR4, URZ, 0x1f, UR29 ;  /* 0x0000001f3f047899 */ /* 0x000fe4000801141d */
[----:B------:R-:W-:Y:S02]  /*0990*/  @!UP5 UIADD3 UR5, -UR5, URZ, URZ ;  /* 0x0000003f0505d290 */ /* 0x000fe4000fffe13f */
[----:B------:R-:W-:-:S02]  /*09a0*/  ULEA.HI UR4, UR4, UR29, URZ, 0x2 ;  /* 0x0000001d04047291 */ /* 0x000fc4000f8f103f */
[----:B------:R-:W-:Y:S02]  /*09b0*/  USEL UR5, UR12, UR5, !UP4 ;  /* 0x000000050c057287 */ /* 0x000fe4000e000000 */
[----:B------:R-:W-:Y:S02]  /*09c0*/  @!UP6 UIADD3 UR25, -UR25, URZ, URZ ;  /* 0x0000003f1919e290 */ /* 0x000fe4000fffe13f */
[----:B------:R-:W-:Y:S02]  /*09d0*/  ULOP3.LUT UR4, UR4, 0xfffffffc, URZ, 0xc0, !UPT ;  /* 0xfffffffc04047892 */ /* 0x000fe4000f8ec03f */
[----:B------:R-:W-:Y:S02]  /*09e0*/  USEL UR25, UR33, UR25, !UP2 ;  /* 0x0000001921197287 */ /* 0x000fe4000d000000 */
[----:B------:R-:W-:Y:S02]  /*09f0*/  UIADD3 UR5, UR11, -UR5, URZ ;  /* 0x800000050b057290 */ /* 0x000fe4000fffe03f */
[----:B------:R-:W-:-:S02]  /*0a00*/  UIADD3 UR25, UR6, -UR25, URZ ;  /* 0x8000001906197290 */ /* 0x000fc4000fffe03f */
[----:B------:R-:W-:Y:S02]  /*0a10*/  UIADD3 UR51, UR29, -UR4, URZ ;  /* 0x800000041d337290 */ /* 0x000fe4000fffe03f */
[----:B------:R-:W-:Y:S02]  /*0a20*/  UIMAD UR24, UR5, UR25, URZ ;  /* 0x00000019051872a4 */ /* 0x000fe4000f8e023f */
[----:B------:R-:W-:Y:S02]  /*0a30*/  USEL UR4, UR25, UR5, !UP3 ;  /* 0x0000000519047287 */ /* 0x000fe4000d800000 */
[----:B------:R-:W-:Y:S02]  /*0a40*/  UISETP.NE.AND UP1, UPT, UR18, URZ, UPT ;  /* 0x0000003f1200728c */ /* 0x000fe4000bf25270 */
[----:B------:R-:W-:Y:S02]  /*0a50*/  USHF.R.S32.HI UR25, URZ, 0x1f, UR24 ;  /* 0x0000001f3f197899 */ /* 0x000fe40008011418 */
[----:B------:R-:W-:Y:S01]  /*0a60*/  MOV R6, UR24 ;  /* 0x0000001800067c02 */ /* 0x000fe20008000f00 */
[----:B------:R-:W-:-:S02]  /*0a70*/  USHF.R.S32.HI UR5, URZ, 0x1f, UR4 ;  /* 0x0000001f3f057899 */ /* 0x000fc40008011404 */
[----:B------:R-:W-:Y:S01]  /*0a80*/  MOV R4, UR4 ;  /* 0x0000000400047c02 */ /* 0x000fe20008000f00 */
[----:B------:R-:W-:Y:S01]  /*0a90*/  UISETP.EQ.AND UP5, UPT, UR51, 0x3, !UP1 ;  /* 0x000000033300788c */ /* 0x000fe2000cfa2270 */
[----:B------:R-:W-:-:S03]  /*0aa0*/  IMAD.U32 R7, RZ, RZ, UR25 ;  /* 0x00000019ff077e24 */ /* 0x000fc6000f8e00ff */
[----:B------:R-:W-:Y:S01]  /*0ab0*/  USEL UR59, UR59, 0x2, UP5 ;  /* 0x000000023b3b7887 */ /* 0x000fe2000a800000 */
[----:B------:R-:W-:Y:S01]  /*0ac0*/  MOV R5, UR5 ;  /* 0x0000000500057c02 */ /* 0x000fe20008000f00 */
[----:B------:R-:W-:Y:S10]  /*0ad0*/  @P1 BRA `(.L_x_1) ;  /* 0x0000000000841947 */ /* 0x000ff40003800000 */
[----:B------:R-:W-:Y:S01]  /*0ae0*/  ELECT P1, URZ, PT ;  /* 0x00000000003f782f */ /* 0x000fe20003820000 */
[----:B------:R-:W-:-:S12]  /*0af0*/  BSSY B0, `(.L_x_1) ;  /* 0x000001f000007945 */ /* 0x000fd80003800000 */
[----:B------:R-:W-:Y:S05]  /*0b00*/  @!P1 BRA `(.L_x_2) ;  /* 0x0000000000749947 */ /* 0x000fea0003800000 */
[----:B------:R-:W1:Y:S01]  /*0b10*/  S2UR UR6, SR_CgaCtaId ;  /* 0x00000000000679c3 */ /* 0x000e620000008800 */
[----:B------:R-:W-:Y:S01]  /*0b20*/  UMOV UR4, 0x400 ;  /* 0x0000040000047882 */ /* 0x000fe20000000000 */
[----:B------:R-:W-:Y:S01]  /*0b30*/  UMOV UR5, 0x1 ;  /* 0x0000000100057882 */ /* 0x000fe20000000000 */
[----:B------:R-:W-:Y:S02]  /*0b40*/  UMOV UR24, 0x140 ;  /* 0x0000014000187882 */ /* 0x000fe40000000000 */
[----:B------:R-:W-:-:S04]  /*0b50*/  UIADD3 UR24, -UR24, 0x100000, URZ ;  /* 0x0010000018187890 */ /* 0x000fc8000fffe13f */
[----:B------:R-:W-:Y:S02]  /*0b60*/  USHF.L.U32 UR25, UR24, 0xb, URZ ;  /* 0x0000000b18197899 */ /* 0x000fe4000800063f */
[----:B------:R-:W-:Y:S02]  /*0b70*/  USHF.L.U32 UR24, UR24, 0x1, URZ ;  /* 0x0000000118187899 */ /* 0x000fe4000800063f */
[----:B-1----:R-:W-:Y:S02]  /*0b80*/  ULEA UR6, UR6, UR4, 0x18 ;  /* 0x0000000406067291 */ /* 0x002fe4000f8ec03f */
[----:B------:R-:W-:-:S04]  /*0b90*/  UIADD3 UR4, -UR5, 0x100000, URZ ;  /* 0x0010000005047890 */ /* 0x000fc8000fffe13f */
[----:B------:R-:W-:Y:S02]  /*0ba0*/  USHF.L.U32 UR5, UR4, 0xb, URZ ;  /* 0x0000000b04057899 */ /* 0x000fe4000800063f */
[----:B------:R-:W-:Y:S01]  /*0bb0*/  USHF.L.U32 UR4, UR4, 0x1, URZ ;  /* 0x0000000104047899 */ /* 0x000fe2000800063f */
[----:B------:R-:W1:Y:S11]  /*0bc0*/  FENCE.VIEW.ASYNC.S ;  /* 0x00000000000073c6 */ /* 0x000e760000000000 */
[----:B-1----:R1:W2:Y:S01]  /*0bd0*/  SYNCS.EXCH.64 URZ, [UR6+0x34400], UR4 ;  /* 0x03440004063f75b2 */ /* 0x0022a20008000100 */
[----:B------:R1:W3:Y:S01]  /*0be0*/  SYNCS.EXCH.64 URZ, [UR6+0x34440], UR24 ;  /* 0x03444018063f75b2 */ /* 0x0002e20008000100 */
[----:B------:R1:W4:Y:S01]  /*0bf0*/  SYNCS.EXCH.64 URZ, [UR6+0x34408], UR4 ;  /* 0x03440804063f75b2 */ /* 0x0003220008000100 */
[----:B------:R1:W1:Y:S01]  /*0c00*/  SYNCS.EXCH.64 URZ, [UR6+0x34448], UR24 ;  /* 0x03444818063f75b2 */ /* 0x0002620008000100 */
        /* <DEDUP_REMOVED lines=12> */
[----:B------:R-:W-:Y:S01]  /*0cd0*/  NOP ;  /* 0x0000000000007918 */ /* 0x000fe20000000000 */
.L_x_2:
[----:B-1----:R-:W-:Y:S05]  /*0ce0*/  BSYNC B0 ;  /* 0x0000000000007941 */ /* 0x002fea0003800000 */
.L_x_1:
[----:B------:R-:W1:Y:S01]  /*0cf0*/  SHFL.IDX PT, R11, R2, RZ, 0x1f ;  /* 0x00001fff020b7589 */ /* 0x000e6200000e0000 */
[----:B------:R-:W-:Y:S01]  /*0d00*/  UIADD3 UR29, UR18, -0x1, URZ ;  /* 0xffffffff121d7890 */ /* 0x000fe2000fffe03f */
[----:B------:R-:W-:Y:S01]  /*0d10*/  NOP ;  /* 0x0000000000007918 */ /* 0x000fe20000000000 */
[----:B------:R-:W-:Y:S02]  /*0d20*/  UISETP.LT.U32.AND UP6, UPT, UR51, 0x2, !UP1 ;  /* 0x000000023300788c */ /* 0x000fe4000cfc1070 */
[----:B------:R-:W-:Y:S02]  /*0d30*/  UISETP.GE.U32.AND UP5, UPT, UR29, 0x2, UPT ;  /* 0x000000021d00788c */ /* 0x000fe4000bfa6070 */
[----:B------:R-:W-:-:S04]  /*0d40*/  USEL UR40, URZ, 0x1, !UP6 ;  /* 0x000000013f287887 */ /* 0x000fc8000f000000 */
[----:B------:R-:W-:Y:S01]  /*0d50*/  USEL UR40, UR40, 0x2, UP5 ;  /* 0x0000000228287887 */ /* 0x000fe2000a800000 */
[----:B-1----:R-:W-:-:S13]  /*0d60*/  ISETP.NE.AND P1, PT, R11, RZ, PT ;  /* 0x000000ff0b00720c */ /* 0x002fda0003f25270 */
[----:B------:R-:W-:Y:S05]  /*0d70*/  @P1 BRA `(.L_x_3) ;  /* 0x0000000000501947 */ /* 0x000fea0003800000 */
[----:B------:R-:W1:Y:S01]  /*0d80*/  S2UR UR5, SR_CgaCtaId ;  /* 0x00000000000579c3 */ /* 0x000e620000008800 */
[----:B------:R-:W-:Y:S01]  /*0d90*/  UMOV UR4, 0x400 ;  /* 0x0000040000047882 */ /* 0x000fe20000000000 */
[----:B------:R-:W-:Y:S01]  /*0da0*/  UMOV UR24, 0x1 ;  /* 0x0000000100187882 */ /* 0x000fe20000000000 */
[----:B------:R-:W-:Y:S01]  /*0db0*/  UMOV UR11, 0x80 ;  /* 0x00000080000b7882 */ /* 0x000fe20000000000 */
[----:B------:R-:W-:-:S04]  /*0dc0*/  UIADD3 UR24, -UR24, 0x100000, URZ ;  /* 0x0010000018187890 */ /* 0x000fc8000fffe13f */
[----:B------:R-:W-:Y:S02]  /*0dd0*/  USHF.L.U32 UR25, UR24, 0xb, URZ ;  /* 0x0000000b18197899 */ /* 0x000fe4000800063f */
[----:B------:R-:W-:Y:S01]  /*0de0*/  USHF.L.U32 UR24, UR24, 0x1, URZ ;  /* 0x0000000118187899 */ /* 0x000fe2000800063f */
[----:B------:R-:W-:Y:S01]  /*0df0*/  ELECT P1, URZ, PT ;  /* 0x00000000003f782f */ /* 0x000fe20003820000 */
[----:B-1----:R-:W-:Y:S02]  /*0e00*/  ULEA UR6, UR5, UR4, 0x18 ;  /* 0x0000000405067291 */ /* 0x002fe4000f8ec03f */
[----:B------:R-:W-:-:S04]  /*0e10*/  UIADD3 UR4, -UR11, 0x100000, URZ ;  /* 0x001000000b047890 */ /* 0x000fc8000fffe13f */
[----:B------:R-:W-:Y:S02]  /*0e20*/  USHF.L.U32 UR5, UR4, 0xb, URZ ;  /* 0x0000000b04057899 */ /* 0x000fe4000800063f */
[----:B------:R-:W-:Y:S01]  /*0e30*/  USHF.L.U32 UR4, UR4, 0x1, URZ ;  /* 0x0000000104047899 */ /* 0x000fe2000800063f */
[----:B------:R-:W1:Y:S03]  /*0e40*/  FENCE.VIEW.ASYNC.S ;  /* 0x00000000000073c6 */ /* 0x000e660000000000 */
[----:B-1----:R1:W1:Y:S08]  /*0e50*/  SYNCS.EXCH.64 URZ, [UR6+0x34480], UR24 ;  /* 0x03448018063f75b2 */ /* 0x0022700008000100 */
[----:B------:R1:W1:Y:S01]  /*0e60*/  SYNCS.EXCH.64 URZ, [UR6+0x34498], UR4 ;  /* 0x03449804063f75b2 */ /* 0x0002620008000100 */
[----:B------:R1:W1:Y:S01]  /*0e70*/  SYNCS.EXCH.64 URZ, [UR6+0x34488], UR24 ;  /* 0x03448818063f75b2 */ /* 0x0002620008000100 */
[----:B------:R1:W1:Y:S01]  /*0e80*/  SYNCS.EXCH.64 URZ, [UR6+0x344a0], UR4 ;  /* 0x0344a004063f75b2 */ /* 0x0002620008000100 */
[----:B------:R1:W1:Y:S01]  /*0e90*/  SYNCS.EXCH.64 URZ, [UR6+0x34490], UR24 ;  /* 0x03449018063f75b2 */ /* 0x0002620008000100 */
[----:B------:R1:W1:Y:S01]  /*0ea0*/  SYNCS.EXCH.64 URZ, [UR6+0x344a8], UR4 ;  /* 0x0344a804063f75b2 */ /* 0x0002620008000100 */
[----:B------:R-:W-:Y:S01]  /*0eb0*/  NOP ;  /* 0x0000000000007918 */ /* 0x000fe20000000000 */
.L_x_3:
[----:B------:R-:W2:Y:S01]  /*0ec0*/  SHFL.IDX PT, R11, R2, RZ, 0x1f ;  /* 0x00001fff020b7589 */ /* 0x000ea200000e0000 */
[----:B------:R-:W-:Y:S01]  /*0ed0*/  UISETP.EQ.AND UP6, UPT, UR51, 0x2, !UP1 ;  /* 0x000000023300788c */ /* 0x000fe2000cfc2270 */
[----:B------:R-:W-:-:S03]  /*0ee0*/  NOP ;  /* 0x0000000000007918 */ /* 0x000fc60000000000 */
[----:B------:R-:W-:-:S04]  /*0ef0*/  USEL UR61, URZ, 0x1, !UP6 ;  /* 0x000000013f3d7887 */ /* 0x000fc8000f000000 */
[----:B------:R-:W-:Y:S01]  /*0f00*/  USEL UR61, UR61, 0x2, UP5 ;  /* 0x000000023d3d7887 */ /* 0x000fe2000a800000 */
[----:B--2---:R-:W-:-:S13]  /*0f10*/  ISETP.NE.AND P1, PT, R11, RZ, PT ;  /* 0x000000ff0b00720c */ /* 0x004fda0003f25270 */
[----:B------:R-:W-:Y:S05]  /*0f20*/  @P1 BRA `(.L_x_4) ;  /* 0x0000000000581947 */ /* 0x000fea0003800000 */
[----:B-1----:R-:W1:Y:S01]  /*0f30*/  S2UR UR5, SR_CgaCtaId ;  /* 0x00000000000579c3 */ /* 0x002e620000008800 */
[----:B------:R-:W-:Y:S01]  /*0f40*/  UMOV UR4, 0x400 ;  /* 0x0000040000047882 */ /* 0x000fe20000000000 */
[----:B------:R-:W-:Y:S01]  /*0f50*/  UMOV UR11, 0x20 ;  /* 0x00000020000b7882 */ /* 0x000fe20000000000 */
[----:B------:R-:W-:Y:S01]  /*0f60*/  UMOV UR24, 0x80 ;  /* 0x0000008000187882 */ /* 0x000fe20000000000 */
[----:B------:R-:W-:Y:S01]  /*0f70*/  ELECT P1, URZ, PT ;  /* 0x00000000003f782f */ /* 0x000fe20003820000 */
        /* <DEDUP_REMOVED lines=8> */
[----:B-1----:R2:W1:Y:S01]  /*1000*/  SYNCS.EXCH.64 URZ, [UR6+0x344b0], UR4 ;  /* 0x0344b004063f75b2 */ /* 0x0024620008000100 */
[----:B------:R2:W1:Y:S01]  /*1010*/  SYNCS.EXCH.64 URZ, [UR6+0x344d0], UR24 ;  /* 0x0344d018063f75b2 */ /* 0x0004620008000100 */
[----:B------:R2:W1:Y:S01]  /*1020*/  SYNCS.EXCH.64 URZ, [UR6+0x344b8], UR4 ;  /* 0x0344b804063f75b2 */ /* 0x0004620008000100 */
[----:B------:R2:W1:Y:S01]  /*1030*/  SYNCS.EXCH.64 URZ, [UR6+0x344d8], UR24 ;  /* 0x0344d818063f75b2 */ /* 0x0004620008000100 */
[----:B------:R2:W1:Y:S01]  /*1040*/  SYNCS.EXCH.64 URZ, [UR6+0x344c0], UR4 ;  /* 0x0344c004063f75b2 */ /* 0x0004620008000100 */
[----:B------:R2:W1:Y:S01]  /*1050*/  SYNCS.EXCH.64 URZ, [UR6+0x344e0], UR24 ;  /* 0x0344e018063f75b2 */ /* 0x0004620008000100 */
[----:B------:R2:W1:Y:S01]  /*1060*/  SYNCS.EXCH.64 URZ, [UR6+0x344c8], UR4 ;  /* 0x0344c804063f75b2 */ /* 0x0004620008000100 */
[----:B------:R2:W1:Y:S02]  /*1070*/  SYNCS.EXCH.64 URZ, [UR6+0x344e8], UR24 ;  /* 0x0344e818063f75b2 */ /* 0x0004640008000100 */
[----:B--2---:R-:W-:Y:S01]  /*1080*/  NOP ;  /* 0x0000000000007918 */ /* 0x004fe20000000000 */
.L_x_4:
[----:B------:R-:W2:Y:S01]  /*1090*/  SHFL.IDX PT, R12, R2, RZ, 0x1f ;  /* 0x00001fff020c7589 */ /* 0x000ea200000e0000 */
[----:B------:R-:W-:Y:S01]  /*10a0*/  ELECT P1, URZ, PT ;  /* 0x00000000003f782f */ /* 0x000fe20003820000 */
[----:B------:R-:W-:Y:S01]  /*10b0*/  NOP ;  /* 0x0000000000007918 */ /* 0x000fe20000000000 */
[----:B------:R-:W-:Y:S01]  /*10c0*/  ELECT P2, URZ, PT ;  /* 0x00000000003f782f */ /* 0x000fe20003840000 */
[----:B------:R-:W3:Y:S01]  /*10d0*/  SHFL.IDX PT, R11, R2, RZ, 0x1f ;  /* 0x00001fff020b7589 */ /* 0x000ee200000e0000 */
[----:B------:R-:W-:Y:S01]  /*10e0*/  UMOV UR11, 0x20 ;  /* 0x00000020000b7882 */ /* 0x000fe20000000000 */
[----:B-1----:R-:W-:Y:S01]  /*10f0*/  UMOV UR25, 0x80 ;  /* 0x0000008000197882 */ /* 0x002fe20000000000 */
[----:B------:R-:W-:Y:S01]  /*1100*/  ULDC UR60, c[0x0][0xc] ;  /* 0x00000300003c7ab9 */ /* 0x000fe20000000800 */
[----:B------:R-:W-:Y:S01]  /*1110*/  MOV R16, 0xffffffff ;  /* 0xffffffff00107802 */ /* 0x000fe20000000f00 */
[----:B------:R-:W-:Y:S01]  /*1120*/  IMAD.MOV.U32 R18, RZ, RZ, -0x1 ;  /* 0xffffffffff127424 */ /* 0x000fe200078e00ff */
[----:B------:R-:W-:-:S02]  /*1130*/  MOV R17, 0xffffffff ;  /* 0xffffffff00117802 */ /* 0x000fc40000000f00 */
[----:B--2---:R-:W-:Y:S02]  /*1140*/  ISETP.NE.OR P1, PT, R12, RZ, !P1 ;  /* 0x000000ff0c00720c */ /* 0x004fe40004f25670 */
[----:B------:R-:W1:Y:S01]  /*1150*/  LDC.64 R12, c[0x0][0x8f8] ;  /* 0x00023e00ff0c7b82 */ /* 0x000e620000000a00 */
[----:B---3--:R-:W-:-:S10]  /*1160*/  ISETP.NE.OR P2, PT, R11, RZ, !P2 ;  /* 0x000000ff0b00720c */ /* 0x008fd40005745670 */
[----:B------:R-:W-:-:S03]  /*1170*/  VOTEU.ALL UP6, P1 ;  /* 0x00000000003f7886 */ /* 0x000fc600008c0000 */
[----:B------:R-:W-:Y:S02]  /*1180*/  VOTEU.ALL UP5, P2 ;  /* 0x00000000003f7886 */ /* 0x000fe400010a0000 */
[----:B------:R-:W2:Y:S01]  /*1190*/  @!UP6 S2UR UR5, SR_CgaCtaId ;  /* 0x000000000005e9c3 */ /* 0x000ea20000008800 */
[----:B------:R-:W-:-:S07]  /*11a0*/  @!UP6 UMOV UR4, 0x400 ;  /* 0x000004000004e882 */ /* 0x000fce0000000000 */
[----:B------:R-:W3:Y:S01]  /*11b0*/  @!UP5 S2UR UR24, SR_CgaCtaId ;  /* 0x000000000018d9c3 */ /* 0x000ee20000008800 */
[----:B--2---:R-:W-:Y:S02]  /*11c0*/  @!UP6 ULEA UR6, UR5, UR4, 0x18 ;  /* 0x000000040506e291 */ /* 0x004fe4000f8ec03f */
[----:B------:R-:W-:-:S04]  /*11d0*/  @!UP6 UIADD3 UR4, -UR11, 0x100000, URZ ;  /* 0x001000000b04e890 */ /* 0x000fc8000fffe13f */
[----:B------:R-:W-:Y:S02]  /*11e0*/  @!UP6 USHF.L.U32 UR5, UR4, 0xb, URZ ;  /* 0x0000000b0405e899 */ /* 0x000fe4000800063f */
[----:B------:R-:W-:Y:S01]  /*11f0*/  @!UP6 USHF.L.U32 UR4, UR4, 0x1, URZ ;  /* 0x000000010404e899 */ /* 0x000fe2000800063f */
[----:B------:R-:W-:Y:S01]  /*1200*/  VOTEU.ALL UP6, P1 ;  /* 0x00000000003f7886 */ /* 0x000fe200008c0000 */
[----:B------:R-:W-:Y:S02]  /*1210*/  @!UP5 UMOV UR11, 0x400 ;  /* 0x00000400000bd882 */ /* 0x000fe40000000000 */
[----:B---3--:R-:W-:Y:S02]  /*1220*/  @!UP5 ULEA UR11, UR24, UR11, 0x18 ;  /* 0x0000000b180bd291 */ /* 0x008fe4000f8ec03f */
[----:B------:R-:W-:-:S04]  /*1230*/  @!UP5 UIADD3 UR24, -UR25, 0x100000, URZ ;  /* 0x001000001918d890 */ /* 0x000fc8000fffe13f */
[----:B------:R-:W-:Y:S02]  /*1240*/  @!UP5 USHF.L.U32 UR25, UR24, 0xb, URZ ;  /* 0x0000000b1819d899 */ /* 0x000fe4000800063f */
[----:B------:R-:W-:Y:S01]  /*1250*/  @!UP5 USHF.L.U32 UR24, UR24, 0x1, URZ ;  /* 0x000000011818d899 */ /* 0x000fe2000800063f */
[----:B------:R-:W-:Y:S01]  /*1260*/  VOTEU.ALL UP5, P1 ;  /* 0x00000000003f7886 */ /* 0x000fe200008a0000 */
[----:B-1----:R-:W-:Y:S01]  /*1270*/  ISETP.LE.U32.AND P1, PT, R12, UR8, PT ;  /* 0x000000080c007c0c */ /* 0x002fe2000bf23070 */
[----:B------:R-:W-:Y:S01]  /*1280*/  IMAD.U32 R12, RZ, RZ, UR7 ;  /* 0x00000007ff0c7e24 */ /* 0x000fe2000f8e00ff */
[----:B------:R-:W1:Y:S02]  /*1290*/  FENCE.VIEW.ASYNC.S ;  /* 0x00000000000073c6 */ /* 0x000e640000000000 */
[----:B-1----:R-:W4:Y:S01]  /*12a0*/  @!UP6 SYNCS.EXCH.64 URZ, [UR6+0x344f0], UR4 ;  /* 0x0344f004063fe5b2 */ /* 0x002f220008000100 */
[----:B------:R-:W-:Y:S01]  /*12b0*/  VOTEU.ALL UP6, P2 ;  /* 0x00000000003f7886 */ /* 0x000fe200010c0000 */
[----:B------:R-:W-:Y:S01]  /*12c0*/  ISETP.GE.U32.AND.EX P1, PT, R12, R13, PT, P1 ;  /* 0x0000000d0c00720c */ /* 0x000fe20003f26110 */
[----:B------:R1:W4:Y:S01]  /*12d0*/  @!UP5 SYNCS.EXCH.64 URZ, [UR6+0x344f8], UR4 ;  /* 0x0344f804063fd5b2 */ /* 0x0003220008000100 */
[----:B------:R-:W-:Y:S01]  /*12e0*/  VOTEU.ALL UP5, P2 ;  /* 0x00000000003f7886 */ /* 0x000fe200010a0000 */
[----:B------:R-:W-:Y:S01]  /*12f0*/  NOP ;  /* 0x0000000000007918 */ /* 0x000fe20000000000 */
[----:B-1----:R-:W-:Y:S01]  /*1300*/  ULDC.U8 UR4, c[0x0][0x900] ;  /* 0x0002400000047ab9 */ /* 0x002fe20000000000 */
[----:B------:R-:W-:Y:S01]  /*1310*/  UMOV UR5, URZ ;  /* 0x0000003f00057c82 */ /* 0x000fe20008000000 */
[----:B------:R-:W-:Y:S01]  /*1320*/  ISETP.NE.AND P3, PT, RZ, UR4, PT ;  /* 0x00000004ff007c0c */ /* 0x000fe2000bf65270 */
[----:B------:R-:W-:Y:S01]  /*1330*/  UMOV UR4, URZ ;  /* 0x0000003f00047c82 */ /* 0x000fe20008000000 */
[----:B------:R-:W4:Y:S01]  /*1340*/  @!UP6 SYNCS.EXCH.64 URZ, [UR11+0x34500], UR24 ;  /* 0x034500180b3fe5b2 */ /* 0x000f220008000100 */
[----:B------:R-:W-:Y:S01]  /*1350*/  VOTEU.ALL UP6, P2 ;  /* 0x00000000003f7886 */ /* 0x000fe200010c0000 */
[----:B------:R-:W-:Y:S01]  /*1360*/  UMOV UR6, URZ ;  /* 0x0000003f00067c82 */ /* 0x000fe20008000000 */
[----:B------:R-:W-:Y:S01]  /*1370*/  P2R R15, PR, RZ, 0x8 ;  /* 0x00000008ff0f7803 */ /* 0x000fe20000000000 */
[----:B------:R-:W4:Y:S01]  /*1380*/  @!UP5 SYNCS.EXCH.64 URZ, [UR11+0x34508], UR24 ;  /* 0x034508180b3fd5b2 */ /* 0x000f220008000100 */
[----:B------:R-:W-:Y:S01]  /*1390*/  VOTEU.ALL UP5, P2 ;  /* 0x00000000003f7886 */ /* 0x000fe200010a0000 */
[----:B------:R-:W4:Y:S04]  /*13a0*/  @!UP6 SYNCS.EXCH.64 URZ, [UR11+0x34510], UR24 ;  /* 0x034510180b3fe5b2 */ /* 0x000f280008000100 */
[----:B------:R1:W4:Y:S01]  /*13b0*/  @!UP5 SYNCS.EXCH.64 URZ, [UR11+0x34518], UR24 ;  /* 0x034518180b3fd5b2 */ /* 0x0003220008000100 */
[----:B------:R-:W-:Y:S01]  /*13c0*/  NOP ;  /* 0x0000000000007918 */ /* 0x000fe20000000000 */
[----:B-1----:R-:W-:Y:S01]  /*13d0*/  UMOV UR11, URZ ;  /* 0x0000003f000b7c82 */ /* 0x002fe20008000000 */
[----:B----4-:R-:W-:Y:S06]  /*13e0*/  BAR.SYNC.DEFER_BLOCKING 0x0 ;  /* 0x0000000000007b1d */ /* 0x010fec0000010000 */
[----:B------:R-:W-:Y:S05]  /*13f0*/  @P3 BRA P1, `(.L_x_5) ;  /* 0x0000001400f83947 */ /* 0x000fea0000800000 */
[----:B------:R-:W-:Y:S01]  /*1400*/  ISETP.LE.U32.AND P1, PT, R6, UR8, PT ;  /* 0x0000000806007c0c */ /* 0x000fe2000bf23070 */
[----:B------:R-:W-:Y:S01]  /*1410*/  UMOV UR5, URZ ;  /* 0x0000003f00057c82 */ /* 0x000fe20008000000 */
[----:B------:R-:W-:Y:S01]  /*1420*/  MOV R11, UR7 ;  /* 0x00000007000b7c02 */ /* 0x000fe20008000f00 */
[----:B------:R-:W-:Y:S01]  /*1430*/  UMOV UR6, URZ ;  /* 0x0000003f00067c82 */ /* 0x000fe20008000000 */
[----:B------:R-:W-:Y:S01]  /*1440*/  UMOV UR11, URZ ;  /* 0x0000003f000b7c82 */ /* 0x000fe20008000000 */
[----:B------:R-:W-:Y:S01]  /*1450*/  UMOV UR4, URZ ;  /* 0x0000003f00047c82 */ /* 0x000fe20008000000 */
[----:B------:R-:W-:-:S13]  /*1460*/  ISETP.GE.U32.AND.EX P1, PT, R11, R7, PT, P1 ;  /* 0x000000070b00720c */ /* 0x000fda0003f26110 */
[----:B------:R-:W-:Y:S05]  /*1470*/  @!P1 BRA `(.L_x_6) ;  /* 0x0000001000c49947 */ /* 0x000fea0003800000 */
[----:B------:R-:W-:Y:S01]  /*1480*/  IADD3 R12, R20, 0x20, RZ ;  /* 0x00000020140c7810 */ /* 0x000fe20007ffe0ff */
[----:B------:R-:W-:Y:S01]  /*1490*/  IMAD.MOV.U32 R6, RZ, RZ, R20 ;  /* 0x000000ffff067224 */ /* 0x000fe200078e0014 */
[----:B-----5:R-:W-:Y:S01]  /*14a0*/  MOV R13, R8 ;  /* 0x00000008000d7202 */ /* 0x020fe20000000f00 */
[----:B------:R-:W-:Y:S01]  /*14b0*/  IMAD.MOV.U32 R14, RZ, RZ, R0 ;  /* 0x000000ffff0e7224 */ /* 0x000fe200078e0000 */
[----:B------:R-:W-:-:S13]  /*14c0*/  ISETP.GE.AND P1, PT, R12, R3, PT ;  /* 0x000000030c00720c */ /* 0x000fda0003f26270 */
[----:B------:R-:W1:Y:S01]  /*14d0*/  @!P1 LDC.64 R18, c[0x0][0x918] ;  /* 0x00024600ff129b82 */ /* 0x000e620000000a00 */
[----:B------:R-:W-:Y:S01]  /*14e0*/  @!P1 IADD3 R7, R6, 0x20, RZ ;  /* 0x0000002006079810 */ /* 0x000fe20007ffe0ff */
[----:B------:R-:W-:Y:S02]  /*14f0*/  UIADD3 UR16, UP5, UR16, -0x1, URZ ;  /* 0xffffffff10107890 */ /* 0x000fe4000ffbe03f */
[----:B------:R-:W-:Y:S01]  /*1500*/  UIADD3 UR14, UP6, UR14, -0x1, URZ ;  /* 0xffffffff0e0e7890 */ /* 0x000fe2000ffde03f */
[----:B------:R-:W-:Y:S01]  /*1510*/  BSSY B0, `(.L_x_7) ;  /* 0x0000050000007945 */ /* 0x000fe20003800000 */
[----:B------:R-:W-:Y:S01]  /*1520*/  UIADD3.X UR17, UR17, -0x1, URZ, UP5, !UPT ;  /* 0xffffffff11117890 */ /* 0x000fe2000affe43f */
[----:B-1----:R-:W-:-:S05]  /*1530*/  @!P1 IMAD.WIDE R18, R7, 0xc, R18 ;  /* 0x0000000c07129825 */ /* 0x002fca00078e0212 */
[----:B------:R1:W5:Y:S04]  /*1540*/  @!P1 LDG.E R8, desc[UR38][R18.64] ;  /* 0x0000002612089981 */ /* 0x000368000c1e1900 */
[----:B------:R1:W5:Y:S01]  /*1550*/  @!P1 LDG.E R0, desc[UR38][R18.64+0x4] ;  /* 0x0000042612009981 */ /* 0x000362000c1e1900 */
[----:B------:R-:W-:Y:S01]  /*1560*/  ISETP.GE.AND P1, PT, R6, R3, PT ;  /* 0x000000030600720c */ /* 0x000fe20003f26270 */
[----:B------:R-:W-:Y:S01]  /*1570*/  UIADD3.X UR15, UR15, -0x1, URZ, UP6, !UPT ;  /* 0xffffffff0f0f7890 */ /* 0x000fe2000b7fe43f */
[----:B------:R-:W-:Y:S01]  /*1580*/  MOV R11, RZ ;  /* 0x000000ff000b7202 */ /* 0x000fe20000000f00 */
[----:B------:R-:W-:Y:S01]  /*1590*/  UIADD3 UR4, UR9, -0x1, URZ ;  /* 0xffffffff09047890 */ /* 0x000fe2000fffe03f */
[----:B------:R-:W-:Y:S01]  /*15a0*/  MOV R7, RZ ;  /* 0x000000ff00077202 */ /* 0x000fe20000000f00 */
[----:B------:R-:W-:Y:S01]  /*15b0*/  UIADD3 UR5, UR10, -0x1, URZ ;  /* 0xffffffff0a057890 */ /* 0x000fe2000fffe03f */
[----:B------:R-:W-:Y:S01]  /*15c0*/  IMAD.MOV.U32 R25, RZ, RZ, 0x7fffffff ;  /* 0x7fffffffff197424 */ /* 0x000fe200078e00ff */
[----:B------:R-:W-:-:S06]  /*15d0*/  MOV R28, RZ ;  /* 0x000000ff001c7202 */ /* 0x000fcc0000000f00 */
[----:B-1----:R-:W-:Y:S05]  /*15e0*/  @P1 BRA `(.L_x_8) ;  /* 0x0000000400081947 */ /* 0x002fea0003800000 */
[----:B------:R-:W-:Y:S02]  /*15f0*/  PLOP3.LUT P3, PT, PT, PT, UP0, 0x80, 0x0 ;  /* 0x000000000000781c */ /* 0x000fe40003f6f008 */
[C---:B------:R-:W-:Y:S02]  /*1600*/  IADD3 R17, P2, R14.reuse, UR16, RZ ;  /* 0x000000100e117c10 */ /* 0x040fe4000ff5e0ff */
[C---:B------:R-:W-:Y:S02]  /*1610*/  IADD3 R24, P1, R13.reuse, UR14, RZ ;  /* 0x0000000e0d187c10 */ /* 0x040fe4000ff3e0ff */
[----:B------:R-:W-:Y:S02]  /*1620*/  LEA.HI.X.SX32 R14, R14, UR17, 0x1, P2 ;  /* 0x000000110e0e7c11 */ /* 0x000fe400090f0eff */
[----:B------:R-:W-:-:S05]  /*1630*/  LEA.HI.X.SX32 R25, R13, UR15, 0x1, P1 ;  /* 0x0000000f0d197c11 */ /* 0x000fca00088f0eff */
[----:B------:R-:W-:Y:S05]  /*1640*/  @!P3 BRA `(.L_x_9) ;  /* 0x000000000030b947 */ /* 0x000fea0003800000 */
[----:B------:R-:W-:Y:S02]  /*1650*/  ULDC UR6, c[0x0][0x8dc] ;  /* 0x0002370000067ab9 */ /* 0x000fe40000000800 */
[----:B------:R-:W-:-:S04]  /*1660*/  IADD3 R13, P1, R24, UR6, RZ ;  /* 0x00000006180d7c10 */ /* 0x000fc8000ff3e0ff */
[----:B------:R-:W-:-:S05]  /*1670*/  IADD3.X R25, RZ, R25, RZ, P1, !PT ;  /* 0x00000019ff197210 */ /* 0x000fca0000ffe4ff */
[----:B------:R-:W-:-:S04]  /*1680*/  IMAD.WIDE.U32 R4, R25, UR20, RZ ;  /* 0x0000001419047c25 */ /* 0x000fc8000f8e00ff */
[----:B------:R-:W-:-:S04]  /*1690*/  IMAD.WIDE.U32 R18, P1, R13, UR21, R4 ;  /* 0x000000150d127c25 */ /* 0x000fc8000f820004 */
[----:B------:R-:W-:Y:S01]  /*16a0*/  IMAD.WIDE.U32 R4, R13, UR20, RZ ;  /* 0x000000140d047c25 */ /* 0x000fe2000f8e00ff */
[----:B------:R-:W-:-:S03]  /*16b0*/  MOV R22, R19 ;  /* 0x0000001300167202 */ /* 0x000fc60000000f00 */
[----:B------:R-:W-:Y:S01]  /*16c0*/  IMAD.X R23, RZ, RZ, RZ, P1 ;  /* 0x000000ffff177224 */ /* 0x000fe200008e06ff */
[----:B------:R-:W-:-:S05]  /*16d0*/  IADD3 RZ, P1, R5, R18, RZ ;  /* 0x0000001205ff7210 */ /* 0x000fca0007f3e0ff */
[----:B------:R-:W-:-:S04]  /*16e0*/  IMAD.WIDE.U32.X R4, R25, UR21, R22, P1 ;  /* 0x0000001519047c25 */ /* 0x000fc800088e0416 */
[----:B------:R-:W-:Y:S01]  /*16f0*/  IMAD.MOV.U32 R25, RZ, RZ, R5 ;  /* 0x000000ffff197224 */ /* 0x000fe200078e0005 */
[----:B------:R-:W-:-:S07]  /*1700*/  MOV R24, R4 ;  /* 0x0000000400187202 */ /* 0x000fce0000000f00 */
.L_x_9:
[----:B------:R-:W-:Y:S05]  /*1710*/  @!P0 BRA `(.L_x_10) ;  /* 0x0000000000308947 */ /* 0x000fea0003800000 */
[----:B------:R-:W-:Y:S02]  /*1720*/  ULDC UR6, c[0x0][0x8f4] ;  /* 0x00023d0000067ab9 */ /* 0x000fe40000000800 */
[----:B------:R-:W-:-:S04]  /*1730*/  IADD3 R13, P1, R17, UR6, RZ ;  /* 0x00000006110d7c10 */ /* 0x000fc8000ff3e0ff */
[----:B------:R-:W-:-:S05]  /*1740*/  IADD3.X R17, RZ, R14, RZ, P1, !PT ;  /* 0x0000000eff117210 */ /* 0x000fca0000ffe4ff */
[----:B------:R-:W-:-:S04]  /*1750*/  IMAD.WIDE.U32 R4, R17, UR22, RZ ;  /* 0x0000001611047c25 */ /* 0x000fc8000f8e00ff */
[----:B------:R-:W-:-:S04]  /*1760*/  IMAD.WIDE.U32 R18, P1, R13, UR23, R4 ;  /* 0x000000170d127c25 */ /* 0x000fc8000f820004 */
[----:B------:R-:W-:Y:S01]  /*1770*/  IMAD.WIDE.U32 R4, R13, UR22, RZ ;  /* 0x000000160d047c25 */ /* 0x000fe2000f8e00ff */
[----:B------:R-:W-:-:S03]  /*1780*/  IADD3.X R23, RZ, RZ, RZ, P1, !PT ;  /* 0x000000ffff177210 */ /* 0x000fc60000ffe4ff */
[----:B------:R-:W-:Y:S01]  /*1790*/  IMAD.MOV.U32 R22, RZ, RZ, R19 ;  /* 0x000000ffff167224 */ /* 0x000fe200078e0013 */
[----:B------:R-:W-:-:S05]  /*17a0*/  IADD3 RZ, P1, R5, R18, RZ ;  /* 0x0000001205ff7210 */ /* 0x000fca0007f3e0ff */
[----:B------:R-:W-:-:S03]  /*17b0*/  IMAD.WIDE.U32.X R4, R17, UR23, R22, P1 ;  /* 0x0000001711047c25 */ /* 0x000fc600088e0416 */
[----:B------:R-:W-:Y:S02]  /*17c0*/  MOV R17, R4 ;  /* 0x0000000400117202 */ /* 0x000fe40000000f00 */
[----:B------:R-:W-:-:S07]  /*17d0*/  MOV R14, R5 ;  /* 0x00000005000e7202 */ /* 0x000fce0000000f00 */
.L_x_10:
[----:B------:R-:W-:Y:S02]  /*17e0*/  SHF.R.U64 R4, R17, UR30, R14 ;  /* 0x0000001e11047c19 */ /* 0x000fe4000800120e */
[----:B------:R-:W-:Y:S02]  /*17f0*/  SHF.R.U64 R5, R24, UR26, R25 ;  /* 0x0000001a18057c19 */ /* 0x000fe40008001219 */
[----:B------:R-:W-:-:S03]  /*1800*/  IADD3 R18, R4, UR5, RZ ;  /* 0x0000000504127c10 */ /* 0x000fc6000fffe0ff */
[----:B------:R-:W-:Y:S01]  /*1810*/  VIADD R17, R5, UR4 ;  /* 0x0000000405117c36 */ /* 0x000fe20008000000 */
[----:B------:R-:W-:-:S04]  /*1820*/  IABS R14, R18 ;  /* 0x00000012000e7213 */ /* 0x000fc80000000000 */
[----:B------:R-:W-:Y:S01]  /*1830*/  IABS R13, R17 ;  /* 0x00000011000d7213 */ /* 0x000fe20000000000 */
[----:B------:R-:W-:-:S04]  /*1840*/  IMAD.HI.U32 R5, R14, UR19, RZ ;  /* 0x000000130e057c27 */ /* 0x000fc8000f8e00ff */
[----:B------:R-:W-:-:S04]  /*1850*/  IMAD.HI.U32 R4, R13, UR13, RZ ;  /* 0x0000000d0d047c27 */ /* 0x000fc8000f8e00ff */
[----:B------:R-:W-:Y:S01]  /*1860*/  IMAD R5, R5, UR32, R14 ;  /* 0x0000002005057c24 */ /* 0x000fe2000f8e020e */
[----:B------:R-:W-:Y:S01]  /*1870*/  MOV R14, UR33 ;  /* 0x00000021000e7c02 */ /* 0x000fe20008000f00 */
[----:B------:R-:W-:Y:S02]  /*1880*/  IMAD R4, R4, UR31, R13 ;  /* 0x0000001f04047c24 */ /* 0x000fe4000f8e020d */
[----:B------:R-:W-:Y:S01]  /*1890*/  IMAD.U32 R13, RZ, RZ, UR12 ;  /* 0x0000000cff0d7e24 */ /* 0x000fe2000f8e00ff */
[----:B------:R-:W-:Y:S02]  /*18a0*/  ISETP.LT.U32.AND P2, PT, R5, UR27, PT ;  /* 0x0000001b05007c0c */ /* 0x000fe4000bf41070 */
[----:B------:R-:W-:-:S11]  /*18b0*/  ISETP.LT.U32.AND P1, PT, R4, UR28, PT ;  /* 0x0000001c04007c0c */ /* 0x000fd6000bf21070 */
[----:B------:R-:W-:Y:S01]  /*18c0*/  @!P2 VIADD R5, R5, -UR27 ;  /* 0x8000001b0505ac36 */ /* 0x000fe20008000000 */
[----:B------:R-:W-:Y:S02]  /*18d0*/  ISETP.GE.AND P2, PT, R17, RZ, PT ;  /* 0x000000ff1100720c */ /* 0x000fe40003f46270 */
[----:B------:R-:W-:Y:S02]  /*18e0*/  @!P1 IADD3 R4, R4, -UR28, RZ ;  /* 0x8000001c04049c10 */ /* 0x000fe4000fffe0ff */
[----:B------:R-:W-:Y:S02]  /*18f0*/  ISETP.LT.U32.AND P4, PT, R5, UR27, PT ;  /* 0x0000001b05007c0c */ /* 0x000fe4000bf81070 */
[----:B------:R-:W-:Y:S02]  /*1900*/  ISETP.LT.U32.AND P3, PT, R4, UR28, PT ;  /* 0x0000001c04007c0c */ /* 0x000fe4000bf61070 */
[----:B------:R-:W-:-:S09]  /*1910*/  ISETP.GE.AND P1, PT, R18, RZ, PT ;  /* 0x000000ff1200720c */ /* 0x000fd20003f26270 */
[----:B------:R-:W-:Y:S02]  /*1920*/  @!P4 IADD3 R5, R5, -UR27, RZ ;  /* 0x8000001b0505cc10 */ /* 0x000fe4000fffe0ff */
[----:B------:R-:W-:Y:S02]  /*1930*/  @!P3 IADD3 R4, R4, -UR28, RZ ;  /* 0x8000001c0404bc10 */ /* 0x000fe4000fffe0ff */
[----:B------:R-:W-:Y:S01]  /*1940*/  PLOP3.LUT P3, PT, PT, PT, UP4, 0x80, 0x0 ;  /* 0x000000000000781c */ /* 0x000fe20003f6f048 */
[----:B------:R-:W-:Y:S01]  /*1950*/  @!P1 IMAD.MOV R5, RZ, RZ, -R5 ;  /* 0x000000ffff059224 */ /* 0x000fe200078e0a05 */
[----:B------:R-:W-:Y:S02]  /*1960*/  PLOP3.LUT P4, PT, PT, PT, UP2, 0x80, 0x0 ;  /* 0x000000000000781c */ /* 0x000fe40003f8f028 */
[----:B------:R-:W-:Y:S02]  /*1970*/  @!P2 IADD3 R4, -R4, RZ, RZ ;  /* 0x000000ff0404a210 */ /* 0x000fe40007ffe1ff */
[----:B------:R-:W-:-:S02]  /*1980*/  SEL R5, R14, R5, !P4 ;  /* 0x000000050e057207 */ /* 0x000fc40006000000 */
[----:B------:R-:W-:Y:S02]  /*1990*/  SEL R4, R13, R4, !P3 ;  /* 0x000000040d047207 */ /* 0x000fe40005800000 */
[----:B------:R-:W-:Y:S02]  /*19a0*/  IADD3 R5, R18, -R5, RZ ;  /* 0x8000000512057210 */ /* 0x000fe40007ffe0ff */
[----:B------:R-:W-:Y:S02]  /*19b0*/  IADD3 R14, R17, -R4, RZ ;  /* 0x80000004110e7210 */ /* 0x000fe40007ffe0ff */
[----:B------:R-:W-:-:S03]  /*19c0*/  PLOP3.LUT P1, PT, PT, PT, UP3, 0x80, 0x0 ;  /* 0x000000000000781c */ /* 0x000fc60003f2f038 */
[----:B------:R-:W-:Y:S01]  /*19d0*/  IMAD R25, R14, R5, RZ ;  /* 0x000000050e197224 */ /* 0x000fe200078e02ff */
[----:B------:R-:W-:-:S04]  /*19e0*/  SEL R4, R5, R14, !P1 ;  /* 0x0000000e05047207 */ /* 0x000fc80004800000 */
[----:B------:R-:W-:Y:S02]  /*19f0*/  SHF.R.S32.HI R5, RZ, 0x1f, R4 ;  /* 0x0000001fff057819 */ /* 0x000fe40000011404 */
[----:B------:R-:W-:-:S07]  /*1a00*/  SHF.R.S32.HI R28, RZ, 0x1f, R25 ;  /* 0x0000001fff1c7819 */ /* 0x000fce0000011419 */
.L_x_8:
[----:B------:R-:W-:Y:S05]  /*1a10*/  BSYNC B0 ;  /* 0x0000000000007941 */ /* 0x000fea0003800000 */
.L_x_7:
[----:B------:R-:W1:Y:S01]  /*1a20*/  SHFL.UP PT, R14, R25, 0x1, RZ ;  /* 0x04200000190e7989 */ /* 0x000e6200000e00ff */
[C---:B------:R-:W-:Y:S02]  /*1a30*/  ISETP.NE.AND P2, PT, R20.reuse, RZ, PT ;  /* 0x000000ff1400720c */ /* 0x040fe40003f45270 */
[C---:B------:R-:W-:Y:S01]  /*1a40*/  ISETP.GE.U32.AND P3, PT, R20.reuse, 0x2, PT ;  /* 0x000000021400780c */ /* 0x040fe20003f66070 */
[----:B------:R-:W2:Y:S01]  /*1a50*/  SHFL.UP PT, R13, R28, 0x1, RZ ;  /* 0x042000001c0d7989 */ /* 0x000ea200000e00ff */
[C---:B------:R-:W-:Y:S02]  /*1a60*/  ISETP.GE.U32.AND P4, PT, R20.reuse, 0x4, PT ;  /* 0x000000041400780c */ /* 0x040fe40003f86070 */
[C---:B------:R-:W-:Y:S02]  /*1a70*/  ISETP.GE.U32.AND P5, PT, R20.reuse, 0x8, PT ;  /* 0x000000081400780c */ /* 0x040fe40003fa6070 */
[----:B------:R-:W-:Y:S02]  /*1a80*/  ISETP.GE.U32.AND P6, PT, R20, 0x10, PT ;  /* 0x000000101400780c */ /* 0x000fe40003fc6070 */
[----:B-1----:R-:W-:-:S02]  /*1a90*/  SEL R14, R14, RZ, P2 ;  /* 0x000000ff0e0e7207 */ /* 0x002fc40001000000 */
[----:B--2---:R-:W-:Y:S02]  /*1aa0*/  SEL R13, R13, RZ, P2 ;  /* 0x000000ff0d0d7207 */ /* 0x004fe40001000000 */
[----:B------:R-:W-:-:S05]  /*1ab0*/  IADD3 R19, P1, R14, R25, RZ ;  /* 0x000000190e137210 */ /* 0x000fca0007f3e0ff */
[----:B------:R-:W-:Y:S01]  /*1ac0*/  IMAD.X R18, R13, 0x1, R28, P1 ;  /* 0x000000010d127824 */ /* 0x000fe200008e061c */
[----:B------:R-:W1:Y:S04]  /*1ad0*/  SHFL.UP PT, R14, R19, 0x2, RZ ;  /* 0x04400000130e7989 */ /* 0x000e6800000e00ff */
[----:B------:R-:W2:Y:S01]  /*1ae0*/  SHFL.UP PT, R13, R18, 0x2, RZ ;  /* 0x04400000120d7989 */ /* 0x000ea200000e00ff */
[----:B-1----:R-:W-:-:S04]  /*1af0*/  SEL R14, R14, RZ, P3 ;  /* 0x000000ff0e0e7207 */ /* 0x002fc80001800000 */
[----:B------:R-:W-:Y:S02]  /*1b00*/  IADD3 R17, P1, R14, R19, RZ ;  /* 0x000000130e117210 */ /* 0x000fe40007f3e0ff */
[----:B--2---:R-:W-:-:S03]  /*1b10*/  SEL R13, R13, RZ, P3 ;  /* 0x000000ff0d0d7207 */ /* 0x004fc60001800000 */
[----:B------:R-:W1:Y:S01]  /*1b20*/  SHFL.UP PT, R14, R17, 0x4, RZ ;  /* 0x04800000110e7989 */ /* 0x000e6200000e00ff */
[----:B------:R-:W-:-:S05]  /*1b30*/  IADD3.X R22, R13, R18, RZ, P1, !PT ;  /* 0x000000120d167210 */ /* 0x000fca0000ffe4ff */
        /* <DEDUP_REMOVED lines=10> */
[----:B------:R-:W1:Y:S02]  /*1be0*/  SHFL.UP PT, R14, R17, 0x10, RZ ;  /* 0x06000000110e7989 */ /* 0x000e6400000e00ff */
[----:B------:R-:W-:-:S05]  /*1bf0*/  IMAD.X R24, R13, 0x1, R18, P1 ;  /* 0x000000010d187824 */ /* 0x000fca00008e0612 */
[----:B------:R-:W2:Y:S01]  /*1c00*/  SHFL.UP PT, R13, R24, 0x10, RZ ;  /* 0x06000000180d7989 */ /* 0x000ea200000e00ff */
[----:B-1----:R-:W-:-:S04]  /*1c10*/  SEL R14, R14, RZ, P6 ;  /* 0x000000ff0e0e7207 */ /* 0x002fc80003000000 */
[----:B------:R-:W-:Y:S02]  /*1c20*/  IADD3 R18, P1, R14, R17, RZ ;  /* 0x000000110e127210 */ /* 0x000fe40007f3e0ff */
[----:B--2---:R-:W-:-:S04]  /*1c30*/  SEL R13, R13, RZ, P6 ;  /* 0x000000ff0d0d7207 */ /* 0x004fc80003000000 */
[----:B------:R-:W-:Y:S02]  /*1c40*/  IADD3.X R22, R13, R24, RZ, P1, !PT ;  /* 0x000000180d167210 */ /* 0x000fe40000ffe4ff */
[----:B------:R-:W-:-:S04]  /*1c50*/  ISETP.GT.U32.AND P1, PT, R18, UR8, PT ;  /* 0x0000000812007c0c */ /* 0x000fc8000bf24070 */
[----:B------:R-:W-:-:S13]  /*1c60*/  ISETP.GT.U32.AND.EX P1, PT, R22, UR7, PT, P1 ;  /* 0x0000000716007c0c */ /* 0x000fda000bf24110 */
[----:B------:R-:W-:-:S04]  /*1c70*/  VOTE.ANY R14, PT, P1 ;  /* 0x00000000000e7806 */ /* 0x000fc800008e0100 */
[----:B------:R-:W-:-:S13]  /*1c80*/  ISETP.NE.AND P1, PT, R14, RZ, PT ;  /* 0x000000ff0e00720c */ /* 0x000fda0003f25270 */
[----:B------:R-:W-:Y:S05]  /*1c90*/  @P1 BRA `(.L_x_11) ;  /* 0x00000008006c1947 */ /* 0x000fea0003800000 */
[----:B------:R-:W1:Y:S01]  /*1ca0*/  LDC R3, c[0x0][0x910] ;  /* 0x00024400ff037b82 */ /* 0x000e620000000800 */
[----:B------:R-:W-:Y:S01]  /*1cb0*/  MOV R23, R18 ;  /* 0x0000001200177202 */ /* 0x000fe20000000f00 */
[----:B------:R-:W-:Y:S01]  /*1cc0*/  IMAD.MOV.U32 R26, RZ, RZ, R22 ;  /* 0x000000ffff1a7224 */ /* 0x000fe200078e0016 */
[----:B------:R-:W-:Y:S01]  /*1cd0*/  ULDC UR19, c[0x0][0x8f4] ;  /* 0x00023d0000137ab9 */ /* 0x000fe20000000800 */
[----:B------:R-:W-:Y:S01]  /*1ce0*/  ULDC UR6, c[0x0][0x8dc] ;  /* 0x0002370000067ab9 */ /* 0x000fe20000000800 */
[----:B------:R-:W-:Y:S01]  /*1cf0*/  ULDC UR22, c[0x0][0x8d8] ;  /* 0x0002360000167ab9 */ /* 0x000fe20000000800 */
[----:B------:R-:W-:Y:S01]  /*1d00*/  ULDC UR23, c[0x0][0x8f0] ;  /* 0x00023c0000177ab9 */ /* 0x000fe20000000800 */
[----:B------:R-:W-:Y:S01]  /*1d10*/  ULDC.64 UR12, c[0x0][0x8d0] ;  /* 0x00023400000c7ab9 */ /* 0x000fe20000000a00 */
[----:B------:R-:W-:-:S05]  /*1d20*/  ULDC.64 UR20, c[0x0][0x8e8] ;  /* 0x00023a0000147ab9 */ /* 0x000fca0000000a00 */
.L_x_16:
[----:B------:R-:W-:Y:S02]  /*1d30*/  MOV R6, R12 ;  /* 0x0000000c00067202 */ /* 0x000fe40000000f00 */
[----:B------:R-:W-:Y:S02]  /*1d40*/  IADD3 R12, R12, 0x20, RZ ;  /* 0x000000200c0c7810 */ /* 0x000fe40007ffe0ff */
[----:B-----5:R-:W-:Y:S02]  /*1d50*/  MOV R13, R8 ;  /* 0x00000008000d7202 */ /* 0x020fe40000000f00 */
[----:B-1----:R-:W-:Y:S02]  /*1d60*/  ISETP.GE.AND P1, PT, R12, R3, PT ;  /* 0x000000030c00720c */ /* 0x002fe40003f26270 */
[----:B------:R-:W-:-:S11]  /*1d70*/  MOV R14, R0 ;  /* 0x00000000000e7202 */ /* 0x000fd60000000f00 */
[----:B------:R-:W1:Y:S01]  /*1d80*/  @!P1 LDC.64 R18, c[0x0][0x918] ;  /* 0x00024600ff129b82 */ /* 0x000e620000000a00 */
[----:B------:R-:W-:Y:S01]  /*1d90*/  @!P1 VIADD R7, R6, 0x20 ;  /* 0x0000002006079836 */ /* 0x000fe20000000000 */
[----:B------:R2:W3:Y:S01]  /*1da0*/  SHFL.IDX PT, R11, R23, 0x1f, 0x1f ;  /* 0x03e01f00170b7f89 */ /* 0x0004e200000e0000 */
[----:B------:R-:W-:Y:S02]  /*1db0*/  BSSY B0, `(.L_x_12) ;  /* 0x0000064000007945 */ /* 0x000fe40003800000 */
[----:B-1----:R-:W-:-:S05]  /*1dc0*/  @!P1 IMAD.WIDE R18, R7, 0xc, R18 ;  /* 0x0000000c07129825 */ /* 0x002fca00078e0212 */
[----:B------:R2:W5:Y:S04]  /*1dd0*/  @!P1 LDG.E R8, desc[UR38][R18.64] ;  /* 0x0000002612089981 */ /* 0x000568000c1e1900 */
[----:B------:R2:W5:Y:S01]  /*1de0*/  @!P1 LDG.E R0, desc[UR38][R18.64+0x4] ;  /* 0x0000042612009981 */ /* 0x000562000c1e1900 */
[----:B------:R-:W-:Y:S01]  /*1df0*/  ISETP.GE.AND P1, PT, R6, R3, PT ;  /* 0x000000030600720c */ /* 0x000fe20003f26270 */
[----:B------:R-:W-:Y:S01]  /*1e00*/  IMAD.MOV.U32 R25, RZ, RZ, 0x7fffffff ;  /* 0x7fffffffff197424 */ /* 0x000fe200078e00ff */
[----:B------:R-:W-:Y:S01]  /*1e10*/  MOV R28, RZ ;  /* 0x000000ff001c7202 */ /* 0x000fe20000000f00 */
[----:B------:R2:W1:Y:S10]  /*1e20*/  SHFL.IDX PT, R7, R26, 0x1f, 0x1f ;  /* 0x03e01f001a077f89 */ /* 0x00047400000e0000 */
[----:B--23--:R-:W-:Y:S05]  /*1e30*/  @P1 BRA `(.L_x_13) ;  /* 0x00000004006c1947 */ /* 0x00cfea0003800000 */
[----:B------:R-:W-:Y:S02]  /*1e40*/  IABS R26, R9 ;  /* 0x00000009001a7213 */ /* 0x000fe40000000000 */
[C---:B------:R-:W-:Y:S02]  /*1e50*/  IADD3 R17, P1, R13.reuse, UR14, RZ ;  /* 0x0000000e0d117c10 */ /* 0x040fe4000ff3e0ff */
[----:B------:R-:W2:Y:S02]  /*1e60*/  I2F.RP R4, R26 ;  /* 0x0000001a00047306 */ /* 0x000ea40000209400 */
[----:B------:R-:W-:Y:S02]  /*1e70*/  LEA.HI.X.SX32 R24, R13, UR15, 0x1, P1 ;  /* 0x0000000f0d187c11 */ /* 0x000fe400088f0eff */
[----:B------:R-:W-:-:S04]  /*1e80*/  IADD3 R13, P1, R14, UR16, RZ ;  /* 0x000000100e0d7c10 */ /* 0x000fc8000ff3e0ff */
[----:B------:R-:W-:Y:S02]  /*1e90*/  LEA.HI.X.SX32 R14, R14, UR17, 0x1, P1 ;  /* 0x000000110e0e7c11 */ /* 0x000fe400088f0eff */
[----:B------:R-:W-:Y:S01]  /*1ea0*/  PLOP3.LUT P1, PT, PT, PT, UP0, 0x80, 0x0 ;  /* 0x000000000000781c */ /* 0x000fe20003f2f008 */
[----:B--2---:R-:W2:Y:S02]  /*1eb0*/  MUFU.RCP R4, R4 ;  /* 0x0000000400047308 */ /* 0x004ea40000001000 */
[----:B--2---:R-:W-:-:S06]  /*1ec0*/  IADD3 R5, R4, 0xffffffe, RZ ;  /* 0x0ffffffe04057810 */ /* 0x004fcc0007ffe0ff */
[----:B------:R-:W2:Y:S02]  /*1ed0*/  F2I.FTZ.U32.TRUNC.NTZ R27, R5 ;  /* 0x00000005001b7305 */ /* 0x000ea4000021f000 */
[----:B--2---:R-:W-:Y:S02]  /*1ee0*/  IMAD.MOV R28, RZ, RZ, -R27 ;  /* 0x000000ffff1c7224 */ /* 0x004fe400078e0a1b */
[----:B------:R-:W-:Y:S05]  /*1ef0*/  @!P1 BRA `(.L_x_14) ;  /* 0x00000000002c9947 */ /* 0x000fea0003800000 */
        /* <DEDUP_REMOVED lines=11> */
.L_x_14:
[----:B------:R-:W-:Y:S05]  /*1fb0*/  @!P0 BRA `(.L_x_15) ;  /* 0x00000000002c8947 */ /* 0x000fea0003800000 */
[----:B------:R-:W-:-:S05]  /*1fc0*/  IADD3 R13, P1, R13, UR19, RZ ;  /* 0x000000130d0d7c10 */ /* 0x000fca000ff3e0ff */
[----:B------:R-:W-:-:S04]  /*1fd0*/  IMAD.X R25, RZ, RZ, R14, P1 ;  /* 0x000000ffff197224 */ /* 0x000fc800008e060e */
[----:B------:R-:W-:-:S04]  /*1fe0*/  IMAD.WIDE.U32 R4, R25, UR20, RZ ;  /* 0x0000001419047c25 */ /* 0x000fc8000f8e00ff */
[----:B------:R-:W-:-:S04]  /*1ff0*/  IMAD.WIDE.U32 R18, P1, R13, UR21, R4 ;  /* 0x000000150d127c25 */ /* 0x000fc8000f820004 */
[----:B------:R-:W-:Y:S01]  /*2000*/  IMAD.WIDE.U32 R4, R13, UR20, RZ ;  /* 0x000000140d047c25 */ /* 0x000fe2000f8e00ff */
[----:B------:R-:W-:Y:S02]  /*2010*/  IADD3.X R23, RZ, RZ, RZ, P1, !PT ;  /* 0x000000ffff177210 */ /* 0x000fe40000ffe4ff */
[----:B------:R-:W-:Y:S02]  /*2020*/  MOV R22, R19 ;  /* 0x0000001300167202 */ /* 0x000fe40000000f00 */
[----:B------:R-:W-:-:S05]  /*2030*/  IADD3 RZ, P1, R5, R18, RZ ;  /* 0x0000001205ff7210 */ /* 0x000fca0007f3e0ff */
[----:B------:R-:W-:-:S04]  /*2040*/  IMAD.WIDE.U32.X R4, R25, UR21, R22, P1 ;  /* 0x0000001519047c25 */ /* 0x000fc800088e0416 */
[----:B------:R-:W-:Y:S01]  /*2050*/  IMAD.MOV.U32 R13, RZ, RZ, R4 ;  /* 0x000000ffff0d7224 */ /* 0x000fe200078e0004 */
[----:B------:R-:W-:-:S07]  /*2060*/  MOV R14, R5 ;  /* 0x00000005000e7202 */ /* 0x000fce0000000f00 */
.L_x_15:
[----:B------:R-:W-:Y:S02]  /*2070*/  SHF.R.U64 R13, R13, UR23, R14 ;  /* 0x000000170d0d7c19 */ /* 0x000fe4000800120e */
[----:B------:R-:W-:Y:S02]  /*2080*/  MOV R5, R28 ;  /* 0x0000001c00057202 */ /* 0x000fe40000000f00 */
[----:B------:R-:W-:Y:S01]  /*2090*/  IABS R4, R9 ;  /* 0x0000000900047213 */ /* 0x000fe20000000000 */
[----:B------:R-:W-:Y:S01]  /*20a0*/  VIADD R19, R13, UR5 ;  /* 0x000000050d137c36 */ /* 0x000fe20008000000 */
[----:B------:R-:W-:Y:S01]  /*20b0*/  SHF.R.U64 R17, R17, UR22, R24 ;  /* 0x0000001611117c19 */ /* 0x000fe20008001218 */
[----:B------:R-:W-:Y:S01]  /*20c0*/  IMAD R13, R5, R26, RZ ;  /* 0x0000001a050d7224 */ /* 0x000fe200078e02ff */
[----:B------:R-:W-:Y:S01]  /*20d0*/  IADD3 R18, RZ, -R4, RZ ;  /* 0x80000004ff127210 */ /* 0x000fe20007ffe0ff */
[----:B------:R-:W-:Y:S01]  /*20e0*/  IMAD.MOV.U32 R5, RZ, RZ, R27 ;  /* 0x000000ffff057224 */ /* 0x000fe200078e001b */
[----:B------:R-:W-:-:S02]  /*20f0*/  MOV R4, RZ ;  /* 0x000000ff00047202 */ /* 0x000fc40000000f00 */
[----:B------:R-:W-:Y:S02]  /*2100*/  IABS R14, R19 ;  /* 0x00000013000e7213 */ /* 0x000fe40000000000 */
[----:B------:R-:W-:Y:S01]  /*2110*/  IABS R24, R10 ;  /* 0x0000000a00187213 */ /* 0x000fe20000000000 */
[----:B------:R-:W-:Y:S01]  /*2120*/  IMAD.HI.U32 R4, R27, R13, R4 ;  /* 0x0000000d1b047227 */ /* 0x000fe200078e0004 */
[----:B------:R-:W-:Y:S02]  /*2130*/  MOV R5, R18 ;  /* 0x0000001200057202 */ /* 0x000fe40000000f00 */
[----:B------:R-:W-:Y:S02]  /*2140*/  IABS R18, R10 ;  /* 0x0000000a00127213 */ /* 0x000fe40000000000 */
[----:B------:R-:W-:Y:S01]  /*2150*/  MOV R13, R14 ;  /* 0x0000000e000d7202 */ /* 0x000fe20000000f00 */
[----:B------:R-:W-:Y:S01]  /*2160*/  VIADD R14, R17, UR4 ;  /* 0x00000004110e7c36 */ /* 0x000fe20008000000 */
[----:B------:R-:W2:Y:S03]  /*2170*/  I2F.RP R22, R18 ;  /* 0x0000001200167306 */ /* 0x000ea60000209400 */
[----:B------:R-:W-:-:S04]  /*2180*/  IMAD.HI.U32 R4, R4, R13, RZ ;  /* 0x0000000d04047227 */ /* 0x000fc800078e00ff */
[----:B------:R-:W-:-:S05]  /*2190*/  IMAD R13, R4, R5, R13 ;  /* 0x00000005040d7224 */ /* 0x000fca00078e020d */
[----:B------:R-:W-:Y:S01]  /*21a0*/  ISETP.GT.U32.AND P1, PT, R26, R13, PT ;  /* 0x0000000d1a00720c */ /* 0x000fe20003f24070 */
[----:B--2---:R-:W2:-:S12]  /*21b0*/  MUFU.RCP R22, R22 ;  /* 0x0000001600167308 */ /* 0x004e980000001000 */
[----:B------:R-:W-:Y:S01]  /*21c0*/  @!P1 IMAD.IADD R13, R13, 0x1, -R26 ;  /* 0x000000010d0d9824 */ /* 0x000fe200078e0a1a */
[----:B--2---:R-:W-:-:S04]  /*21d0*/  IADD3 R4, R22, 0xffffffe, RZ ;  /* 0x0ffffffe16047810 */ /* 0x004fc80007ffe0ff */
[----:B------:R2:W3:Y:S02]  /*21e0*/  F2I.FTZ.U32.TRUNC.NTZ R5, R4 ;  /* 0x0000000400057305 */ /* 0x0004e4000021f000 */
[----:B--2---:R-:W-:Y:S02]  /*21f0*/  MOV R4, RZ ;  /* 0x000000ff00047202 */ /* 0x004fe40000000f00 */
[----:B---3--:R-:W-:-:S05]  /*2200*/  IADD3 R23, RZ, -R5, RZ ;  /* 0x80000005ff177210 */ /* 0x008fca0007ffe0ff */
[----:B------:R-:W-:Y:S01]  /*2210*/  IMAD R17, R23, R18, RZ ;  /* 0x0000001217117224 */ /* 0x000fe200078e02ff */
[----:B------:R-:W-:-:S03]  /*2220*/  IABS R23, R14 ;  /* 0x0000000e00177213 */ /* 0x000fc60000000000 */
[----:B------:R-:W-:Y:S01]  /*2230*/  IMAD.HI.U32 R22, R5, R17, R4 ;  /* 0x0000001105167227 */ /* 0x000fe200078e0004 */
[----:B------:R-:W-:-:S03]  /*2240*/  IADD3 R17, RZ, -R24, RZ ;  /* 0x80000018ff117210 */ /* 0x000fc60007ffe0ff */
[----:B------:R-:W-:-:S04]  /*2250*/  IMAD.MOV.U32 R5, RZ, RZ, R23 ;  /* 0x000000ffff057224 */ /* 0x000fc800078e0017 */
[----:B------:R-:W-:-:S04]  /*2260*/  IMAD.HI.U32 R4, R22, R5, RZ ;  /* 0x0000000516047227 */ /* 0x000fc800078e00ff */
[----:B------:R-:W-:-:S05]  /*2270*/  IMAD R5, R4, R17, R5 ;  /* 0x0000001104057224 */ /* 0x000fca00078e0205 */
[----:B------:R-:W-:-:S13]  /*2280*/  ISETP.GT.U32.AND P1, PT, R18, R5, PT ;  /* 0x000000051200720c */ /* 0x000fda0003f24070 */
[----:B------:R-:W-:Y:S02]  /*2290*/  @!P1 IADD3 R5, R5, -R18, RZ ;  /* 0x8000001205059210 */ /* 0x000fe40007ffe0ff */
[----:B------:R-:W-:-:S13]  /*22a0*/  ISETP.GT.U32.AND P1, PT, R26, R13, PT ;  /* 0x0000000d1a00720c */ /* 0x000fda0003f24070 */
[----:B------:R-:W-:Y:S02]  /*22b0*/  @!P1 IADD3 R13, R13, -R26, RZ ;  /* 0x8000001a0d0d9210 */ /* 0x000fe40007ffe0ff */
[----:B------:R-:W-:Y:S02]  /*22c0*/  ISETP.GT.U32.AND P1, PT, R18, R5, PT ;  /* 0x000000051200720c */ /* 0x000fe40003f24070 */
[----:B------:R-:W-:-:S11]  /*22d0*/  MOV R4, R13 ;  /* 0x0000000d00047202 */ /* 0x000fd60000000f00 */
[----:B------:R-:W-:Y:S01]  /*22e0*/  @!P1 IMAD.IADD R5, R5, 0x1, -R18 ;  /* 0x0000000105059824 */ /* 0x000fe200078e0a12 */
[----:B------:R-:W-:-:S13]  /*22f0*/  ISETP.GE.AND P1, PT, R19, RZ, PT ;  /* 0x000000ff1300720c */ /* 0x000fda0003f26270 */
[----:B------:R-:W-:Y:S02]  /*2300*/  @!P1 IADD3 R4, -R4, RZ, RZ ;  /* 0x000000ff04049210 */ /* 0x000fe40007ffe1ff */
[----:B------:R-:W-:-:S13]  /*2310*/  ISETP.GE.AND P1, PT, R14, RZ, PT ;  /* 0x000000ff0e00720c */ /* 0x000fda0003f26270 */
[----:B------:R-:W-:Y:S01]  /*2320*/  @!P1 IMAD.MOV R5, RZ, RZ, -R5 ;  /* 0x000000ffff059224 */ /* 0x000fe200078e0a05 */
[----:B------:R-:W-:-:S13]  /*2330*/  ISETP.NE.AND P1, PT, RZ, UR10, PT ;  /* 0x0000000aff007c0c */ /* 0x000fda000bf25270 */
[----:B------:R-:W-:Y:S02]  /*2340*/  @!P1 LOP3.LUT R4, RZ, UR10, RZ, 0x33, !PT ;  /* 0x0000000aff049c12 */ /* 0x000fe4000f8e33ff */
[----:B------:R-:W-:Y:S02]  /*2350*/  ISETP.NE.AND P1, PT, RZ, UR9, PT ;  /* 0x00000009ff007c0c */ /* 0x000fe4000bf25270 */
[----:B------:R-:W-:-:S11]  /*2360*/  IADD3 R4, -R4, R19, RZ ;  /* 0x0000001304047210 */ /* 0x000fd60007ffe1ff */
[----:B------:R-:W-:Y:S02]  /*2370*/  @!P1 LOP3.LUT R5, RZ, UR9, RZ, 0x33, !PT ;  /* 0x00000009ff059c12 */ /* 0x000fe4000f8e33ff */
[----:B------:R-:W-:Y:S02]  /*2380*/  PLOP3.LUT P1, PT, PT, PT, UP3, 0x80, 0x0 ;  /* 0x000000000000781c */ /* 0x000fe40003f2f038 */
[----:B------:R-:W-:-:S04]  /*2390*/  IADD3 R5, -R5, R14, RZ ;  /* 0x0000000e05057210 */ /* 0x000fc80007ffe1ff */
[CC--:B------:R-:W-:Y:S01]  /*23a0*/  SEL R13, R4.reuse, R5.reuse, !P1 ;  /* 0x00000005040d7207 */ /* 0x0c0fe20004800000 */
[----:B------:R-:W-:-:S03]  /*23b0*/  IMAD R25, R4, R5, RZ ;  /* 0x0000000504197224 */ /* 0x000fc600078e02ff */
[--C-:B------:R-:W-:Y:S01]  /*23c0*/  SHF.R.S32.HI R5, RZ, 0x1f, R13.reuse ;  /* 0x0000001fff057819 */ /* 0x100fe2000001140d */
[----:B------:R-:W-:Y:S01]  /*23d0*/  IMAD.MOV.U32 R4, RZ, RZ, R13 ;  /* 0x000000ffff047224 */ /* 0x000fe200078e000d */
[----:B------:R-:W-:-:S07]  /*23e0*/  SHF.R.S32.HI R28, RZ, 0x1f, R25 ;  /* 0x0000001fff1c7819 */ /* 0x000fce0000011419 */
.L_x_13:
[----:B------:R-:W-:Y:S05]  /*23f0*/  BSYNC B0 ;  /* 0x0000000000007941 */ /* 0x000fea0003800000 */
.L_x_12:
[----:B------:R-:W2:Y:S04]  /*2400*/  SHFL.UP PT, R14, R25, 0x1, RZ ;  /* 0x04200000190e7989 */ /* 0x000ea800000e00ff */
[----:B------:R-:W3:Y:S01]  /*2410*/  SHFL.UP PT, R13, R28, 0x1, RZ ;  /* 0x042000001c0d7989 */ /* 0x000ee200000e00ff */
[----:B--2---:R-:W-:Y:S02]  /*2420*/  SEL R14, R14, RZ, P2 ;  /* 0x000000ff0e0e7207 */ /* 0x004fe40001000000 */
[----:B---3--:R-:W-:Y:S02]  /*2430*/  SEL R13, R13, RZ, P2 ;  /* 0x000000ff0d0d7207 */ /* 0x008fe40001000000 */
[----:B------:R-:W-:-:S04]  /*2440*/  IADD3 R17, P1, R14, R25, RZ ;  /* 0x000000190e117210 */ /* 0x000fc80007f3e0ff */
[----:B------:R-:W-:Y:S01]  /*2450*/  IADD3.X R22, R13, R28, RZ, P1, !PT ;  /* 0x0000001c0d167210 */ /* 0x000fe20000ffe4ff */
        /* <DEDUP_REMOVED lines=10> */
[----:B------:R-:W-:-:S05]  /*2500*/  IADD3 R19, P1, R14, R23, RZ ;  /* 0x000000170e137210 */ /* 0x000fca0007f3e0ff */
[----:B------:R-:W-:Y:S01]  /*2510*/  IMAD.X R26, R13, 0x1, R18, P1 ;  /* 0x000000010d1a7824 */ /* 0x000fe200008e0612 */
        /* <DEDUP_REMOVED lines=11> */
[----:B------:R-:W-:Y:S02]  /*25d0*/  IADD3.X R22, R13, R24, RZ, P1, !PT ;  /* 0x000000180d167210 */ /* 0x000fe40000ffe4ff */
[----:B------:R-:W-:-:S05]  /*25e0*/  IADD3 R23, P1, R18, R11, RZ ;  /* 0x0000000b12177210 */ /* 0x000fca0007f3e0ff */
[----:B-1----:R-:W-:Y:S01]  /*25f0*/  IMAD.X R26, R22, 0x1, R7, P1 ;  /* 0x00000001161a7824 */ /* 0x002fe200008e0607 */
[----:B------:R-:W-:-:S04]  /*2600*/  ISETP.GT.U32.AND P1, PT, R23, UR8, PT ;  /* 0x0000000817007c0c */ /* 0x000fc8000bf24070 */
[----:B------:R-:W-:-:S13]  /*2610*/  ISETP.GT.U32.AND.EX P1, PT, R26, UR7, PT, P1 ;  /* 0x000000071a007c0c */ /* 0x000fda000bf24110 */
[----:B------:R-:W-:-:S04]  /*2620*/  VOTE.ANY R14, PT, P1 ;  /* 0x00000000000e7806 */ /* 0x000fc800008e0100 */
[----:B------:R-:W-:-:S13]  /*2630*/  ISETP.NE.AND P1, PT, R14, RZ, PT ;  /* 0x000000ff0e00720c */ /* 0x000fda0003f25270 */
[----:B------:R-:W-:Y:S05]  /*2640*/  @!P1 BRA `(.L_x_16) ;  /* 0xfffffff400b89947 */ /* 0x000fea000383ffff */
.L_x_11:
[----:B------:R-:W1:Y:S08]  /*2650*/  BREV R14, R14 ;  /* 0x0000000e000e7301 */ /* 0x000e700000000000 */
[----:B-1----:R-:W1:Y:S02]  /*2660*/  FLO.U32.SH R17, R14 ;  /* 0x0000000e00117300 */ /* 0x002e6400000e0400 */
[----:B-1----:R-:W1:Y:S02]  /*2670*/  SHFL.IDX PT, R6, R6, R17, 0x1f ;  /* 0x00001f1106067589 */ /* 0x002e6400000e0000 */
[----:B-1----:R-:W-:-:S13]  /*2680*/  R2UR UR4, R6 ;  /* 0x00000000060472ca */ /* 0x002fda00000e0000 */
[----:B------:R-:W-:-:S04]  /*2690*/  IADD3 R19, R20, UR4, RZ ;  /* 0x0000000414137c10 */ /* 0x000fc8000fffe0ff */
[----:B------:R-:W-:-:S13]  /*26a0*/  ISETP.GE.AND P1, PT, R19, R3, PT ;  /* 0x000000031300720c */ /* 0x000fda0003f26270 */
[----:B------:R-:W1:Y:S02]  /*26b0*/  @!P1 LDC.64 R12, c[0x0][0x918] ;  /* 0x00024600ff0c9b82 */ /* 0x000e640000000a00 */
[----:B-1----:R-:W-:-:S05]  /*26c0*/  @!P1 IMAD.WIDE R12, R19, 0xc, R12 ;  /* 0x0000000c130c9825 */ /* 0x002fca00078e020c */
[----:B-----5:R1:W5:Y:S04]  /*26d0*/  @!P1 LDG.E R8, desc[UR38][R12.64] ;  /* 0x000000260c089981 */ /* 0x020368000c1e1900 */
[----:B------:R1:W5:Y:S01]  /*26e0*/  @!P1 LDG.E R0, desc[UR38][R12.64+0x4] ;  /* 0x000004260c009981 */ /* 0x000362000c1e1900 */
[----:B------:R-:W-:-:S03]  /*26f0*/  IADD3 R18, P1, P2, R18, R11, -R25 ;  /* 0x0000000b12127210 */ /* 0x000fc60007a3e819 */
[----:B------:R-:W-:Y:S01]  /*2700*/  SHFL.IDX PT, R6, R25, R17, 0x1f ;  /* 0x00001f1119067589 */ /* 0x000fe200000e0000 */
[----:B------:R-:W-:-:S03]  /*2710*/  IADD3.X R22, R22, R7, ~R28, P1, P2 ;  /* 0x0000000716167210 */ /* 0x000fc60000fe4c1c */
[----:B------:R-:W2:Y:S04]  /*2720*/  SHFL.IDX PT, R18, R18, R17, 0x1f ;  /* 0x00001f1112127589 */ /* 0x000ea800000e0000 */
[----:B------:R-:W3:Y:S04]  /*2730*/  SHFL.IDX PT, R22, R22, R17, 0x1f ;  /* 0x00001f1116167589 */ /* 0x000ee800000e0000 */
[----:B------:R1:W4:Y:S04]  /*2740*/  SHFL.IDX PT, R7, R28, R17, 0x1f ;  /* 0x00001f111c077589 */ /* 0x00032800000e0000 */
[----:B------:R1:W1:Y:S04]  /*2750*/  SHFL.IDX PT, R5, R5, R17, 0x1f ;  /* 0x00001f1105057589 */ /* 0x00026800000e0000 */
[----:B------:R1:W1:Y:S01]  /*2760*/  SHFL.IDX PT, R4, R4, R17, 0x1f ;  /* 0x00001f1104047589 */ /* 0x00026200000e0000 */
[----:B--2---:R-:W-:-:S02]  /*2770*/  R2UR UR5, R18 ;  /* 0x00000000120572ca */ /* 0x004fc400000e0000 */
[----:B---3--:R-:W-:-:S15]  /*2780*/  R2UR UR6, R22 ;  /* 0x00000000160672ca */ /* 0x008fde00000e0000 */
.L_x_6:
[----:B------:R-:W-:Y:S01]  /*2790*/  ISETP.LE.AND P1, PT, R3, UR4, PT ;  /* 0x0000000403007c0c */ /* 0x000fe2000bf23270 */
[----:B------:R-:W-:Y:S01]  /*27a0*/  IMAD.MOV.U32 R18, RZ, RZ, -0x1 ;  /* 0xffffffffff127424 */ /* 0x000fe200078e00ff */
[----:B-1----:R-:W-:-:S11]  /*27b0*/  MOV R17, 0xffffffff ;  /* 0xffffffff00117802 */ /* 0x002fd60000000f00 */
[----:B------:R-:W-:Y:S05]  /*27c0*/  @P1 BRA `(.L_x_5) ;  /* 0x0000000400041947 */ /* 0x000fea0003800000 */
[----:B------:R-:W-:Y:S01]  /*27d0*/  UIADD3 UR14, UP2, -UR5, UR8, URZ ;  /* 0x00000008050e7290 */ /* 0x000fe2000ff5e13f */
[----:B------:R-:W1:Y:S01]  /*27e0*/  S2UR UR17, SR_CTAID.Y ;  /* 0x00000000001179c3 */ /* 0x000e620000002600 */
[----:B------:R-:W-:Y:S01]  /*27f0*/  ULDC UR16, c[0x0][0x8c0] ;  /* 0x0002300000107ab9 */ /* 0x000fe20000000800 */
[----:B------:R-:W-:Y:S01]  /*2800*/  ULDC UR20, c[0x0][0x8b0] ;  /* 0x00022c0000147ab9 */ /* 0x000fe20000000800 */
[----:B------:R-:W-:Y:S01]  /*2810*/  UIADD3.X UR11, ~UR6, UR7, URZ, UP2, !UPT ;  /* 0x00000007060b7290 */ /* 0x000fe200097fe53f */
[--C-:B------:R-:W-:Y:S01]  /*2820*/  SHF.R.U32.HI R23, RZ, UR20, R5.reuse ;  /* 0x00000014ff177c19 */ /* 0x100fe20008011605 */
[----:B------:R-:W-:Y:S01]  /*2830*/  ULDC UR19, c[0x0][0x904] ;  /* 0x0002410000137ab9 */ /* 0x000fe20000000800 */
[----:B------:R-:W-:Y:S01]  /*2840*/  ULDC UR12, c[0x0][0x8a8] ;  /* 0x00022a00000c7ab9 */ /* 0x000fe20000000800 */
[----:B------:R-:W-:Y:S01]  /*2850*/  USHF.R.U32.HI UR15, URZ, UR16, UR11 ;  /* 0x000000103f0f7299 */ /* 0x000fe2000801160b */
[----:B------:R-:W-:Y:S01]  /*2860*/  SHF.R.U64 R22, R4, UR20, R5 ;  /* 0x0000001404167c19 */ /* 0x000fe20008001205 */
[----:B------:R-:W-:-:S02]  /*2870*/  USHF.R.U64 UR14, UR14, UR16, UR11 ;  /* 0x000000100e0e7299 */ /* 0x000fc4000800120b */
[----:B------:R-:W-:Y:S02]  /*2880*/  USHF.R.U32.HI UR13, URZ, UR20, UR15 ;  /* 0x000000143f0d7299 */ /* 0x000fe4000801160f */
[----:B------:R-:W-:Y:S02]  /*2890*/  UIADD3 UR12, UR12, -0x1, URZ ;  /* 0xffffffff0c0c7890 */ /* 0x000fe4000fffe03f */
[----:B------:R-:W-:Y:S02]  /*28a0*/  USHF.R.U32.HI UR21, URZ, UR19, UR13 ;  /* 0x000000133f157299 */ /* 0x000fe4000801160d */
[----:B------:R-:W-:Y:S02]  /*28b0*/  USHF.R.U64 UR15, UR14, UR20, UR15 ;  /* 0x000000140e0f7299 */ /* 0x000fe4000800120f */
[----:B------:R-:W-:Y:S02]  /*28c0*/  ULOP3.LUT UR14, UR14, UR12, URZ, 0xc0, !UPT ;  /* 0x0000000c0e0e7292 */ /* 0x000fe4000f8ec03f */
[----:B------:R-:W-:Y:S01]  /*28d0*/  LOP3.LUT R3, R23, UR21, RZ, 0xfc, !PT ;  /* 0x0000001517037c12 */ /* 0x000fe2000f8efcff */
[----:B------:R-:W-:-:S02]  /*28e0*/  USHF.R.U64 UR13, UR15, UR19, UR13 ;  /* 0x000000130f0d7299 */ /* 0x000fc4000800120d */
[----:B-1----:R-:W-:Y:S01]  /*28f0*/  USEL UR11, UR57, UR17, !UP3 ;  /* 0x00000011390b7287 */ /* 0x002fe2000d800000 */
[----:B------:R-:W-:-:S13]  /*2900*/  ISETP.NE.U32.AND P1, PT, R3, RZ, PT ;  /* 0x000000ff0300720c */ /* 0x000fda0003f25070 */
[----:B------:R-:W-:Y:S05]  /*2910*/  @!P1 BRA `(.L_x_17) ;  /* 0x0000000000149947 */ /* 0x000fea0003800000 */
[----:B------:R-:W-:-:S07]  /*2920*/  MOV R12, 0x2940 ;  /* 0x00002940000c7802 */ /* 0x000fce0000000f00 */
[----:B----45:R-:W-:Y:S05]  /*2930*/  CALL.REL.NOINC `($__internal_0_$__cuda_sm20_div_u64) ;  /* 0x00000338003c7944 */ /* 0x030fea0003c00000 */
[----:B------:R-:W-:-:S05]  /*2940*/  IADD3 R13, -R3, RZ, RZ ;  /* 0x000000ff030d7210 */ /* 0x000fca0007ffe1ff */
[----:B------:R-:W-:Y:S01]  /*2950*/  IMAD R13, R22, R13, UR13 ;  /* 0x0000000d160d7e24 */ /* 0x000fe2000f8e020d */
[----:B------:R-:W-:Y:S06]  /*2960*/  BRA `(.L_x_18) ;  /* 0x0000000000507947 */ /* 0x000fec0003800000 */
.L_x_17:
[----:B------:R-:W1:Y:S01]  /*2970*/  I2F.U32.RP R3, R22 ;  /* 0x0000001600037306 */ /* 0x000e620000209000 */
[----:B------:R-:W-:-:S07]  /*2980*/  ISETP.NE.U32.AND P3, PT, R22, RZ, PT ;  /* 0x000000ff1600720c */ /* 0x000fce0003f65070 */
[----:B-1----:R-:W1:Y:S02]  /*2990*/  MUFU.RCP R3, R3 ;  /* 0x0000000300037308 */ /* 0x002e640000001000 */
[----:B-1----:R-:W-:-:S06]  /*29a0*/  IADD3 R12, R3, 0xffffffe, RZ ;  /* 0x0ffffffe030c7810 */ /* 0x002fcc0007ffe0ff */
[----:B------:R1:W2:Y:S02]  /*29b0*/  F2I.FTZ.U32.TRUNC.NTZ R13, R12 ;  /* 0x0000000c000d7305 */ /* 0x0002a4000021f000 */
[----:B-1----:R-:W-:Y:S01]  /*29c0*/  MOV R12, RZ ;  /* 0x000000ff000c7202 */ /* 0x002fe20000000f00 */
[----:B--2---:R-:W-:-:S04]  /*29d0*/  IMAD.MOV R11, RZ, RZ, -R13 ;  /* 0x000000ffff0b7224 */ /* 0x004fc800078e0a0d */
[----:B------:R-:W-:-:S04]  /*29e0*/  IMAD R11, R11, R22, RZ ;  /* 0x000000160b0b7224 */ /* 0x000fc800078e02ff */
[----:B------:R-:W-:-:S06]  /*29f0*/  IMAD.HI.U32 R13, R13, R11, R12 ;  /* 0x0000000b0d0d7227 */ /* 0x000fcc00078e000c */
[----:B------:R-:W-:-:S05]  /*2a00*/  IMAD.HI.U32 R3, R13, UR13, RZ ;  /* 0x0000000d0d037c27 */ /* 0x000fca000f8e00ff */
[----:B------:R-:W-:-:S05]  /*2a10*/  IADD3 R11, -R3, RZ, RZ ;  /* 0x000000ff030b7210 */ /* 0x000fca0007ffe1ff */
[----:B------:R-:W-:-:S05]  /*2a20*/  IMAD R11, R22, R11, UR13 ;  /* 0x0000000d160b7e24 */ /* 0x000fca000f8e020b */
[----:B------:R-:W-:-:S13]  /*2a30*/  ISETP.GE.U32.AND P1, PT, R11, R22, PT ;  /* 0x000000160b00720c */ /* 0x000fda0003f26070 */
[----:B------:R-:W-:Y:S01]  /*2a40*/  @P1 IMAD.IADD R11, R11, 0x1, -R22 ;  /* 0x000000010b0b1824 */ /* 0x000fe200078e0a16 */
[----:B------:R-:W-:-:S04]  /*2a50*/  @P1 IADD3 R3, R3, 0x1, RZ ;  /* 0x0000000103031810 */ /* 0x000fc80007ffe0ff */
[----:B------:R-:W-:-:S13]  /*2a60*/  ISETP.GE.U32.AND P2, PT, R11, R22, PT ;  /* 0x000000160b00720c */ /* 0x000fda0003f46070 */
[----:B------:R-:W-:Y:S02]  /*2a70*/  @P2 IADD3 R3, R3, 0x1, RZ ;  /* 0x0000000103032810 */ /* 0x000fe40007ffe0ff */
[----:B------:R-:W-:-:S05]  /*2a80*/  @!P3 LOP3.LUT R3, RZ, R22, RZ, 0x33, !PT ;  /* 0x00000016ff03b212 */ /* 0x000fca00078e33ff */
[----:B------:R-:W-:-:S04]  /*2a90*/  IMAD.MOV R13, RZ, RZ, -R3 ;  /* 0x000000ffff0d7224 */ /* 0x000fc800078e0a03 */
[----:B------:R-:W-:-:S07]  /*2aa0*/  IMAD R13, R22, R13, UR13 ;  /* 0x0000000d160d7e24 */ /* 0x000fce000f8e020d */
.L_x_18:
[----:B------:R-:W1:Y:S01]  /*2ab0*/  LDC R16, c[0x0][0x8a8] ;  /* 0x00022a00ff107b82 */ /* 0x000e620000000800 */
[----:B------:R-:W-:Y:S01]  /*2ac0*/  ULDC UR13, c[0x0][0x904] ;  /* 0x00024100000d7ab9 */ /* 0x000fe20000000800 */
[----:B------:R-:W-:Y:S01]  /*2ad0*/  UMOV UR12, 0xffffffff ;  /* 0xffffffff000c7882 */ /* 0x000fe20000000000 */
[----:B------:R-:W-:Y:S01]  /*2ae0*/  PLOP3.LUT P1, PT, PT, PT, UP3, 0x80, 0x0 ;  /* 0x000000000000781c */ /* 0x000fe20003f2f038 */
[----:B------:R-:W-:-:S04]  /*2af0*/  USHF.L.U32 UR12, UR12, UR13, URZ ;  /* 0x0000000d0c0c7299 */ /* 0x000fc8000800063f */
[----:B------:R-:W2:Y:S02]  /*2b00*/  LDC R14, c[0x0][0x8b8] ;  /* 0x00022e00ff0e7b82 */ /* 0x000ea40000000800 */
[----:B------:R-:W-:Y:S01]  /*2b10*/  LOP3.LUT R11, RZ, UR12, RZ, 0x33, !PT ;  /* 0x0000000cff0b7c12 */ /* 0x000fe2000f8e33ff */
[----:B------:R-:W-:Y:S02]  /*2b20*/  UMOV UR12, 0x1 ;  /* 0x00000001000c7882 */ /* 0x000fe40000000000 */
[----:B------:R-:W-:Y:S01]  /*2b30*/  USHF.L.U32 UR12, UR12, UR13, URZ ;  /* 0x0000000d0c0c7299 */ /* 0x000fe2000800063f */
[----:B------:R-:W-:Y:S02]  /*2b40*/  LOP3.LUT R12, R11, UR15, RZ, 0xc0, !PT ;  /* 0x0000000f0b0c7c12 */ /* 0x000fe4000f8ec0ff */
[----:B------:R-:W-:Y:S01]  /*2b50*/  @P1 MOV R18, UR4 ;  /* 0x0000000400121c02 */ /* 0x000fe20008000f00 */
[----:B------:R-:W-:Y:S02]  /*2b60*/  @!P1 IMAD.U32 R18, RZ, RZ, UR4 ;  /* 0x00000004ff129e24 */ /* 0x000fe4000f8e00ff */
[----:B------:R-:W-:-:S02]  /*2b70*/  IMAD R3, R3, UR12, R12 ;  /* 0x0000000c03037c24 */ /* 0x000fc4000f8e020c */
[----:B-1----:R-:W-:-:S05]  /*2b80*/  IMAD R13, R13, R16, UR14 ;  /* 0x0000000e0d0d7e24 */ /* 0x002fca000f8e0210 */
[----:B------:R-:W-:Y:S01]  /*2b90*/  @P1 MOV R16, R13 ;  /* 0x0000000d00101202 */ /* 0x000fe20000000f00 */
[----:B--2---:R-:W-:Y:S01]  /*2ba0*/  IMAD R17, R3, R14, UR11 ;  /* 0x0000000b03117e24 */ /* 0x004fe2000f8e020e */
[----:B------:R-:W-:-:S04]  /*2bb0*/  UMOV UR11, 0x1 ;  /* 0x00000001000b7882 */ /* 0x000fc80000000000 */
[----:B------:R-:W-:Y:S02]  /*2bc0*/  @!P1 MOV R16, R17 ;  /* 0x0000001100109202 */ /* 0x000fe40000000f00 */
[----:B------:R-:W-:-:S07]  /*2bd0*/  @!P1 MOV R17, R13 ;  /* 0x0000000d00119202 */ /* 0x000fce0000000f00 */
.L_x_5:
[----:B------:R-:W-:-:S13]  /*2be0*/  ISETP.NE.AND P1, PT, RZ, UR11, PT ;  /* 0x0000000bff007c0c */ /* 0x000fda000bf25270 */
[----:B------:R-:W-:Y:S05]  /*2bf0*/  @!P1 EXIT ;  /* 0x000000000000994d */ /* 0x000fea0003800000 */
[----:B------:R-:W1:Y:S02]  /*2c00*/  LDC.64 R24, c[0x0][0x290] ;  /* 0x0000a400ff187b82 */ /* 0x000e640000000a00 */
[----:B-1----:R-:W-:-:S05]  /*2c10*/  IMAD.WIDE R12, R18, 0xc, R24 ;  /* 0x0000000c120c7825 */ /* 0x002fca00078e0218 */
[----:B------:R1:W5:Y:S01]  /*2c20*/  LDG.E R11, desc[UR38][R12.64+0x8] ;  /* 0x000008260c0b7981 */ /* 0x000362000c1e1900 */
[----:B------:R-:W-:Y:S01]  /*2c30*/  UISETP.NE.AND UP2, UPT, UR18, 0x2, UPT ;  /* 0x000000021200788c */ /* 0x000fe2000bf45270 */
[----:B------:R-:W2:Y:S01]  /*2c40*/  S2UR UR58, SR_CgaCtaId ;  /* 0x00000000003a79c3 */ /* 0x000ea20000008800 */
[----:B------:R-:W-:Y:S01]  /*2c50*/  UMOV UR41, URZ ;  /* 0x0000003f00297c82 */ /* 0x000fe20008000000 */
[----:B------:R-:W-:Y:S01]  /*2c60*/  UMOV UR42, URZ ;  /* 0x0000003f002a7c82 */ /* 0x000fe20008000000 */
[----:B------:R-:W-:Y:S01]  /*2c70*/  SHF.R.S32.HI R19, RZ, 0x1f, R18 ;  /* 0x0000001fff137819 */ /* 0x000fe20000011412 */
[----:B------:R-:W-:Y:S01]  /*2c80*/  IMAD.MOV.U32 R22, RZ, RZ, RZ ;  /* 0x000000ffff167224 */ /* 0x000fe200078e00ff */
[----:B------:R-:W-:-:S13]  /*2c90*/  PLOP3.LUT P1, PT, PT, PT, UP2, 0x80, 0x0 ;  /* 0x000000000000781c */ /* 0x000fda0003f2f028 */
[----:B-1----:R-:W-:Y:S05]  /*2ca0*/  @P1 BRA `(.L_x_19) ;  /* 0x00000000009c1947 */ /* 0x002fea0003800000 */
[----:B-----5:R-:W-:Y:S01]  /*2cb0*/  R2UR UR11, R11 ;  /* 0x000000000b0b72ca */ /* 0x020fe200000e0000 */
[----:B------:R-:W-:-:S04]  /*2cc0*/  ULOP3.LUT UR13, UR59, 0x1, URZ, 0xfc, !UPT ;  /* 0x000000013b0d7892 */ /* 0x000fc8000f8efc3f */
[----:B------:R-:W-:-:S06]  /*2cd0*/  UISETP.NE.AND UP2, UPT, UR13, 0x3, UPT ;  /* 0x000000030d00788c */ /* 0x000fcc000bf45270 */
[----:B------:R-:W-:Y:S02]  /*2ce0*/  PLOP3.LUT P2, PT, PT, PT, UP2, 0x80, 0x0 ;  /* 0x000000000000781c */ /* 0x000fe40003f4f028 */
[----:B------:R-:W-:-:S04]  /*2cf0*/  UIADD3 UR11, UR11, 0x7f, URZ ;  /* 0x0000007f0b0b7890 */ /* 0x000fc8000fffe03f */
[----:B------:R-:W-:-:S04]  /*2d00*/  USHF.R.S32.HI UR12, URZ, 0x1f, UR11 ;  /* 0x0000001f3f0c7899 */ /* 0x000fc8000801140b */
[----:B------:R-:W-:-:S04]  /*2d10*/  ULEA.HI UR12, UR12, UR11, URZ, 0x7 ;  /* 0x0000000b0c0c7291 */ /* 0x000fc8000f8f383f */
[----:B------:R-:W-:Y:S01]  /*2d20*/  USHF.R.S32.HI UR41, URZ, 0x7, UR12 ;  /* 0x000000073f297899 */ /* 0x000fe2000801140c */
[----:B------:R-:W-:Y:S11]  /*2d30*/  @!P2 BRA `(.L_x_20) ;  /* 0x000000000004a947 */ /* 0x000ff60003800000 */
[----:B--2---:R-:W-:Y:S01]  /*2d40*/  BPT.TRAP 0x1 ;  /* 0x000000040000795c */ /* 0x004fe20000300000 */
.L_x_20:
[----:B------:R-:W-:Y:S01]  /*2d50*/  UMOV UR11, 0x400 ;  /* 0x00000400000b7882 */ /* 0x000fe20000000000 */
[----:B------:R-:W-:Y:S01]  /*2d60*/  SHF.L.U32 R3, RZ, 0x1f, RZ ;  /* 0x0000001fff037819 */ /* 0x000fe200000006ff */
[----:B--2---:R-:W-:-:S09]  /*2d70*/  ULEA UR11, UR58, UR11, 0x18 ;  /* 0x0000000b3a0b7291 */ /* 0x004fd2000f8ec03f */
[----:B------:R-:W1:Y:S02]  /*2d80*/  SYNCS.PHASECHK.TRANS64.TRYWAIT P1, [UR11+0x34400], R3 ;  /* 0x03440003ff0075a7 */ /* 0x000e64000802014b */
[----:B-1----:R-:W-:Y:S05]  /*2d90*/  @!P1 BRA `(.L_x_21) ;  /* 0x0000031000649947 */ /* 0x002fea0003800000 */
.L_x_533:
[----:B------:R-:W2:Y:S01]  /*2da0*/  LDS.128 R16, [UR11+0x34520] ;  /* 0x0345200bff107984 */ /* 0x000ea20008000c00 */
[----:B------:R-:W-:Y:S01]  /*2db0*/  @!PT LDS RZ, [RZ] ;  /* 0x00000000fffff984 */ /* 0x000fe20000000800 */
[----:B------:R-:W-:Y:S01]  /*2dc0*/  @!PT LDS RZ, [RZ] ;  /* 0x00000000fffff984 */ /* 0x000fe20000000800 */
[----:B------:R-:W-:Y:S01]  /*2dd0*/  @!PT LDS RZ, [RZ] ;  /* 0x00000000fffff984 */ /* 0x000fe20000000800 */
[----:B------:R-:W-:Y:S01]  /*2de0*/  @!PT LDS RZ, [RZ] ;  /* 0x00000000fffff984 */ /* 0x000fe20000000800 */
[----:B------:R3:W-:Y:S06]  /*2df0*/  MEMBAR.ALL.CTA ;  /* 0x0000000000007992 */ /* 0x0007ec0000008000 */
[----:B---3--:R-:W3:Y:S01]  /*2e00*/  FENCE.VIEW.ASYNC.S ;  /* 0x00000000000073c6 */ /* 0x008ee20000000000 */
[----:B------:R-:W-:Y:S05]  /*2e10*/  @!P2 BRA `(.L_x_22) ;  /* 0x000000000004a947 */ /* 0x000fea0003800000 */
[----:B------:R-:W-:Y:S01]  /*2e20*/  BPT.TRAP 0x1 ;  /* 0x000000040000795c */ /* 0x000fe20000300000 */
.L_x_22:
[----:B------:R-:W-:Y:S01]  /*2e30*/  UIADD3 UR11, UR11, 0x34440, URZ ;  /* 0x000344400b0b7890 */ /* 0x000fe2000fffe03f */
[----:B--2---:R-:W-:-:S03]  /*2e40*/  ISETP.NE.AND P1, PT, R19, RZ, PT ;  /* 0x000000ff1300720c */ /* 0x004fc60003f25270 */
[----:B------:R-:W-:-:S09]  /*2e50*/  UPRMT UR11, UR58, 0x654, UR11 ;  /* 0x000006543a0b7896 */ /* 0x000fd2000800000b */
[----:B---3--:R-:W-:Y:S01]  /*2e60*/  SYNCS.ARRIVE.TRANS64.RED.A1T0 RZ, [UR11], RZ ;  /* 0x000000ffffff79a7 */ /* 0x008fe2000810040b */
[----:B------:R-:W-:Y:S05]  /*2e70*/  @!P1 EXIT ;  /* 0x000000000000994d */ /* 0x000fea0003800000 */
[----:B-1----:R-:W-:-:S05]  /*2e80*/  IMAD.WIDE R12, R18, 0xc, R24 ;  /* 0x0000000c120c7825 */ /* 0x002fca00078e0218 */
[----:B------:R1:W5:Y:S01]  /*2e90*/  LDG.E R11, desc[UR38][R12.64+0x8] ;  /* 0x000008260c0b7981 */ /* 0x000362000c1e1900 */
[----:B------:R-:W-:Y:S01]  /*2ea0*/  UISETP.GE.U32.AND UP2, UPT, UR41, 0x3, UPT ;  /* 0x000000032900788c */ /* 0x000fe2000bf46070 */
[----:B------:R-:W-:Y:S01]  /*2eb0*/  SHF.R.S32.HI R19, RZ, 0x1f, R18 ;  /* 0x0000001fff137819 */ /* 0x000fe20000011412 */
[----:B------:R-:W-:Y:S01]  /*2ec0*/  UIMAD.WIDE.U32 UR12, UR41, -0x55555555, URZ ;  /* 0xaaaaaaab290c78a5 */ /* 0x000fe2000f8e003f */
[----:B------:R-:W-:Y:S01]  /*2ed0*/  MOV R22, 0x1 ;  /* 0x0000000100167802 */ /* 0x000fe20000000f00 */
[----:B------:R-:W-:Y:S02]  /*2ee0*/  UMOV UR42, URZ ;  /* 0x0000003f002a7c82 */ /* 0x000fe40008000000 */
[----:B------:R-:W-:-:S04]  /*2ef0*/  USHF.R.U32.HI UR12, URZ, 0x1, UR13 ;  /* 0x000000013f0c7899 */ /* 0x000fc8000801160d */
[----:B------:R-:W-:Y:S02]  /*2f00*/  UIMAD UR41, UR12, -0x3, UR41 ;  /* 0xfffffffd0c2978a4 */ /* 0x000fe4000f8e0229 */
[----:B-1----:R-:W-:-:S12]  /*2f10*/  @UP2 ULOP3.LUT UR42, UR12, 0x1, URZ, 0xc0, !UPT ;  /* 0x000000010c2a2892 */ /* 0x002fd8000f8ec03f */
.L_x_19:
[----:B------:R-:W-:-:S04]  /*2f20*/  IMAD.WIDE.U32 R24, R18, 0xc, R24 ;  /* 0x0000000c12187825 */ /* 0x000fc800078e0018 */
[----:B------:R-:W-:-:S05]  /*2f30*/  IMAD R3, R19, 0xc, RZ ;  /* 0x0000000c13037824 */ /* 0x000fca00078e02ff */
[----:B------:R-:W-:-:S05]  /*2f40*/  IADD3 R25, R25, R3, RZ ;  /* 0x0000000319197210 */ /* 0x000fca0007ffe0ff */
[----:B------:R1:W5:Y:S04]  /*2f50*/  LDG.E R19, desc[UR38][R24.64+0x4] ;  /* 0x0000042618137981 */ /* 0x000368000c1e1900 */
[----:B------:R1:W5:Y:S01]  /*2f60*/  LDG.E R13, desc[UR38][R24.64] ;  /* 0x00000026180d7981 */ /* 0x000362000c1e1900 */
[----:B------:R-:W-:-:S13]  /*2f70*/  PLOP3.LUT P1, PT, PT, PT, UP1, 0x80, 0x0 ;  /* 0x000000000000781c */ /* 0x000fda0003f2f018 */
[----:B-1----:R-:W-:Y:S05]  /*2f80*/  @!P1 BRA `(.L_x_23) ;  /* 0x0000029400bc9947 */ /* 0x002fea0003800000 */
[----:B------:R-:W-:-:S06]  /*2f90*/  UISETP.GT.U32.AND UP0, UPT, UR29, 0x1, UPT ;  /* 0x000000011d00788c */ /* 0x000fcc000bf04070 */
[----:B------:R-:W-:-:S13]  /*2fa0*/  PLOP3.LUT P0, PT, PT, PT, UP0, 0x80, 0x0 ;  /* 0x000000000000781c */ /* 0x000fda0003f0f008 */
[----:B--2---:R-:W-:Y:S05]  /*2fb0*/  @P0 EXIT ;  /* 0x000000000000094d */ /* 0x004fea0003800000 */
.L_x_24:
[----:B------:R-:W-:-:S08]  /*2fc0*/  NOP ;  /* 0x0000000000007918 */ /* 0x000fd00000000000 */
[----:B------:R-:W1:Y:S02]  /*2fd0*/  USETMAXREG.TRY_ALLOC.CTAPOOL UP0, 0xe8 ;  /* 0x000000e8000079c8 */ /* 0x000e640008000600 */
[----:B-1----:R-:W-:-:S13]  /*2fe0*/  PLOP3.LUT P0, PT, PT, PT, UP0, 0x80, 0x0 ;  /* 0x000000000000781c */ /* 0x002fda0003f0f008 */
[----:B------:R-:W-:Y:S05]  /*2ff0*/  @!P0 BRA `(.L_x_24) ;  /* 0xfffffffc00f08947 */ /* 0x000fea000383ffff */
[----:B------:R-:W1:Y:S01]  /*3000*/  SHFL.IDX PT, R2, R2, RZ, 0x1f ;  /* 0x00001fff02027589 */ /* 0x000e6200000e0000 */
[----:B------:R-:W2:Y:S01]  /*3010*/  S2UR UR4, SR_CTAID.Y ;  /* 0x00000000000479c3 */ /* 0x000ea20000002600 */
[----:B------:R-:W-:Y:S01]  /*3020*/  UMOV UR36, URZ ;  /* 0x0000003f00247c82 */ /* 0x000fe20008000000 */
[----:B------:R-:W-:Y:S01]  /*3030*/  UMOV UR37, URZ ;  /* 0x0000003f00257c82 */ /* 0x000fe20008000000 */
[----:B-1----:R-:W-:Y:S01]  /*3040*/  LOP3.LUT P0, RZ, R2, 0x3, RZ, 0xc0, !PT ;  /* 0x0000000302ff7812 */ /* 0x002fe2000780c0ff */
[----:B--2---:R-:W-:-:S12]  /*3050*/  UIMAD UR4, UR4, UR60, UR57 ;  /* 0x0000003c040472a4 */ /* 0x004fd8000f8e0239 */
[----:B------:R-:W-:Y:S05]  /*3060*/  @P0 BRA `(.L_x_25) ;  /* 0x0000000000a40947 */ /* 0x000fea0003800000 */
[----:B------:R-:W-:Y:S01]  /*3070*/  ELECT P0, URZ, PT ;  /* 0x00000000003f782f */ /* 0x000fe20003800000 */
[----:B------:R-:W-:-:S12]  /*3080*/  BSSY B0, `(.L_x_26) ;  /* 0x0000020000007945 */ /* 0x000fd80003800000 */
[----:B------:R-:W-:Y:S05]  /*3090*/  @!P0 BRA `(.L_x_27) ;  /* 0x0000000000788947 */ /* 0x000fea0003800000 */
[----:B------:R-:W1:Y:S01]  /*30a0*/  S2UR UR6, SR_CgaCtaId ;  /* 0x00000000000679c3 */ /* 0x000e620000008800 */
[----:B------:R-:W-:Y:S01]  /*30b0*/  UISETP.NE.AND UP0, UPT, UR18, 0x1, UPT ;  /* 0x000000011200788c */ /* 0x000fe2000bf05270 */
[----:B------:R-:W-:-:S06]  /*30c0*/  UMOV UR5, 0x400 ;  /* 0x0000040000057882 */ /* 0x000fcc0000000000 */
[----:B------:R-:W2:Y:S08]  /*30d0*/  LDC.64 R4, c[0x0][0x700] ;  /* 0x0001c000ff047b82 */ /* 0x000eb00000000a00 */
[----:B----4-:R-:W2:Y:S08]  /*30e0*/  LDC.64 R6, c[0x0][0x708] ;  /* 0x0001c200ff067b82 */ /* 0x010eb00000000a00 */
[----:B-----5:R-:W3:Y:S01]  /*30f0*/  LDC.64 R8, c[0x0][0x710] ;  /* 0x0001c400ff087b82 */ /* 0x020ee20000000a00 */
[----:B-1----:R-:W-:-:S04]  /*3100*/  ULEA UR5, UR6, UR5, 0x18 ;  /* 0x0000000506057291 */ /* 0x002fc8000f8ec03f */
[----:B------:R-:W-:Y:S02]  /*3110*/  UIADD3 UR6, UR5, 0x80, URZ ;  /* 0x0000008005067890 */ /* 0x000fe4000fffe03f */
[----:B------:R-:W-:Y:S01]  /*3120*/  @!UP0 UIADD3 UR6, UR5, URZ, URZ ;  /* 0x0000003f05068290 */ /* 0x000fe2000fffe03f */
[----:B------:R-:W3:Y:S08]  /*3130*/  LDC.64 R10, c[0x0][0x718] ;  /* 0x0001c600ff0a7b82 */ /* 0x000ef00000000a00 */
[----:B------:R-:W1:Y:S01]  /*3140*/  LDC.64 R24, c[0x0][0x720] ;  /* 0x0001c800ff187b82 */ /* 0x000e620000000a00 */
[----:B--2---:R2:W-:Y:S07]  /*3150*/  STS.128 [UR6+0x34780], R4 ;  /* 0x03478004ff007988 */ /* 0x0045ee0008000c06 */
[----:B------:R-:W1:Y:S08]  /*3160*/  LDC.64 R26, c[0x0][0x728] ;  /* 0x0001ca00ff1a7b82 */ /* 0x000e700000000a00 */
[----:B------:R-:W4:Y:S01]  /*3170*/  LDC.64 R28, c[0x0][0x730] ;  /* 0x0001cc00ff1c7b82 */ /* 0x000f220000000a00 */
[----:B---3--:R2:W-:Y:S07]  /*3180*/  STS.128 [UR6+0x34790], R8 ;  /* 0x03479008ff007988 */ /* 0x0085ee0008000c06 */
[----:B------:R-:W4:Y:S08]  /*3190*/  LDC.64 R30, c[0x0][0x738] ;  /* 0x0001ce00ff1e7b82 */ /* 0x000f300000000a00 */
[----:B------:R-:W3:Y:S01]  /*31a0*/  LDC.64 R32, c[0x0][0x740] ;  /* 0x0001d000ff207b82 */ /* 0x000ee20000000a00 */
[----:B-1----:R2:W-:Y:S07]  /*31b0*/  STS.128 [UR6+0x347a0], R24 ;  /* 0x0347a018ff007988 */ /* 0x0025ee0008000c06 */
[----:B------:R-:W3:Y:S08]  /*31c0*/  LDC.64 R34, c[0x0][0x748] ;  /* 0x0001d200ff227b82 */ /* 0x000ef00000000a00 */
[----:B------:R-:W1:Y:S01]  /*31d0*/  LDC.64 R36, c[0x0][0x750] ;  /* 0x0001d400ff247b82 */ /* 0x000e620000000a00 */
[----:B----4-:R2:W-:Y:S07]  /*31e0*/  STS.128 [UR6+0x347b0], R28 ;  /* 0x0347b01cff007988 */ /* 0x0105ee0008000c06 */
[----:B------:R-:W1:Y:S08]  /*31f0*/  LDC.64 R38, c[0x0][0x758] ;  /* 0x0001d600ff267b82 */ /* 0x000e700000000a00 */
[----:B------:R-:W4:Y:S01]  /*3200*/  LDC.64 R40, c[0x0][0x760] ;  /* 0x0001d800ff287b82 */ /* 0x000f220000000a00 */
[----:B---3--:R2:W-:Y:S07]  /*3210*/  STS.128 [UR6+0x347c0], R32 ;  /* 0x0347c020ff007988 */ /* 0x0085ee0008000c06 */
[----:B------:R-:W4:Y:S08]  /*3220*/  LDC.64 R42, c[0x0][0x768] ;  /* 0x0001da00ff2a7b82 */ /* 0x000f300000000a00 */
[----:B------:R-:W3:Y:S01]  /*3230*/  LDC.64 R44, c[0x0][0x770] ;  /* 0x0001dc00ff2c7b82 */ /* 0x000ee20000000a00 */
[----:B-1----:R2:W-:Y:S07]  /*3240*/  STS.128 [UR6+0x347d0], R36 ;  /* 0x0347d024ff007988 */ /* 0x0025ee0008000c06 */
[----:B------:R-:W3:Y:S01]  /*3250*/  LDC.64 R46, c[0x0][0x778] ;  /* 0x0001de00ff2e7b82 */ /* 0x000ee20000000a00 */
[----:B----4-:R2:W-:Y:S04]  /*3260*/  STS.128 [UR6+0x347e0], R40 ;  /* 0x0347e028ff007988 */ /* 0x0105e80008000c06 */
[----:B---3--:R2:W-:Y:S02]  /*3270*/  STS.128 [UR6+0x347f0], R44 ;  /* 0x0347f02cff007988 */ /* 0x0085e40008000c06 */
.L_x_27:
[----:B------:R-:W-:Y:S05]  /*3280*/  BSYNC B0 ;  /* 0x0000000000007941 */ /* 0x000fea0003800000 */
.L_x_26:
[----:B------:R-:W-:Y:S01]  /*3290*/  UISETP.NE.AND UP0, UPT, UR18, 0x1, UPT ;  /* 0x000000011200788c */ /* 0x000fe2000bf05270 */
[----:B------:R-:W-:Y:S01]  /*32a0*/  NOP ;  /* 0x0000000000007918 */ /* 0x000fe20000000000 */
[----:B------:R-:W-:Y:S01]  /*32b0*/  ULDC UR5, c[0x0][0x884] ;  /* 0x0002210000057ab9 */ /* 0x000fe20000000800 */
[----:B------:R-:W-:Y:S01]  /*32c0*/  ULDC.64 UR36, c[0x0][0x800] ;  /* 0x0002000000247ab9 */ /* 0x000fe20000000a00 */
[----:B------:R-:W-:-:S04]  /*32d0*/  USEL UR5, UR5, URZ, UP0 ;  /* 0x0000003f05057287 */ /* 0x000fc80008000000 */
[----:B------:R-:W-:-:S04]  /*32e0*/  UIADD3 UR5, UR4, UR5, URZ ;  /* 0x0000000504057290 */ /* 0x000fc8000fffe03f */
[----:B------:R-:W-:-:S12]  /*32f0*/  UIMAD.WIDE UR36, UR5, 0x80, UR36 ;  /* 0x00000080052478a5 */ /* 0x000fd8000f8e0224 */
.L_x_25:
[----:B------:R-:W-:-:S13]  /*3300*/  ISETP.NE.AND P0, PT, RZ, UR51, PT ;  /* 0x00000033ff007c0c */ /* 0x000fda000bf05270 */
[----:B------:R-:W-:Y:S05]  /*3310*/  @P0 BRA `(.L_x_28) ;  /* 0x00000004000c0947 */ /* 0x000fea0003800000 */
[----:B------:R-:W-:Y:S01]  /*3320*/  ELECT P0, URZ, PT ;  /* 0x00000000003f782f */ /* 0x000fe20003800000 */
[----:B------:R-:W-:-:S12]  /*3330*/  BSSY B0, `(.L_x_29) ;  /* 0x000002c000007945 */ /* 0x000fd80003800000 */
[----:B------:R-:W-:Y:S05]  /*3340*/  @!P0 BRA `(.L_x_30) ;  /* 0x0000000000a88947 */ /* 0x000fea0003800000 */
[----:B--2---:R-:W1:Y:S08]  /*3350*/  LDC.64 R4, c[0x0][0x820] ;  /* 0x00020800ff047b82 */ /* 0x004e700000000a00 */
[----:B------:R-:W2:Y:S01]  /*3360*/  LDC.64 R2, c[0x0][0x818] ;  /* 0x00020600ff027b82 */ /* 0x000ea20000000a00 */
[----:B-1----:R-:W-:-:S06]  /*3370*/  IMAD.WIDE R4, R18, 0x8, R4 ;  /* 0x0000000812047825 */ /* 0x002fcc00078e0204 */
[----:B------:R-:W3:Y:S01]  /*3380*/  LDG.E.64 R4, desc[UR38][R4.64] ;  /* 0x0000002604047981 */ /* 0x000ee2000c1e1b00 */
[----:B--2---:R-:W-:-:S06]  /*3390*/  IMAD.WIDE R2, R18, 0x8, R2 ;  /* 0x0000000812027825 */ /* 0x004fcc00078e0202 */
[----:B------:R-:W2:Y:S01]  /*33a0*/  LDG.E.64 R2, desc[UR38][R2.64] ;  /* 0x0000002602027981 */ /* 0x000ea2000c1e1b00 */
[----:B------:R-:W1:Y:S01]  /*33b0*/  S2UR UR5, SR_CgaCtaId ;  /* 0x00000000000579c3 */ /* 0x000e620000008800 */
[----:B------:R-:W-:Y:S01]  /*33c0*/  UISETP.NE.AND UP0, UPT, UR18, 0x1, UPT ;  /* 0x000000011200788c */ /* 0x000fe2000bf05270 */
[----:B------:R-:W-:Y:S02]  /*33d0*/  UMOV UR4, 0x400 ;  /* 0x0000040000047882 */ /* 0x000fe40000000000 */
[----:B-1----:R-:W-:-:S04]  /*33e0*/  ULEA UR4, UR5, UR4, 0x18 ;  /* 0x0000000405047291 */ /* 0x002fc8000f8ec03f */
[----:B------:R-:W-:-:S04]  /*33f0*/  UIADD3 UR5, UR4, 0x80, URZ ;  /* 0x0000008004057890 */ /* 0x000fc8000fffe03f */
[----:B------:R-:W-:-:S04]  /*3400*/  @!UP0 UIADD3 UR5, UR4, URZ, URZ ;  /* 0x0000003f04058290 */ /* 0x000fc8000fffe03f */
[----:B------:R-:W-:-:S05]  /*3410*/  UIADD3 UR4, UR5, 0x34780, URZ ;  /* 0x0003478005047890 */ /* 0x000fca000fffe03f */
[----:B-----5:R-:W1:Y:S01]  /*3420*/  LDS R0, [UR5+0x3479c] ;  /* 0x03479c05ff007984 */ /* 0x020e620008000800 */
[----:B------:R-:W-:-:S03]  /*3430*/  IMAD.U32 R10, RZ, RZ, UR4 ;  /* 0x00000004ff0a7e24 */ /* 0x000fc6000f8e00ff */
[----:B------:R-:W-:Y:S02]  /*3440*/  STS [UR5+0x347b0], RZ ;  /* 0x0347b0ffff007988 */ /* 0x000fe40008000805 */
[----:B------:R-:W-:-:S05]  /*3450*/  SHF.R.U64 R10, R10, 0x4, RZ ;  /* 0x000000040a0a7819 */ /* 0x000fca00000012ff */
[----:B------:R-:W-:Y:S04]  /*3460*/  STS [UR5+0x34790], R10 ;  /* 0x0347900aff007988 */ /* 0x000fe80008000805 */
[----:B------:R-:W-:Y:S01]  /*3470*/  STS [UR5+0x34794], R10 ;  /* 0x0347940aff007988 */ /* 0x000fe20008000805 */
[----:B---3--:R-:W-:-:S04]  /*3480*/  SHF.L.U64.HI R9, R4, 0x1, R5 ;  /* 0x0000000104097819 */ /* 0x008fc80000010205 */
[----:B------:R-:W-:-:S04]  /*3490*/  LOP3.LUT R9, R9, 0x1fffffff, RZ, 0xc0, !PT ;  /* 0x1fffffff09097812 */ /* 0x000fc800078ec0ff */
[----:B------:R-:W-:Y:S01]  /*34a0*/  SHF.R.U32.HI R5, RZ, 0x4, R9 ;  /* 0x00000004ff057819 */ /* 0x000fe20000011609 */
[----:B--2---:R-:W-:Y:S03]  /*34b0*/  STS.64 [UR5+0x34780], R2 ;  /* 0x03478002ff007988 */ /* 0x004fe60008000a05 */
[----:B-1----:R-:W-:-:S05]  /*34c0*/  LOP3.LUT R0, R0, 0xf, R5, 0xb8, !PT ;  /* 0x0000000f00007812 */ /* 0x002fca00078eb805 */
[----:B------:R1:W-:Y:S04]  /*34d0*/  STS [UR5+0x3479c], R0 ;  /* 0x03479c00ff007988 */ /* 0x0003e80008000805 */
[----:B------:R-:W2:Y:S01]  /*34e0*/  LDS R5, [UR5+0x3479c] ;  /* 0x03479c05ff057984 */ /* 0x000ea20008000800 */
[----:B-1----:R-:W-:Y:S02]  /*34f0*/  SHF.L.U32 R0, R4, 0x1, RZ ;  /* 0x0000000104007819 */ /* 0x002fe400000006ff */
[----:B------:R-:W-:Y:S02]  /*3500*/  IADD3 R4, R13, -0x1, RZ ;  /* 0xffffffff0d047810 */ /* 0x000fe40007ffe0ff */
[----:B------:R-:W-:-:S04]  /*3510*/  LOP3.LUT R0, R0, 0xfffffffe, RZ, 0xc0, !PT ;  /* 0xfffffffe00007812 */ /* 0x000fc800078ec0ff */
[----:B------:R-:W-:-:S05]  /*3520*/  SHF.R.U64 R0, R0, 0x4, R9 ;  /* 0x0000000400007819 */ /* 0x000fca0000001209 */
[----:B------:R-:W-:Y:S01]  /*3530*/  STS [UR5+0x3478c], R0 ;  /* 0x03478c00ff007988 */ /* 0x000fe20008000805 */
[----:B--2---:R-:W-:-:S05]  /*3540*/  LOP3.LUT R6, R5, 0xf0, RZ, 0xb8, !PT ;  /* 0x000000f005067812 */ /* 0x004fca00078eb8ff */
[----:B------:R4:W-:Y:S04]  /*3550*/  STS [UR5+0x3479c], R6 ;  /* 0x03479c06ff007988 */ /* 0x0009e80008000805 */
[----:B------:R-:W1:Y:S01]  /*3560*/  LDS R5, [UR5+0x3479c] ;  /* 0x03479c05ff057984 */ /* 0x000e620008000800 */
[----:B----4-:R-:W-:Y:S02]  /*3570*/  CS2R R6, SRZ ;  /* 0x0000000000067805 */ /* 0x010fe4000001ff00 */
[----:B-1----:R-:W-:Y:S01]  /*3580*/  LOP3.LUT R11, R5, 0xf00, RZ, 0xb8, !PT ;  /* 0x00000f00050b7812 */ /* 0x002fe200078eb8ff */
[----:B------:R-:W-:-:S04]  /*3590*/  VIADD R5, R19, 0xffffffff ;  /* 0xffffffff13057836 */ /* 0x000fc80000000000 */
[----:B------:R-:W-:Y:S04]  /*35a0*/  STS.64 [UR5+0x34798], R10 ;  /* 0x0347980aff007988 */ /* 0x000fe80008000a05 */
[----:B------:R-:W1:Y:S04]  /*35b0*/  LDS R8, [UR5+0x3479c] ;  /* 0x03479c05ff087984 */ /* 0x000e680008000800 */
[----:B------:R3:W-:Y:S01]  /*35c0*/  STS.128 [UR5+0x347a0], R4 ;  /* 0x0347a004ff007988 */ /* 0x0007e20008000c05 */
[----:B-1----:R-:W-:-:S05]  /*35d0*/  LOP3.LUT R8, R8, 0xf000, RZ, 0xb8, !PT ;  /* 0x0000f00008087812 */ /* 0x002fca00078eb8ff */
[----:B------:R3:W-:Y:S02]  /*35e0*/  STS [UR5+0x3479c], R8 ;  /* 0x03479c08ff007988 */ /* 0x0007e40008000805 */
.L_x_30:
[----:B------:R-:W-:Y:S05]  /*35f0*/  BSYNC B0 ;  /* 0x0000000000007941 */ /* 0x000fea0003800000 */
.L_x_29:
[----:B------:R-:W-:Y:S01]  /*3600*/  ELECT P0, URZ, PT ;  /* 0x00000000003f782f */ /* 0x000fe20003800000 */
[----:B------:R-:W-:Y:S01]  /*3610*/  NOP ;  /* 0x0000000000007918 */ /* 0x000fe20000000000 */
[----:B------:R-:W-:Y:S11]  /*3620*/  BSSY B0, `(.L_x_31) ;  /* 0x0000004000007945 */ /* 0x000ff60003800000 */
[----:B------:R-:W-:Y:S05]  /*3630*/  @!P0 BRA `(.L_x_32) ;  /* 0x0000000000088947 */ /* 0x000fea0003800000 */
[----:B------:R0:W-:Y:S01]  /*3640*/  UTMACMDFLUSH ;  /* 0x00000000000079b7 */ /* 0x0001e20000000000 */
[----:B------:R-:W-:-:S04]  /*3650*/  DEPBAR.LE SB0, 0x0 ;  /* 0x000080000000791a */ /* 0x000fc80000000000 */
.L_x_32:
[----:B------:R-:W-:Y:S05]  /*3660*/  BSYNC B0 ;  /* 0x0000000000007941 */ /* 0x000fea0003800000 */
.L_x_31:
[----:B------:R-:W1:Y:S01]  /*3670*/  S2UR UR5, SR_CgaCtaId ;  /* 0x00000000000579c3 */ /* 0x000e620000008800 */
[----:B-----5:R-:W2:Y:S01]  /*3680*/  S2R R0, SR_LANEID ;  /* 0x0000000000007919 */ /* 0x020ea20000000000 */
[----:B------:R-:W-:Y:S01]  /*3690*/  UISETP.NE.AND UP0, UPT, UR18, 0x1, UPT ;  /* 0x000000011200788c */ /* 0x000fe2000bf05270 */
[----:B------:R-:W-:Y:S02]  /*36a0*/  UMOV UR4, 0x400 ;  /* 0x0000040000047882 */ /* 0x000fe40000000000 */
[----:B-1----:R-:W-:-:S04]  /*36b0*/  ULEA UR4, UR5, UR4, 0x18 ;  /* 0x0000000405047291 */ /* 0x002fc8000f8ec03f */
[----:B------:R-:W-:-:S04]  /*36c0*/  UIADD3 UR5, UR4, 0x80, URZ ;  /* 0x0000008004057890 */ /* 0x000fc8000fffe03f */
[----:B------:R-:W-:Y:S01]  /*36d0*/  @!UP0 UIADD3 UR5, UR4, URZ, URZ ;  /* 0x0000003f04058290 */ /* 0x000fe2000fffe03f */
[----:B--2---:R-:W-:-:S05]  /*36e0*/  SHF.L.U32 R0, R0, 0x2, RZ ;  /* 0x0000000200007819 */ /* 0x004fca00000006ff */
[----:B------:R-:W-:Y:S02]  /*36f0*/  MOV R3, UR5 ;  /* 0x0000000500037c02 */ /* 0x000fe40008000f00 */
[C---:B------:R-:W-:Y:S02]  /*3700*/  IADD3 R2, P0, R0.reuse, UR36, RZ ;  /* 0x0000002400027c10 */ /* 0x040fe4000ff1e0ff */
[----:B---3--:R-:W-:-:S03]  /*3710*/  IADD3 R4, R0, 0x34780, R3 ;  /* 0x0003478000047810 */ /* 0x008fc60007ffe003 */
[----:B------:R-:W-:Y:S02]  /*3720*/  IMAD.X R3, RZ, RZ, UR37, P0 ;  /* 0x00000025ff037e24 */ /* 0x000fe400080e06ff */
[----:B------:R-:W1:Y:S04]  /*3730*/  LDS R5, [R4] ;  /* 0x0000000004057984 */ /* 0x000e680000000800 */
[----:B-1----:R1:W5:Y:S02]  /*3740*/  ATOMG.E.EXCH.STRONG.GPU PT, RZ, [R2], R5 ;  /* 0x0000000502ff73a8 */ /* 0x00236400041ee100 */
.L_x_28:
[----:B-----5:R-:W-:Y:S01]  /*3750*/  SHF.R.S32.HI R0, RZ, 0x1f, R21 ;  /* 0x0000001fff007819 */ /* 0x020fe20000011415 */
[----:B------:R-:W3:Y:S01]  /*3760*/  S2UR UR56, SR_CgaCtaId ;  /* 0x00000000003879c3 */ /* 0x000ee20000008800 */
[----:B------:R-:W-:Y:S01]  /*3770*/  UISETP.NE.AND UP1, UPT, UR18, 0x1, UPT ;  /* 0x000000011200788c */ /* 0x000fe2000bf25270 */
[----:B--2---:R-:W-:Y:S01]  /*3780*/  MOV R6, 0x1 ;  /* 0x0000000100067802 */ /* 0x004fe20000000f00 */
[----:B------:R-:W-:Y:S01]  /*3790*/  UISETP.NE.AND UP0, UPT, UR29, URZ, UPT ;  /* 0x0000003f1d00728c */ /* 0x000fe2000bf05270 */
[----:B------:R-:W-:Y:S01]  /*37a0*/  LEA.HI R0, R0, R21, RZ, 0x7 ;  /* 0x0000001500007211 */ /* 0x000fe200078f38ff */
[----:B------:R-:W-:Y:S01]  /*37b0*/  UMOV UR47, 0x400 ;  /* 0x00000400002f7882 */ /* 0x000fe20000000000 */
[----:B------:R-:W-:Y:S01]  /*37c0*/  USHF.L.U32 UR50, UR29, 0x3, URZ ;  /* 0x000000031d327899 */ /* 0x000fe2000800063f */
[----:B------:R-:W-:Y:S01]  /*37d0*/  MOV R152, RZ ;  /* 0x000000ff00987202 */ /* 0x000fe20000000f00 */
[----:B------:R-:W-:Y:S01]  /*37e0*/  USEL UR4, URZ, 0x1, UP0 ;  /* 0x000000013f047887 */ /* 0x000fe20008000000 */
[----:B------:R-:W-:Y:S01]  /*37f0*/  LOP3.LUT R0, R0, 0xffffff80, RZ, 0xc0, !PT ;  /* 0xffffff8000007812 */ /* 0x000fe200078ec0ff */
[----:B------:R-:W-:-:S02]  /*3800*/  ULOP3.LUT UR53, UR50, 0x8, URZ, 0xc0, !UPT ;  /* 0x0000000832357892 */ /* 0x000fc4000f8ec03f */
[----:B------:R-:W-:Y:S01]  /*3810*/  ULOP3.LUT UR43, UR40, 0x1, URZ, 0xfc, !UPT ;  /* 0x00000001282b7892 */ /* 0x000fe2000f8efc3f */
[----:B------:R-:W-:Y:S01]  /*3820*/  IADD3 R0, -R0, R21, RZ ;  /* 0x0000001500007210 */ /* 0x000fe20007ffe1ff */
[----:B------:R-:W-:Y:S01]  /*3830*/  ULOP3.LUT UR52, UR59, 0x1, URZ, 0xfc, !UPT ;  /* 0x000000013b347892 */ /* 0x000fe2000f8efc3f */
[----:B------:R-:W-:Y:S01]  /*3840*/  MOV R153, UR4 ;  /* 0x0000000400997c02 */ /* 0x000fe20008000f00 */
[----:B------:R-:W-:Y:S01]  /*3850*/  ULOP3.LUT UR54, UR61, 0x1, URZ, 0xfc, !UPT ;  /* 0x000000013d367892 */ /* 0x000fe2000f8efc3f */
[----:B-1----:R-:W-:Y:S01]  /*3860*/  SHF.R.S32.HI R3, RZ, 0x1f, R0 ;  /* 0x0000001fff037819 */ /* 0x002fe20000011400 */
[C---:B------:R-:W-:Y:S01]  /*3870*/  VIADD R157, R0.reuse, 0x1f ;  /* 0x0000001f009d7836 */ /* 0x040fe20000000000 */
[----:B------:R-:W-:Y:S01]  /*3880*/  SHF.L.U32 R2, R0, 0x6, RZ ;  /* 0x0000000600027819 */ /* 0x000fe200000006ff */
[----:B------:R-:W-:Y:S01]  /*3890*/  ULOP3.LUT UR55, UR50, 0x8, URZ, 0xc, !UPT ;  /* 0x0000000832377892 */ /* 0x000fe2000f8e0c3f */
[----:B------:R-:W-:Y:S01]  /*38a0*/  LEA.HI R4, R3, R0, RZ, 0x5 ;  /* 0x0000000003047211 */ /* 0x000fe200078f28ff */
[----:B------:R-:W-:Y:S01]  /*38b0*/  ULOP3.LUT UR53, UR53, 0x18, URZ, 0x3c, !UPT ;  /* 0x0000001835357892 */ /* 0x000fe2000f8e3c3f */
[----:B------:R-:W-:Y:S01]  /*38c0*/  LOP3.LUT R5, R2, 0x40, RZ, 0xc0, !PT ;  /* 0x0000004002057812 */ /* 0x000fe200078ec0ff */
[----:B---3--:R-:W-:Y:S01]  /*38d0*/  ULEA UR47, UR56, UR47, 0x18 ;  /* 0x0000002f382f7291 */ /* 0x008fe2000f8ec03f */
[----:B------:R-:W-:-:S02]  /*38e0*/  SHF.R.U32.HI R2, RZ, 0x1, R4 ;  /* 0x00000001ff027819 */ /* 0x000fc40000011604 */
[-C--:B------:R-:W-:Y:S01]  /*38f0*/  LEA.HI R4, R3, R0.reuse, RZ, 0x3 ;  /* 0x0000000003047211 */ /* 0x080fe200078f18ff */
[----:B------:R-:W-:Y:S01]  /*3900*/  UIADD3 UR48, UR47, 0x80, URZ ;  /* 0x000000802f307890 */ /* 0x000fe2000fffe03f */
[----:B----4-:R-:W-:Y:S01]  /*3910*/  LOP3.LUT R7, R5, 0x30, R2, 0xf8, !PT ;  /* 0x0000003005077812 */ /* 0x010fe200078ef802 */
[----:B------:R-:W-:Y:S01]  /*3920*/  UIADD3 UR49, UR47, 0x34500, URZ ;  /* 0x000345002f317890 */ /* 0x000fe2000fffe03f */
[-C--:B------:R-:W-:Y:S01]  /*3930*/  LEA.HI R2, R0, R0.reuse, RZ, 0x1 ;  /* 0x0000000000027211 */ /* 0x080fe200078f08ff */
[----:B------:R-:W-:Y:S01]  /*3940*/  @!UP1 UIADD3 UR48, UR47, URZ, URZ ;  /* 0x0000003f2f309290 */ /* 0x000fe2000fffe03f */
[----:B------:R-:W-:Y:S01]  /*3950*/  LEA.HI R3, R3, R0, RZ, 0x4 ;  /* 0x0000000003037211 */ /* 0x000fe200078f20ff */
[----:B------:R-:W-:Y:S01]  /*3960*/  UIADD3 UR5, UR50, UR49, URZ ;  /* 0x0000003132057290 */ /* 0x000fe2000fffe03f */
[----:B------:R-:W-:Y:S01]  /*3970*/  SHF.R.S32.HI R2, RZ, 0x1, R2 ;  /* 0x00000001ff027819 */ /* 0x000fe20000011402 */
[----:B------:R-:W-:Y:S01]  /*3980*/  UIADD3 UR48, UR48, 0x34780, URZ ;  /* 0x0003478030307890 */ /* 0x000fe2000fffe03f */
[----:B------:R-:W-:-:S02]  /*3990*/  LOP3.LUT R7, R7, 0x8, R4, 0xf8, !PT ;  /* 0x0000000807077812 */ /* 0x000fc400078ef804 */
[----:B------:R-:W-:Y:S01]  /*39a0*/  SHF.R.S32.HI R4, RZ, 0x4, R3 ;  /* 0x00000004ff047819 */ /* 0x000fe20000011403 */
[----:B------:R-:W-:-:S03]  /*39b0*/  IMAD.SHL.U32 R2, R2, 0x80, RZ ;  /* 0x0000008002027824 */ /* 0x000fc600078e00ff */
[----:B------:R-:W-:Y:S02]  /*39c0*/  LEA.HI R3, R3, R4, RZ, 0x1 ;  /* 0x0000000403037211 */ /* 0x000fe400078f08ff */
[----:B------:R-:W-:Y:S02]  /*39d0*/  LOP3.LUT R2, R2, 0x180, RZ, 0xc0, !PT ;  /* 0x0000018002027812 */ /* 0x000fe400078ec0ff */
[----:B------:R-:W-:Y:S02]  /*39e0*/  LOP3.LUT R3, R3, 0x7ffffe, RZ, 0xc0, !PT ;  /* 0x007ffffe03037812 */ /* 0x000fe400078ec0ff */
[----:B------:R-:W-:Y:S02]  /*39f0*/  LOP3.LUT R5, R2, R5, RZ, 0xfc, !PT ;  /* 0x0000000502057212 */ /* 0x000fe400078efcff */
[----:B------:R-:W-:Y:S02]  /*3a00*/  IADD3 R3, R4, -R3, RZ ;  /* 0x8000000304037210 */ /* 0x000fe40007ffe0ff */
[----:B------:R-:W-:-:S04]  /*3a10*/  SHF.R.U32.HI R5, RZ, 0x3, R5 ;  /* 0x00000003ff057819 */ /* 0x000fc80000011605 */
[----:B------:R-:W-:-:S05]  /*3a20*/  LOP3.LUT R156, R5, R7, R2, 0x1e, !PT ;  /* 0x00000007059c7212 */ /* 0x000fca00078e1e02 */
[----:B------:R-:W-:-:S07]  /*3a30*/  IMAD R156, R3, 0x200, R156 ;  /* 0x00000200039c7824 */ /* 0x000fce00078e029c */
.L_x_236:
[----:B-12---:R-:W1:Y:S02]  /*3a40*/  LDC.64 R2, c[0x0][0x290] ;  /* 0x0000a400ff027b82 */ /* 0x006e640000000a00 */
[----:B-1----:R-:W-:-:S05]  /*3a50*/  IMAD.WIDE R2, R18, 0xc, R2 ;  /* 0x0000000c12027825 */ /* 0x002fca00078e0202 */
[----:B------:R-:W2:Y:S01]  /*3a60*/  LDG.E R4, desc[UR38][R2.64+0x8] ;  /* 0x0000082602047981 */ /* 0x000ea2000c1e1900 */
[----:B------:R-:W-:Y:S01]  /*3a70*/  SHF.L.U32 R8, R153, 0x1f, RZ ;  /* 0x0000001f99087819 */ /* 0x000fe200000006ff */
[----:B------:R-:W-:Y:S01]  /*3a80*/  UMOV UR5, UR41 ;  /* 0x0000002900057c82 */ /* 0x000fe20008000000 */
[----:B------:R-:W-:-:S04]  /*3a90*/  MOV R7, UR49 ;  /* 0x0000003100077c02 */ /* 0x000fc80008000f00 */
[----:B------:R-:W1:Y:S01]  /*3aa0*/  SYNCS.PHASECHK.TRANS64.TRYWAIT P0, [R7+UR50], R8 ;  /* 0x00000008070075a7 */ /* 0x000e620008000172 */
[----:B--2---:R-:W-:-:S04]  /*3ab0*/  IADD3 R5, R4, 0x7f, RZ ;  /* 0x0000007f04057810 */ /* 0x004fc80007ffe0ff */
[----:B------:R-:W-:-:S04]  /*3ac0*/  SHF.R.S32.HI R0, RZ, 0x1f, R5 ;  /* 0x0000001fff007819 */ /* 0x000fc80000011405 */
[----:B------:R-:W-:Y:S01]  /*3ad0*/  LEA.HI R5, R0, R5, RZ, 0x7 ;  /* 0x0000000500057211 */ /* 0x000fe200078f38ff */
[----:B-1----:R-:W-:Y:S06]  /*3ae0*/  @!P0 BRA `(.L_x_33) ;  /* 0x0000030400288947 */ /* 0x002fec0003800000 */
.L_x_534:
[----:B------:R2:W-:Y:S01]  /*3af0*/  STL [R1+0x400], RZ ;  /* 0x000400ff01007387 */ /* 0x0005e20000100800 */
[----:B------:R-:W-:Y:S01]  /*3b00*/  ISETP.GE.AND P0, PT, R4, 0x1, PT ;  /* 0x000000010400780c */ /* 0x000fe20003f06270 */
[----:B------:R-:W-:Y:S01]  /*3b10*/  UMOV UR4, URZ ;  /* 0x0000003f00047c82 */ /* 0x000fe20008000000 */
[--C-:B------:R-:W-:Y:S01]  /*3b20*/  IMAD.MOV.U32 R155, RZ, RZ, R18.reuse ;  /* 0x000000ffff9b7224 */ /* 0x100fe200078e0012 */
[----:B------:R2:W-:Y:S01]  /*3b30*/  STL [R1+0x404], RZ ;  /* 0x000404ff01007387 */ /* 0x0005e20000100800 */
[----:B------:R-:W-:Y:S02]  /*3b40*/  SHF.R.S32.HI R19, RZ, 0x1f, R18 ;  /* 0x0000001fff137819 */ /* 0x000fe40000011412 */
[----:B------:R-:W-:Y:S02]  /*3b50*/  CS2R R150, SRZ ;  /* 0x0000000000967805 */ /* 0x000fe4000001ff00 */
[----:B------:R-:W-:Y:S01]  /*3b60*/  MOV R0, UR42 ;  /* 0x0000002a00007c02 */ /* 0x000fe20008000f00 */
[----:B------:R2:W-:Y:S01]  /*3b70*/  STL [R1+0x408], RZ ;  /* 0x000408ff01007387 */ /* 0x0005e20000100800 */
[----:B------:R-:W-:-:S02]  /*3b80*/  CS2R R24, SRZ ;  /* 0x0000000000187805 */ /* 0x000fc4000001ff00 */
[----:B------:R-:W-:Y:S02]  /*3b90*/  CS2R R26, SRZ ;  /* 0x00000000001a7805 */ /* 0x000fe4000001ff00 */
[----:B------:R-:W-:Y:S01]  /*3ba0*/  CS2R R28, SRZ ;  /* 0x00000000001c7805 */ /* 0x000fe2000001ff00 */
[----:B------:R2:W-:Y:S01]  /*3bb0*/  STL [R1+0x40c], RZ ;  /* 0x00040cff01007387 */ /* 0x0005e20000100800 */
[----:B------:R-:W-:Y:S02]  /*3bc0*/  CS2R R30, SRZ ;  /* 0x00000000001e7805 */ /* 0x000fe4000001ff00 */
[----:B------:R-:W-:Y:S02]  /*3bd0*/  CS2R R32, SRZ ;  /* 0x0000000000207805 */ /* 0x000fe4000001ff00 */
[----:B------:R-:W-:Y:S01]  /*3be0*/  CS2R R34, SRZ ;  /* 0x0000000000227805 */ /* 0x000fe2000001ff00 */
        /* <DEDUP_REMOVED lines=55> */
[----:B------:R-:W-:Y:S01]  /*3f60*/  SHF.R.S32.HI R5, RZ, 0x7, R5 ;  /* 0x00000007ff057819 */ /* 0x000fe20000011405 */
        /* <DEDUP_REMOVED lines=21> */
[----:B------:R-:W-:-:S03]  /*40c0*/  CS2R R148, SRZ ;  /* 0x0000000000947805 */ /* 0x000fc6000001ff00 */
[----:B------:R2:W-:Y:S04]  /*40d0*/  STL [R1+0x460], RZ ;  /* 0x000460ff01007387 */ /* 0x0005e80000100800 */
        /* <DEDUP_REMOVED lines=231> */
[----:B------:R2:W-:Y:S04]  /*4f50*/  STL [R1], RZ ;  /* 0x000000ff01007387 */ /* 0x0005e80000100800 */
        /* <DEDUP_REMOVED lines=126> */
[----:B------:R2:W-:Y:S01]  /*5740*/  STL [R1+0x1fc], RZ ;  /* 0x0001fcff01007387 */ /* 0x0005e20000100800 */
[----:B------:R-:W-:Y:S05]  /*5750*/  @!P0 BRA `(.L_x_34) ;  /* 0x000000b800488947 */ /* 0x000fea0003800000 */
[----:B------:R-:W-:-:S06]  /*5760*/  UISETP.NE.AND UP0, UPT, UR43, 0x3, UPT ;  /* 0x000000032b00788c */ /* 0x000fcc000bf05270 */
[----:B------:R-:W-:-:S13]  /*5770*/  PLOP3.LUT P1, PT, PT, PT, UP0, 0x80, 0x0 ;  /* 0x000000000000781c */ /* 0x000fda0003f2f008 */
[----:B------:R-:W-:Y:S05]  /*5780*/  @!P1 BRA `(.L_x_35) ;  /* 0x0000000000049947 */ /* 0x000fea0003800000 */
[----:B------:R-:W-:Y:S01]  /*5790*/  BPT.TRAP 0x1 ;  /* 0x000000040000795c */ /* 0x000fe20000300000 */
.L_x_35:
[----:B------:R-:W-:Y:S01]  /*57a0*/  ULEA UR4, UR41, UR47, 0x3 ;  /* 0x0000002f29047291 */ /* 0x000fe2000f8e183f */
[----:B------:R-:W-:-:S04]  /*57b0*/  MOV R0, UR42 ;  /* 0x0000002a00007c02 */ /* 0x000fc80008000f00 */
[----:B------:R-:W-:-:S04]  /*57c0*/  SHF.L.U32 R0, R0, 0x1f, RZ ;  /* 0x0000001f00007819 */ /* 0x000fc800000006ff */
[----:B------:R3:W4:Y:S01]  /*57d0*/  SYNCS.PHASECHK.TRANS64.TRYWAIT P0, [UR4+0x34480], R0 ;  /* 0x03448000ff0075a7 */ /* 0x0007220008000144 */
[----:B------:R-:W-:Y:S05]  /*57e0*/  @!P1 BRA `(.L_x_36) ;  /* 0x0000000000049947 */ /* 0x000fea0003800000 */
[----:B------:R-:W-:Y:S01]  /*57f0*/  BPT.TRAP 0x1 ;  /* 0x000000040000795c */ /* 0x000fe20000300000 */
.L_x_36:
[----:B----4-:R-:W-:Y:S05]  /*5800*/  @P0 BRA `(.L_x_37) ;  /* 0x0000000000080947 */ /* 0x010fea0003800000 */
[----:B------:R-:W4:Y:S02]  /*5810*/  SYNCS.PHASECHK.TRANS64.TRYWAIT P0, [UR4+0x34480], R0 ;  /* 0x03448000ff0075a7 */ /* 0x000f240008000144 */
[----:B----4-:R-:W-:Y:S05]  /*5820*/  @!P0 BRA `(.L_x_38) ;  /* 0x000002e400f48947 */ /* 0x010fea0003800000 */
.L_x_37:
[----:B------:R-:W-:Y:S01]  /*5830*/  UIADD3 UR5, UR47, 0x18000, URZ ;  /* 0x000180002f057890 */ /* 0x000fe2000fffe03f */
[----:B------:R-:W-:Y:S01]  /*5840*/  WARPGROUP.ARRIVE ;  /* 0x00000000000079c5 */ /* 0x000fe20000000000 */
[----:B------:R-:W-:Y:S01]  /*5850*/  USHF.R.U32.HI UR4, URZ, 0x4, UR47 ;  /* 0x000000043f047899 */ /* 0x000fe2000801162f */
[----:B------:R-:W-:Y:S01]  /*5860*/  STL [R1+0x1168], R156 ;  /* 0x0011689c01007387 */ /* 0x000fe20000100800 */
[----:B------:R-:W-:Y:S02]  /*5870*/  USHF.R.U32.HI UR5, URZ, 0x4, UR5 ;  /* 0x000000043f057899 */ /* 0x000fe40008011605 */
[----:B------:R-:W-:Y:S01]  /*5880*/  ULOP3.LUT UR4, UR4, 0x3fff, URZ, 0xc0, !UPT ;  /* 0x00003fff04047892 */ /* 0x000fe2000f8ec03f */
[----:B------:R-:W-:Y:S01]  /*5890*/  STL [R1+0x1164], R157 ;  /* 0x0011649d01007387 */ /* 0x000fe20000100800 */
[----:B------:R-:W-:Y:S02]  /*58a0*/  ULOP3.LUT UR5, UR5, 0x3fff, URZ, 0xc0, !UPT ;  /* 0x00003fff05057892 */ /* 0x000fe4000f8ec03f */
[----:B------:R-:W-:Y:S01]  /*58b0*/  ULOP3.LUT UR6, UR4, 0x10000, URZ, 0xfc, !UPT ;  /* 0x0001000004067892 */ /* 0x000fe2000f8efc3f */
[----:B------:R-:W-:Y:S01]  /*58c0*/  STL [R1+0x1160], R155 ;  /* 0x0011609b01007387 */ /* 0x000fe20000100800 */
[----:B------:R-:W-:-:S02]  /*58d0*/  ULOP3.LUT UR4, UR5, 0x10000, URZ, 0xfc, !UPT ;  /* 0x0001000005047892 */ /* 0x000fc4000f8efc3f */
[----:B------:R-:W-:Y:S01]  /*58e0*/  ULEA UR5, UR41, UR6, 0xb ;  /* 0x0000000629057291 */ /* 0x000fe2000f8e583f */
[----:B------:R-:W-:Y:S01]  /*58f0*/  STL [R1+0x115c], R152 ;  /* 0x00115c9801007387 */ /* 0x000fe20000100800 */
[----:B------:R-:W-:Y:S01]  /*5900*/  ULEA UR4, UR41, UR4, 0xb ;  /* 0x0000000429047291 */ /* 0x000fe2000f8e583f */
[----:B------:R-:W-:Y:S01]  /*5910*/  UMOV UR9, 0x40000040 ;  /* 0x4000004000097882 */ /* 0x000fe20000000000 */
[----:B------:R-:W-:Y:S01]  /*5920*/  UMOV UR11, 0x40000040 ;  /* 0x40000040000b7882 */ /* 0x000fe20000000000 */
[----:B------:R-:W-:Y:S02]  /*5930*/  STL [R1+0x1158], R153 ;  /* 0x0011589901007387 */ /* 0x000fe40000100800 */
[----:B------:R-:W-:Y:S02]  /*5940*/  UMOV UR8, UR5 ;  /* 0x0000000500087c82 */ /* 0x000fe40008000000 */
[----:B------:R-:W-:Y:S01]  /*5950*/  UMOV UR10, UR4 ;  /* 0x00000004000a7c82 */ /* 0x000fe20008000000 */
[----:B------:R-:W-:Y:S01]  /*5960*/  STL [R1+0xb08], R22 ;  /* 0x000b081601007387 */ /* 0x000fe20000100800 */
[----:B------:R-:W-:Y:S01]  /*5970*/  QGMMA.64x256x32.F32.E4M3.E4M3 R24, gdesc[UR8], RZ, !UPT, gsb0 ;  /* 0x03e00000081879f3 */ /* 0x000fe2000c0008ff */
[----:B------:R-:W-:-:S02]  /*5980*/  UIADD3 UR8, UR5, 0x200, URZ ;  /* 0x0000020005087890 */ /* 0x000fc4000fffe03f */
[----:B------:R-:W-:Y:S01]  /*5990*/  STL [R1+0xb04], R19 ;  /* 0x000b041301007387 */ /* 0x000fe20000100800 */
[----:B------:R-:W-:-:S03]  /*59a0*/  UMOV UR9, 0x40000040 ;  /* 0x4000004000097882 */ /* 0x000fc60000000000 */
[----:B------:R-:W-:Y:S04]  /*59b0*/  STL [R1+0xb00], R18 ;  /* 0x000b001201007387 */ /* 0x000fe80000100800 */
[----:B------:R-:W-:Y:S04]  /*59c0*/  STL [R1+0xafc], R17 ;  /* 0x000afc1101007387 */ /* 0x000fe80000100800 */
[----:B------:R-:W-:Y:S04]  /*59d0*/  STL [R1+0xaf8], R16 ;  /* 0x000af81001007387 */ /* 0x000fe80000100800 */
[----:B------:R-:W-:Y:S04]  /*59e0*/  STL [R1+0xaf4], R7 ;  /* 0x000af40701007387 */ /* 0x000fe80000100800 */
[----:B------:R-:W-:Y:S04]  /*59f0*/  STL [R1+0xaf0], R6 ;  /* 0x000af00601007387 */ /* 0x000fe80000100800 */
[----:B------:R-:W-:Y:S04]  /*5a00*/  STL [R1+0xaec], R5 ;  /* 0x000aec0501007387 */ /* 0x000fe80000100800 */
[----:B------:R-:W-:Y:S01]  /*5a10*/  STL [R1+0xae8], R4 ;  /* 0x000ae80401007387 */ /* 0x000fe20000100800 */
[----:B------:R-:W-:-:S03]  /*5a20*/  WARPGROUP.DEPBAR.LE gsb0, 0x0 ;  /* 0x00008000000079c5 */ /* 0x000fc60000010000 */
[----:B------:R-:W-:Y:S04]  /*5a30*/  STL.64 [R1+0x400], R24 ;  /* 0x0004001801007387 */ /* 0x000fe80000100a00 */
        /* <DEDUP_REMOVED lines=62> */
[----:B------:R4:W-:Y:S02]  /*5e20*/  STL.64 [R1+0x5f8], R150 ;  /* 0x0005f89601007387 */ /* 0x0009e40000100a00 */
[----:B----4-:R-:W-:-:S06]  /*5e30*/  WARPGROUP.ARRIVE ;  /* 0x00000000000079c5 */ /* 0x010fcc0000000000 */
[----:B------:R-:W-:Y:S01]  /*5e40*/  QGMMA.64x256x32.F32.E4M3.E4M3 R24, gdesc[UR8], RZ, !UPT, gsb0 ;  /* 0x03e00000081879f3 */ /* 0x000fe2000c0008ff */
[----:B------:R-:W-:Y:S01]  /*5e50*/  UIADD3 UR8, UR5, 0x400, URZ ;  /* 0x0000040005087890 */ /* 0x000fe2000fffe03f */
[----:B------:R-:W-:Y:S01]  /*5e60*/  UMOV UR9, 0x40000040 ;  /* 0x4000004000097882 */ /* 0x000fe20000000000 */
[----:B------:R-:W-:Y:S02]  /*5e70*/  WARPGROUP.DEPBAR.LE gsb0, 0x0 ;  /* 0x00008000000079c5 */ /* 0x000fe40000010000 */
        /* <DEDUP_REMOVED lines=69> */
[----:B------:R-:W-:Y:S01]  /*62d0*/  STL.64 [R1], R24 ;  /* 0x0000001801007387 */ /* 0x000fe20000100a00 */
[----:B------:R-:W-:Y:S01]  /*62e0*/  IMAD.MOV.U32 R227, RZ, RZ, R53 ;  /* 0x000000ffffe37224 */ /* 0x000fe200078e0035 */
[----:B------:R-:W-:Y:S01]  /*62f0*/  MOV R226, R54 ;  /* 0x0000003600e27202 */ /* 0x000fe20000000f00 */
[----:B------:R-:W-:Y:S01]  /*6300*/  IMAD.MOV.U32 R224, RZ, RZ, R56 ;  /* 0x000000ffffe07224 */ /* 0x000fe200078e0038 */
[----:B------:R-:W-:Y:S01]  /*6310*/  STL.64 [R1+0x8], R26 ;  /* 0x0000081a01007387 */ /* 0x000fe20000100a00 */
[----:B------:R-:W-:Y:S01]  /*6320*/  MOV R225, R55 ;  /* 0x0000003700e17202 */ /* 0x000fe20000000f00 */
[----:B------:R-:W-:Y:S01]  /*6330*/  IMAD.MOV.U32 R221, RZ, RZ, R59 ;  /* 0x000000ffffdd7224 */ /* 0x000fe200078e003b */
[----:B------:R-:W-:Y:S01]  /*6340*/  MOV R223, R57 ;  /* 0x0000003900df7202 */ /* 0x000fe20000000f00 */
        /* <DEDUP_REMOVED lines=82> */
[----:B-1----:R-:W-:Y:S01]  /*6870*/  IMAD.MOV.U32 R3, RZ, RZ, R149 ;  /* 0x000000ffff037224 */ /* 0x002fe200078e0095 */
[----:B------:R-:W-:Y:S01]  /*6880*/  MOV R160, R120 ;  /* 0x0000007800a07202 */ /* 0x000fe20000000f00 */
[----:B------:R1:W-:Y:S01]  /*6890*/  STL [R1+0x70], R52 ;  /* 0x0000703401007387 */ /* 0x0003e20000100800 */
[----:B------:R-:W-:-:S02]  /*68a0*/  MOV R159, R121 ;  /* 0x00000079009f7202 */ /* 0x000fc40000000f00 */
[----:B------:R-:W-:Y:S02]  /*68b0*/  MOV R157, R123 ;  /* 0x0000007b009d7202 */ /* 0x000fe40000000f00 */
[----:B------:R-:W-:Y:S02]  /*68c0*/  MOV R156, R124 ;  /* 0x0000007c009c7202 */ /* 0x000fe40000000f00 */
[----:B------:R-:W-:Y:S02]  /*68d0*/  MOV R154, R126 ;  /* 0x0000007e009a7202 */ /* 0x000fe40000000f00 */
[----:B------:R-:W-:Y:S02]  /*68e0*/  MOV R153, R127 ;  /* 0x0000007f00997202 */ /* 0x000fe40000000f00 */
[----:B------:R-:W-:Y:S02]  /*68f0*/  MOV R23, R129 ;  /* 0x0000008100177202 */ /* 0x000fe40000000f00 */
        /* <DEDUP_REMOVED lines=14> */
[----:B---3--:R-:W-:Y:S02]  /*69e0*/  MOV R0, R151 ;  /* 0x0000009700007202 */ /* 0x008fe40000000f00 */
[----:B-1----:R-:W-:-:S06]  /*69f0*/  WARPGROUP.ARRIVE ;  /* 0x00000000000079c5 */ /* 0x002fcc0000000000 */
[----:B------:R-:W-:Y:S03]  /*6a00*/  QGMMA.64x256x32.F32.E4M3.E4M3 R24, gdesc[UR8], RZ, !UPT, gsb0 ;  /* 0x03e00000081879f3 */ /* 0x000fe6000c0008ff */
        /* <DEDUP_REMOVED lines=64> */
[----:B------:R1:W-:Y:S04]  /*6e10*/  STL.64 [R1+0x1170], R24 ;  /* 0x0011701801007387 */ /* 0x0003e80000100a00 */
[----:B-1----:R-:W3:Y:S04]  /*6e20*/  LDL.LU R24, [R1+0x400] ;  /* 0x0004000001187983 */ /* 0x002ee80000300800 */
[----:B------:R-:W3:Y:S04]  /*6e30*/  LDL.LU R25, [R1+0x404] ;  /* 0x0004040001197983 */ /* 0x000ee80000300800 */
        /* <DEDUP_REMOVED lines=125> */
[----:B------:R-:W3:Y:S01]  /*7610*/  LDL.LU R151, [R1+0x5fc] ;  /* 0x0005fc0001977983 */ /* 0x000ee20000300800 */
[----:B------:R-:W-:-:S02]  /*7620*/  UIADD3 UR8, UR5, 0x2, URZ ;  /* 0x0000000205087890 */ /* 0x000fc4000fffe03f */
[----:B------:R-:W-:Y:S01]  /*7630*/  UIADD3 UR10, UR4, 0x2, URZ ;  /* 0x00000002040a7890 */ /* 0x000fe2000fffe03f */
[----:B------:R-:W-:Y:S01]  /*7640*/  UMOV UR9, 0x40000040 ;  /* 0x4000004000097882 */ /* 0x000fe20000000000 */
[----:B------:R-:W-:Y:S01]  /*7650*/  UMOV UR11, 0x40000040 ;  /* 0x40000040000b7882 */ /* 0x000fe20000000000 */
[----:B---3--:R-:W-:-:S06]  /*7660*/  WARPGROUP.ARRIVE ;  /* 0x00000000000079c5 */ /* 0x008fcc0000000000 */
[----:B------:R-:W-:Y:S03]  /*7670*/  QGMMA.64x256x32.F32.E4M3.E4M3 R24, gdesc[UR8], R24, gsb0 ;  /* 0x03e00000081879f3 */ /* 0x000fe60008000818 */
[----:B------:R-:W-:Y:S02]  /*7680*/  WARPGROUP.DEPBAR.LE gsb0, 0x0 ;  /* 0x00008000000079c5 */ /* 0x000fe40000010000 */
[----:B------:R1:W-:Y:S04]  /*7690*/  STL.64 [R1+0x400], R24 ;  /* 0x0004001801007387 */ /* 0x0003e80000100a00 */
        /* <DEDUP_REMOVED lines=63> */
[----:B-1----:R-:W2:Y:S04]  /*7a90*/  LDL.LU R24, [R1] ;  /* 0x0000000001187983 */ /* 0x002ea80000300800 */
[----:B------:R-:W2:Y:S04]  /*7aa0*/  LDL.LU R25, [R1+0x4] ;  /* 0x0000040001197983 */ /* 0x000ea80000300800 */
[----:B---3--:R-:W3:Y:S04]  /*7ab0*/  LDL.LU R26, [R1+0x8] ;  /* 0x00000800011a7983 */ /* 0x008ee80000300800 */
[----:B------:R-:W3:Y:S04]  /*7ac0*/  LDL.LU R27, [R1+0xc] ;  /* 0x00000c00011b7983 */ /* 0x000ee80000300800 */
[----:B----4-:R-:W4:Y:S04]  /*7ad0*/  LDL.LU R28, [R1+0x10] ;  /* 0x00001000011c7983 */ /* 0x010f280000300800 */
[----:B------:R-:W4:Y:S04]  /*7ae0*/  LDL.LU R29, [R1+0x14] ;  /* 0x00001400011d7983 */ /* 0x000f280000300800 */
[----:B--2---:R-:W2:Y:S04]  /*7af0*/  LDL.LU R30, [R1+0x18] ;  /* 0x00001800011e7983 */ /* 0x004ea80000300800 */
[----:B------:R-:W2:Y:S04]  /*7b00*/  LDL.LU R31, [R1+0x1c] ;  /* 0x00001c00011f7983 */ /* 0x000ea80000300800 */
[----:B------:R-:W3:Y:S04]  /*7b10*/  LDL.LU R32, [R1+0x20] ;  /* 0x0000200001207983 */ /* 0x000ee80000300800 */
[----:B------:R-:W3:Y:S04]  /*7b20*/  LDL.LU R33, [R1+0x24] ;  /* 0x0000240001217983 */ /* 0x000ee80000300800 */
[----:B------:R-:W4:Y:S04]  /*7b30*/  LDL.LU R34, [R1+0x28] ;  /* 0x0000280001227983 */ /* 0x000f280000300800 */
[----:B------:R-:W4:Y:S04]  /*7b40*/  LDL.LU R35, [R1+0x2c] ;  /* 0x00002c0001237983 */ /* 0x000f280000300800 */
[----:B------:R-:W2:Y:S04]  /*7b50*/  LDL.LU R36, [R1+0x30] ;  /* 0x0000300001247983 */ /* 0x000ea80000300800 */
        /* <DEDUP_REMOVED lines=15> */
[----:B------:R-:W4:Y:S01]  /*7c50*/  LDL.LU R52, [R1+0x70] ;  /* 0x0000700001347983 */ /* 0x000f220000300800 */
        /* <DEDUP_REMOVED lines=126> */
[----:B------:R-:W-:-:S02]  /*8440*/  MOV R57, R223 ;  /* 0x000000df00397202 */ /* 0x000fc40000000f00 */
[----:B------:R-:W-:Y:S01]  /*8450*/  MOV R54, R226 ;  /* 0x000000e200367202 */ /* 0x000fe20000000f00 */
[----:B------:R-:W-:Y:S01]  /*8460*/  STL.64 [R1+0x1478], R90 ;  /* 0x0014785a01007387 */ /* 0x000fe20000100a00 */
[----:B------:R-:W-:-:S03]  /*8470*/  MOV R55, R225 ;  /* 0x000000e100377202 */ /* 0x000fc60000000f00 */
        /* <DEDUP_REMOVED lines=18> */
[----:B----4-:R-:W-:Y:S04]  /*85a0*/  STL.64 [R1+0x13e0], R52 ;  /* 0x0013e03401007387 */ /* 0x010fe80000100a00 */
[----:B---3--:R-:W-:Y:S04]  /*85b0*/  STL.64 [R1+0x13d8], R50 ;  /* 0x0013d83201007387 */ /* 0x008fe80000100a00 */
[----:B--2---:R-:W-:Y:S04]  /*85c0*/  STL.64 [R1+0x13d0], R48 ;  /* 0x0013d03001007387 */ /* 0x004fe80000100a00 */
        /* <DEDUP_REMOVED lines=12> */
[----:B-1----:R-:W2:Y:S04]  /*8690*/  LDL.LU.64 R24, [R1+0x200] ;  /* 0x0002000001187983 */ /* 0x002ea80000300a00 */
[----:B------:R-:W2:Y:S04]  /*86a0*/  LDL.LU.64 R26, [R1+0x208] ;  /* 0x00020800011a7983 */ /* 0x000ea80000300a00 */
        /* <DEDUP_REMOVED lines=61> */
[----:B------:R-:W2:Y:S01]  /*8a80*/  LDL.LU.64 R150, [R1+0x3f8] ;  /* 0x0003f80001967983 */ /* 0x000ea20000300a00 */
[----:B------:R-:W-:Y:S01]  /*8a90*/  UIADD3 UR8, UR5, 0x202, URZ ;  /* 0x0000020205087890 */ /* 0x000fe2000fffe03f */
[----:B------:R-:W-:Y:S01]  /*8aa0*/  UMOV UR9, 0x40000040 ;  /* 0x4000004000097882 */ /* 0x000fe20000000000 */
[----:B--2---:R-:W-:-:S07]  /*8ab0*/  WARPGROUP.ARRIVE ;  /* 0x00000000000079c5 */ /* 0x004fce0000000000 */
[----:B------:R-:W-:Y:S03]  /*8ac0*/  QGMMA.64x256x32.F32.E4M3.E4M3 R24, gdesc[UR8], R24, gsb0 ;  /* 0x03e00000081879f3 */ /* 0x000fe60008000818 */
[----:B------:R-:W-:Y:S02]  /*8ad0*/  WARPGROUP.DEPBAR.LE gsb0, 0x0 ;  /* 0x00008000000079c5 */ /* 0x000fe40000010000 */
        /* <DEDUP_REMOVED lines=56> */
[----:B------:R1:W-:Y:S01]  /*8e60*/  STL [R1+0x270], R52 ;  /* 0x0002703401007387 */ /* 0x0003e20000100800 */
[----:B------:R-:W-:Y:S01]  /*8e70*/  MOV R177, R108 ;  /* 0x0000006c00b17202 */ /* 0x000fe20000000f00 */
[----:B------:R-:W-:Y:S01]  /*8e80*/  IMAD.MOV.U32 R178, RZ, RZ, R107 ;  /* 0x000000ffffb27224 */ /* 0x000fe200078e006b */
[----:B------:R-:W-:Y:S01]  /*8e90*/  MOV R176, R109 ;  /* 0x0000006d00b07202 */ /* 0x000fe20000000f00 */
[----:B------:R-:W2:Y:S01]  /*8ea0*/  LDL.LU.64 R150, [R1+0x1568] ;  /* 0x0015680001967983 */ /* 0x000ea20000300a00 */
        /* <DEDUP_REMOVED lines=122> */
[----:B------:R-:W-:Y:S04]  /*9650*/  STL.64 [R1], R24 ;  /* 0x0000001801007387 */ /* 0x000fe80000100a00 */
        /* <DEDUP_REMOVED lines=196> */
[----:B-1----:R-:W2:Y:S04]  /*a2a0*/  LDL.LU.64 R24, [R1] ;  /* 0x0000000001187983 */ /* 0x002ea80000300a00 */
[----:B------:R-:W3:Y:S04]  /*a2b0*/  LDL.LU.64 R26, [R1+0x8] ;  /* 0x00000800011a7983 */ /* 0x000ee80000300a00 */
[----:B------:R-:W4:Y:S04]  /*a2c0*/  LDL.LU.64 R28, [R1+0x10] ;  /* 0x00001000011c7983 */ /* 0x000f280000300a00 */
[----:B------:R-:W2:Y:S04]  /*a2d0*/  LDL.LU.64 R30, [R1+0x18] ;  /* 0x00001800011e7983 */ /* 0x000ea80000300a00 */
        /* <DEDUP_REMOVED lines=60> */
[----:B--2---:R-:W-:Y:S04]  /*a6a0*/  STL.64 [R1+0xf50], R150 ;  /* 0x000f509601007387 */ /* 0x004fe80000100a00 */
[----:B----4-:R-:W-:Y:S04]  /*a6b0*/  STL.64 [R1+0xf48], R148 ;  /* 0x000f489401007387 */ /* 0x010fe80000100a00 */
[----:B---3--:R-:W-:Y:S04]  /*a6c0*/  STL.64 [R1+0xf40], R146 ;  /* 0x000f409201007387 */ /* 0x008fe80000100a00 */
        /* <DEDUP_REMOVED lines=61> */
[----:B-1----:R-:W2:Y:S04]  /*aaa0*/  LDL.LU R24, [R1+0x200] ;  /* 0x0002000001187983 */ /* 0x002ea80000300800 */
        /* <DEDUP_REMOVED lines=28> */
[----:B------:R-:W-:Y:S01]  /*ac70*/  IMAD.MOV.U32 R53, RZ, RZ, R156 ;  /* 0x000000ffff357224 */ /* 0x000fe200078e009c */
[----:B------:R-:W-:Y:S01]  /*ac80*/  MOV R54, R157 ;  /* 0x0000009d00367202 */ /* 0x000fe20000000f00 */
[----:B------:R-:W-:Y:S01]  /*ac90*/  IMAD.MOV.U32 R149, RZ, RZ, R3 ;  /* 0x000000ffff957224 */ /* 0x000fe200078e0003 */
[----:B------:R-:W2:Y:S01]  /*aca0*/  LDL.LU R156, [R1+0x1168] ;  /* 0x00116800019c7983 */ /* 0x000ea20000300800 */
[----:B------:R-:W-:-:S02]  /*acb0*/  MOV R150, R2 ;  /* 0x0000000200967202 */ /* 0x000fc40000000f00 */
[----:B------:R-:W-:Y:S01]  /*acc0*/  MOV R151, R0 ;  /* 0x0000000000977202 */ /* 0x000fe20000000f00 */
[----:B------:R-:W2:Y:S01]  /*acd0*/  LDL.LU R157, [R1+0x1164] ;  /* 0x00116400019d7983 */ /* 0x000ea20000300800 */
[----:B------:R-:W-:Y:S01]  /*ace0*/  MOV R55, R155 ;  /* 0x0000009b00377202 */ /* 0x000fe20000000f00 */
[----:B------:R-:W-:Y:S01]  /*acf0*/  IMAD.MOV.U32 R56, RZ, RZ, R152 ;  /* 0x000000ffff387224 */ /* 0x000fe200078e0098 */
[----:B------:R-:W-:Y:S01]  /*ad00*/  MOV R148, R4 ;  /* 0x0000000400947202 */ /* 0x000fe20000000f00 */
[----:B------:R-:W2:Y:S01]  /*ad10*/  LDL.LU R155, [R1+0x1160] ;  /* 0x00116000019b7983 */ /* 0x000ea20000300800 */
        /* <DEDUP_REMOVED lines=27> */
[----:B------:R-:W-:-:S03]  /*aed0*/  MOV R129, R23 ;  /* 0x0000001700817202 */ /* 0x000fc60000000f00 */
[----:B------:R-:W-:Y:S01]  /*aee0*/  STL.64 [R1+0x1128], R140 ;  /* 0x0011288c01007387 */ /* 0x000fe20000100a00 */
[----:B------:R-:W-:Y:S01]  /*aef0*/  MOV R126, R159 ;  /* 0x0000009f007e7202 */ /* 0x000fe20000000f00 */
[----:B------:R-:W-:Y:S01]  /*af00*/  IMAD.MOV.U32 R125, RZ, RZ, R160 ;  /* 0x000000ffff7d7224 */ /* 0x000fe200078e00a0 */
[----:B------:R-:W-:Y:S01]  /*af10*/  MOV R127, R158 ;  /* 0x0000009e007f7202 */ /* 0x000fe20000000f00 */
[----:B------:R-:W-:Y:S01]  /*af20*/  STL.64 [R1+0x1120], R138 ;  /* 0x0011208a01007387 */ /* 0x000fe20000100a00 */
[----:B------:R-:W-:Y:S01]  /*af30*/  MOV R124, R161 ;  /* 0x000000a1007c7202 */ /* 0x000fe20000000f00 */
[----:B------:R-:W-:Y:S02]  /*af40*/  IMAD.MOV.U32 R122, RZ, RZ, R163 ;  /* 0x000000ffff7a7224 */ /* 0x000fe400078e00a3 */
        /* <DEDUP_REMOVED lines=186> */
[----:B------:R-:W-:-:S02]  /*baf0*/  UIADD3 UR8, UR5, 0x4, URZ ;  /* 0x0000000405087890 */ /* 0x000fc4000fffe03f */
[----:B------:R-:W-:Y:S01]  /*bb00*/  UIADD3 UR10, UR4, 0x4, URZ ;  /* 0x00000004040a7890 */ /* 0x000fe2000fffe03f */
[----:B------:R-:W-:Y:S01]  /*bb10*/  UMOV UR9, 0x40000040 ;  /* 0x4000004000097882 */ /* 0x000fe20000000000 */
[----:B------:R-:W-:Y:S01]  /*bb20*/  UMOV UR11, 0x40000040 ;  /* 0x40000040000b7882 */ /* 0x000fe20000000000 */
[----:B--2---:R-:W-:-:S06]  /*bb30*/  WARPGROUP.ARRIVE ;  /* 0x00000000000079c5 */ /* 0x004fcc0000000000 */
        /* <DEDUP_REMOVED lines=52> */
[----:B------:R-:W-:Y:S01]  /*be80*/  STL.64 [R1+0x590], R124 ;  /* 0x0005907c01007387 */ /* 0x000fe20000100a00 */
[----:B------:R-:W-:-:S03]  /*be90*/  MOV R220, R150 ;  /* 0x0000009600dc7202 */ /* 0x000fc60000000f00 */
[----:B------:R-:W-:Y:S01]  /*bea0*/  STL.64 [R1+0x598], R126 ;  /* 0x0005987e01007387 */ /* 0x000fe20000100a00 */
[----:B------:R-:W-:-:S03]  /*beb0*/  MOV R219, R151 ;  /* 0x0000009700db7202 */ /* 0x000fc60000000f00 */
[----:B------:R-:W-:Y:S01]  /*bec0*/  STL.64 [R1+0x5a0], R128 ;  /* 0x0005a08001007387 */ /* 0x000fe20000100a00 */
[----:B------:R-:W-:Y:S01]  /*bed0*/  MOV R222, R148 ;  /* 0x0000009400de7202 */ /* 0x000fe20000000f00 */
[----:B------:R-:W-:Y:S02]  /*bee0*/  IMAD.MOV.U32 R221, RZ, RZ, R149 ;  /* 0x000000ffffdd7224 */ /* 0x000fe400078e0095 */
[----:B------:R-:W-:Y:S01]  /*bef0*/  STL.64 [R1+0x5a8], R130 ;  /* 0x0005a88201007387 */ /* 0x000fe20000100a00 */
[----:B------:R-:W-:Y:S01]  /*bf00*/  IMAD.MOV.U32 R224, RZ, RZ, R146 ;  /* 0x000000ffffe07224 */ /* 0x000fe200078e0092 */
[----:B------:R-:W-:Y:S02]  /*bf10*/  MOV R223, R147 ;  /* 0x0000009300df7202 */ /* 0x000fe40000000f00 */
[----:B------:R1:W-:Y:S01]  /*bf20*/  STL.64 [R1+0x5b0], R132 ;  /* 0x0005b08401007387 */ /* 0x0003e20000100a00 */
[----:B------:R-:W-:-:S03]  /*bf30*/  MOV R226, R144 ;  /* 0x0000009000e27202 */ /* 0x000fc60000000f00 */
[----:B------:R-:W2:Y:S01]  /*bf40*/  LDL.LU.64 R150, [R1+0x1150] ;  /* 0x0011500001967983 */ /* 0x000ea20000300a00 */
[----:B------:R-:W-:Y:S01]  /*bf50*/  MOV R225, R145 ;  /* 0x0000009100e17202 */ /* 0x000fe20000000f00 */
[----:B------:R-:W-:Y:S02]  /*bf60*/  IMAD.MOV.U32 R227, RZ, RZ, R143 ;  /* 0x000000ffffe37224 */ /* 0x000fe400078e008f */
[----:B------:R-:W2:Y:S01]  /*bf70*/  LDL.LU.64 R148, [R1+0x1148] ;  /* 0x0011480001947983 */ /* 0x000ea20000300a00 */
[----:B------:R-:W-:Y:S01]  /*bf80*/  MOV R4, R142 ;  /* 0x0000008e00047202 */ /* 0x000fe20000000f00 */
[----:B------:R-:W-:Y:S02]  /*bf90*/  IMAD.MOV.U32 R6, RZ, RZ, R140 ;  /* 0x000000ffff067224 */ /* 0x000fe400078e008c */
[----:B------:R-:W2:Y:S01]  /*bfa0*/  LDL.LU.64 R146, [R1+0x1140] ;  /* 0x0011400001927983 */ /* 0x000ea20000300a00 */
[----:B------:R-:W-:-:S03]  /*bfb0*/  MOV R5, R141 ;  /* 0x0000008d00057202 */ /* 0x000fc60000000f00 */
[----:B------:R-:W2:Y:S01]  /*bfc0*/  LDL.LU.64 R144, [R1+0x1138] ;  /* 0x0011380001907983 */ /* 0x000ea20000300a00 */
[----:B------:R-:W-:Y:S01]  /*bfd0*/  MOV R16, R138 ;  /* 0x0000008a00107202 */ /* 0x000fe20000000f00 */
[----:B------:R-:W-:Y:S01]  /*bfe0*/  IMAD.MOV.U32 R17, RZ, RZ, R137 ;  /* 0x000000ffff117224 */ /* 0x000fe200078e0089 */
[----:B------:R-:W-:Y:S01]  /*bff0*/  MOV R7, R139 ;  /* 0x0000008b00077202 */ /* 0x000fe20000000f00 */
[----:B------:R-:W2:Y:S01]  /*c000*/  LDL.LU.64 R142, [R1+0x1130] ;  /* 0x00113000018e7983 */ /* 0x000ea20000300a00 */
[----:B------:R-:W-:Y:S01]  /*c010*/  MOV R18, R136 ;  /* 0x0000008800127202 */ /* 0x000fe20000000f00 */
[----:B------:R-:W-:Y:S02]  /*c020*/  IMAD.MOV.U32 R22, RZ, RZ, R134 ;  /* 0x000000ffff167224 */ /* 0x000fe400078e0086 */
[----:B------:R-:W2:Y:S01]  /*c030*/  LDL.LU.64 R140, [R1+0x1128] ;  /* 0x00112800018c7983 */ /* 0x000ea20000300a00 */
[----:B------:R-:W-:-:S03]  /*c040*/  MOV R19, R135 ;  /* 0x0000008700137202 */ /* 0x000fc60000000f00 */
        /* <DEDUP_REMOVED lines=59> */
[----:B------:R-:W-:-:S02]  /*c400*/  UMOV UR9, 0x40000040 ;  /* 0x4000004000097882 */ /* 0x000fc40000000000 */
[----:B------:R-:W-:Y:S04]  /*c410*/  STL [R1+0xb50], R219 ;  /* 0x000b50db01007387 */ /* 0x000fe80000100800 */
        /* <DEDUP_REMOVED lines=16> */
[----:B------:R-:W-:Y:S01]  /*c520*/  STL [R1+0xb0c], R22 ;  /* 0x000b0c1601007387 */ /* 0x000fe20000100800 */
        /* <DEDUP_REMOVED lines=151> */
[----:B------:R-:W-:-:S03]  /*cea0*/  IMAD.MOV.U32 R0, RZ, RZ, R151 ;  /* 0x000000ffff007224 */ /* 0x000fc600078e0097 */
[----:B------:R-:W-:Y:S01]  /*ceb0*/  STL.64 [R1+0x70], R52 ;  /* 0x0000703401007387 */ /* 0x000fe20000100a00 */
[----:B------:R-:W-:Y:S01]  /*cec0*/  IMAD.MOV.U32 R8, RZ, RZ, R148 ;  /* 0x000000ffff087224 */ /* 0x000fe200078e0094 */
[----:B------:R-:W-:Y:S02]  /*ced0*/  MOV R3, R149 ;  /* 0x0000009500037202 */ /* 0x000fe40000000f00 */
[----:B------:R-:W-:Y:S01]  /*cee0*/  STL.64 [R1+0x78], R54 ;  /* 0x0000783601007387 */ /* 0x000fe20000100a00 */
[----:B------:R-:W-:-:S03]  /*cef0*/  MOV R10, R146 ;  /* 0x00000092000a7202 */ /* 0x000fc60000000f00 */
[----:B------:R1:W-:Y:S01]  /*cf00*/  STL.64 [R1+0x80], R56 ;  /* 0x0000803801007387 */ /* 0x0003e20000100a00 */
        /* <DEDUP_REMOVED lines=155> */
[----:B------:R-:W-:Y:S04]  /*d8c0*/  STL.64 [R1+0x6e0], R156 ;  /* 0x0006e09c01007387 */ /* 0x000fe80000100a00 */
[----:B------:R-:W-:Y:S04]  /*d8d0*/  STL [R1+0x6d8], R155 ;  /* 0x0006d89b01007387 */ /* 0x000fe80000100800 */
[----:B------:R-:W-:Y:S01]  /*d8e0*/  STL.64 [R1+0x6d0], R152 ;  /* 0x0006d09801007387 */ /* 0x000fe20000100a00 */
        /* <DEDUP_REMOVED lines=62> */
[----:B------:R-:W3:Y:S01]  /*dcd0*/  LDL.LU R133, [R1+0x84] ;  /* 0x0000840001857983 */ /* 0x000ee20000300800 */
[----:B------:R-:W-:Y:S01]  /*dce0*/  MOV R134, R219 ;  /* 0x000000db00867202 */ /* 0x000fe20000000f00 */
[----:B------:R-:W-:Y:S01]  /*dcf0*/  IMAD.MOV.U32 R136, RZ, RZ, R221 ;  /* 0x000000ffff887224 */ /* 0x000fe200078e00dd */
[----:B------:R-:W-:Y:S01]  /*dd00*/  MOV R135, R220 ;  /* 0x000000dc00877202 */ /* 0x000fe20000000f00 */
[----:B------:R-:W4:Y:S01]  /*dd10*/  LDL.LU R219, [R1+0xb50] ;  /* 0x000b500001db7983 */ /* 0x000f220000300800 */
[----:B------:R-:W-:-:S03]  /*dd20*/  MOV R137, R222 ;  /* 0x000000de00897202 */ /* 0x000fc60000000f00 */
[----:B------:R-:W4:Y:S01]  /*dd30*/  LDL.LU R220, [R1+0xb4c] ;  /* 0x000b4c0001dc7983 */ /* 0x000f220000300800 */
[----:B------:R-:W-:Y:S01]  /*dd40*/  MOV R138, R223 ;  /* 0x000000df008a7202 */ /* 0x000fe20000000f00 */
[----:B------:R-:W-:Y:S02]  /*dd50*/  IMAD.MOV.U32 R139, RZ, RZ, R224 ;  /* 0x000000ffff8b7224 */ /* 0x000fe400078e00e0 */
[----:B------:R-:W4:Y:S01]  /*dd60*/  LDL.LU R221, [R1+0xb48] ;  /* 0x000b480001dd7983 */ /* 0x000f220000300800 */
[----:B------:R-:W-:-:S03]  /*dd70*/  MOV R140, R225 ;  /* 0x000000e1008c7202 */ /* 0x000fc60000000f00 */
[----:B------:R-:W4:Y:S01]  /*dd80*/  LDL.LU R222, [R1+0xb44] ;  /* 0x000b440001de7983 */ /* 0x000f220000300800 */
[----:B------:R-:W-:-:S03]  /*dd90*/  MOV R141, R226 ;  /* 0x000000e2008d7202 */ /* 0x000fc60000000f00 */
[----:B------:R-:W4:Y:S01]  /*dda0*/  LDL.LU R223, [R1+0xb40] ;  /* 0x000b400001df7983 */ /* 0x000f220000300800 */
[----:B------:R-:W-:-:S03]  /*ddb0*/  IMAD.MOV.U32 R142, RZ, RZ, R227 ;  /* 0x000000ffff8e7224 */ /* 0x000fc600078e00e3 */
        /* <DEDUP_REMOVED lines=11> */
[----:B------:R-:W-:Y:S01]  /*de70*/  IMAD.MOV.U32 R148, RZ, RZ, R17 ;  /* 0x000000ffff947224 */ /* 0x000fe200078e0011 */
[----:B------:R-:W-:Y:S02]  /*de80*/  MOV R150, R19 ;  /* 0x0000001300967202 */ /* 0x000fe40000000f00 */
[----:B------:R-:W4:Y:S01]  /*de90*/  LDL.LU R6, [R1+0xb24] ;  /* 0x000b240001067983 */ /* 0x000f220000300800 */
[----:B------:R-:W-:Y:S01]  /*dea0*/  IMAD.MOV.U32 R151, RZ, RZ, R22 ;  /* 0x000000ffff977224 */ /* 0x000fe200078e0016 */
[----:B------:R-:W-:Y:S02]  /*deb0*/  MOV R149, R18 ;  /* 0x0000001200957202 */ /* 0x000fe40000000f00 */
[----:B------:R-:W4:Y:S04]  /*dec0*/  LDL.LU R7, [R1+0xb20] ;  /* 0x000b200001077983 */ /* 0x000f280000300800 */
[----:B------:R-:W4:Y:S04]  /*ded0*/  LDL.LU R16, [R1+0xb1c] ;  /* 0x000b1c0001107983 */ /* 0x000f280000300800 */
[----:B------:R-:W4:Y:S04]  /*dee0*/  LDL.LU R17, [R1+0xb18] ;  /* 0x000b180001117983 */ /* 0x000f280000300800 */
[----:B------:R-:W4:Y:S04]  /*def0*/  LDL.LU R18, [R1+0xb14] ;  /* 0x000b140001127983 */ /* 0x000f280000300800 */
[----:B------:R-:W4:Y:S04]  /*df00*/  LDL.LU R19, [R1+0xb10] ;  /* 0x000b100001137983 */ /* 0x000f280000300800 */
[----:B------:R-:W4:Y:S04]  /*df10*/  LDL.LU R22, [R1+0xb0c] ;  /* 0x000b0c0001167983 */ /* 0x000f280000300800 */
        /* <DEDUP_REMOVED lines=9> */
[----:B---3--:R-:W-:Y:S04]  /*dfb0*/  STL.64 [R1+0x898], R132 ;  /* 0x0008988401007387 */ /* 0x008fe80000100a00 */
[----:B--2---:R-:W-:Y:S04]  /*dfc0*/  STL.64 [R1+0x890], R130 ;  /* 0x0008908201007387 */ /* 0x004fe80000100a00 */
[----:B----4-:R-:W-:Y:S04]  /*dfd0*/  STL.64 [R1+0x888], R128 ;  /* 0x0008888001007387 */ /* 0x010fe80000100a00 */
        /* <DEDUP_REMOVED lines=353> */
[----:B------:R-:W2:Y:S01]  /*f5f0*/  LDL.LU R133, [R1+0x5b4] ;  /* 0x0005b40001857983 */ /* 0x000ea20000300800 */
        /* <DEDUP_REMOVED lines=13> */
[----:B------:R-:W-:Y:S01]  /*f6d0*/  UIADD3 UR8, UR5, 0x6, URZ ;  /* 0x0000000605087890 */ /* 0x000fe2000fffe03f */
[----:B------:R-:W-:Y:S01]  /*f6e0*/  MOV R144, R226 ;  /* 0x000000e200907202 */ /* 0x000fe20000000f00 */
[----:B------:R-:W-:Y:S01]  /*f6f0*/  UIADD3 UR10, UR4, 0x6, URZ ;  /* 0x00000006040a7890 */ /* 0x000fe2000fffe03f */
[----:B------:R-:W-:Y:S01]  /*f700*/  MOV R146, R224 ;  /* 0x000000e000927202 */ /* 0x000fe20000000f00 */
[----:B------:R-:W-:Y:S01]  /*f710*/  UMOV UR9, 0x40000040 ;  /* 0x4000004000097882 */ /* 0x000fe20000000000 */
[----:B------:R-:W-:Y:S01]  /*f720*/  MOV R147, R223 ;  /* 0x000000df00937202 */ /* 0x000fe20000000f00 */
[----:B------:R-:W-:Y:S01]  /*f730*/  UMOV UR11, 0x40000040 ;  /* 0x40000040000b7882 */ /* 0x000fe20000000000 */
[----:B------:R-:W-:Y:S01]  /*f740*/  MOV R149, R221 ;  /* 0x000000dd00957202 */ /* 0x000fe20000000f00 */
[----:B------:R3:W5:Y:S01]  /*f750*/  LDL.LU R22, [R1+0xb08] ;  /* 0x000b080001167983 */ /* 0x0007620000300800 */
[----:B------:R-:W-:-:S03]  /*f760*/  MOV R150, R220 ;  /* 0x000000dc00967202 */ /* 0x000fc60000000f00 */
[----:B------:R3:W5:Y:S04]  /*f770*/  LDL.LU R19, [R1+0xb04] ;  /* 0x000b040001137983 */ /* 0x0007680000300800 */
[----:B------:R3:W5:Y:S04]  /*f780*/  LDL.LU R18, [R1+0xb00] ;  /* 0x000b000001127983 */ /* 0x0007680000300800 */
[----:B------:R3:W5:Y:S04]  /*f790*/  LDL.LU R17, [R1+0xafc] ;  /* 0x000afc0001117983 */ /* 0x0007680000300800 */
[----:B------:R3:W5:Y:S04]  /*f7a0*/  LDL.LU R16, [R1+0xaf8] ;  /* 0x000af80001107983 */ /* 0x0007680000300800 */
[----:B------:R3:W5:Y:S04]  /*f7b0*/  LDL.LU R7, [R1+0xaf4] ;  /* 0x000af40001077983 */ /* 0x0007680000300800 */
[----:B------:R3:W5:Y:S04]  /*f7c0*/  LDL.LU R6, [R1+0xaf0] ;  /* 0x000af00001067983 */ /* 0x0007680000300800 */
[----:B------:R3:W5:Y:S04]  /*f7d0*/  LDL.LU R5, [R1+0xaec] ;  /* 0x000aec0001057983 */ /* 0x0007680000300800 */
[----:B------:R3:W5:Y:S01]  /*f7e0*/  LDL.LU R4, [R1+0xae8] ;  /* 0x000ae80001047983 */ /* 0x0007620000300800 */
        /* <DEDUP_REMOVED lines=238> */
[----:B------:R-:W-:-:S02]  /*106d0*/  MOV R218, R14 ;  /* 0x0000000e00da7202 */ /* 0x000fc40000000f00 */
[----:B------:R-:W-:Y:S02]  /*106e0*/  MOV R219, R13 ;  /* 0x0000000d00db7202 */ /* 0x000fe40000000f00 */
[----:B------:R-:W-:Y:S02]  /*106f0*/  MOV R221, R11 ;  /* 0x0000000b00dd7202 */ /* 0x000fe40000000f00 */
[----:B------:R-:W-:Y:S02]  /*10700*/  MOV R222, R10 ;  /* 0x0000000a00de7202 */ /* 0x000fe40000000f00 */
[----:B------:R-:W-:Y:S02]  /*10710*/  MOV R224, R8 ;  /* 0x0000000800e07202 */ /* 0x000fe40000000f00 */
[----:B------:R-:W-:Y:S02]  /*10720*/  MOV R225, R3 ;  /* 0x0000000300e17202 */ /* 0x000fe40000000f00 */
[----:B------:R-:W-:Y:S01]  /*10730*/  MOV R227, R0 ;  /* 0x0000000000e37202 */ /* 0x000fe20000000f00 */
[----:B------:R-:W-:Y:S01]  /*10740*/  UIADD3 UR8, UR5, 0x406, URZ ;  /* 0x0000040605087890 */ /* 0x000fe2000fffe03f */
[----:B------:R-:W4:Y:S01]  /*10750*/  LDL.LU.64 R98, [R1+0x810] ;  /* 0x0008100001627983 */ /* 0x000f220000300a00 */
[----:B------:R-:W-:-:S03]  /*10760*/  UMOV UR9, 0x40000040 ;  /* 0x4000004000097882 */ /* 0x000fc60000000000 */
[----:B------:R-:W4:Y:S04]  /*10770*/  LDL.LU.64 R96, [R1+0x808] ;  /* 0x0008080001607983 */ /* 0x000f280000300a00 */
        /* <DEDUP_REMOVED lines=35> */
[----:B------:R-:W4:Y:S01]  /*109b0*/  LDL.LU.64 R24, [R1+0x6e8] ;  /* 0x0006e80001187983 */ /* 0x000f220000300a00 */
[----:B--2---:R-:W-:-:S06]  /*109c0*/  WARPGROUP.ARRIVE ;  /* 0x00000000000079c5 */ /* 0x004fcc0000000000 */
        /* <DEDUP_REMOVED lines=66> */
[----:B-1----:R3:W5:Y:S04]  /*10df0*/  LDL.LU.64 R156, [R1+0x6e0] ;  /* 0x0006e000019c7983 */ /* 0x0027680000300a00 */
[----:B------:R3:W5:Y:S04]  /*10e00*/  LDL.LU R155, [R1+0x6d8] ;  /* 0x0006d800019b7983 */ /* 0x0007680000300800 */
[----:B------:R3:W5:Y:S04]  /*10e10*/  LDL.LU.64 R152, [R1+0x6d0] ;  /* 0x0006d00001987983 */ /* 0x0007680000300a00 */
        /* <DEDUP_REMOVED lines=26> */
[----:B------:R-:W-:Y:S01]  /*10fc0*/  UIADD3 UR8, UR5, 0x606, URZ ;  /* 0x0000060605087890 */ /* 0x000fe2000fffe03f */
[----:B------:R-:W-:Y:S01]  /*10fd0*/  UMOV UR9, 0x40000040 ;  /* 0x4000004000097882 */ /* 0x000fe20000000000 */
[----:B------:R-:W-:-:S04]  /*10fe0*/  UIADD3 UR5, UR41, 0x1, URZ ;  /* 0x0000000129057890 */ /* 0x000fc8000fffe03f */
[----:B------:R-:W-:-:S04]  /*10ff0*/  UISETP.NE.AND UP0, UPT, UR5, 0x3, UPT ;  /* 0x000000030500788c */ /* 0x000fc8000bf05270 */
[----:B------:R-:W-:-:S04]  /*11000*/  USEL UR4, URZ, 0x1, UP0 ;  /* 0x000000013f047887 */ /* 0x000fc80008000000 */
[----:B------:R-:W-:Y:S02]  /*11010*/  ULOP3.LUT UR4, UR42, UR4, URZ, 0x3c, !UPT ;  /* 0x000000042a047292 */ /* 0x000fe4000f8e3c3f */
[----:B------:R-:W-:-:S04]  /*11020*/  USEL UR5, UR5, URZ, UP0 ;  /* 0x0000003f05057287 */ /* 0x000fc80008000000 */
[----:B------:R-:W-:Y:S01]  /*11030*/  MOV R0, UR4 ;  /* 0x0000000400007c02 */ /* 0x000fe20008000f00 */
[----:B------:R-:W-:Y:S01]  /*11040*/  UMOV UR4, 0x1 ;  /* 0x0000000100047882 */ /* 0x000fe20000000000 */
[----:B----4-:R-:W-:-:S06]  /*11050*/  WARPGROUP.ARRIVE ;  /* 0x00000000000079c5 */ /* 0x010fcc0000000000 */
[----:B---3--:R-:W-:Y:S03]  /*11060*/  QGMMA.64x256x32.F32.E4M3.E4M3 R24, gdesc[UR8], R24, gsb0 ;  /* 0x03e00000081879f3 */ /* 0x008fe60008000818 */
[----:B------:R-:W-:Y:S02]  /*11070*/  WARPGROUP.DEPBAR.LE gsb0, 0x0 ;  /* 0x00008000000079c5 */ /* 0x000fe40000010000 */
.L_x_34:
[----:B-----5:R-:W-:-:S05]  /*11080*/  VIMNMX R2, R5, 0x1, PT ;  /* 0x0000000105027848 */ /* 0x020fca0003fe0100 */
[----:B------:R-:W-:-:S05]  /*11090*/  IMAD.IADD R5, R5, 0x1, -R2 ;  /* 0x0000000105057824 */ /* 0x000fca00078e0a02 */
[----:B------:R-:W-:-:S13]  /*110a0*/  ISETP.GE.AND P0, PT, R5, 0x1, PT ;  /* 0x000000010500780c */ /* 0x000fda0003f06270 */
[----:B------:R-:W-:Y:S05]  /*110b0*/  @!P0 BRA `(.L_x_39) ;  /* 0x000000dc00a48947 */ /* 0x000fea0003800000 */
[----:B------:R-:W-:Y:S01]  /*110c0*/  MOV R2, R5 ;  /* 0x0000000500027202 */ /* 0x000fe20000000f00 */
[----:B------:R-:W-:-:S06]  /*110d0*/  UMOV UR6, UR41 ;  /* 0x0000002900067c82 */ /* 0x000fcc0008000000 */
.L_x_46:
[----:B------:R-:W-:-:S06]  /*110e0*/  UISETP.NE.AND UP0, UPT, UR43, 0x3, UPT ;  /* 0x000000032b00788c */ /* 0x000fcc000bf05270 */
[----:B------:R-:W-:-:S13]  /*110f0*/  PLOP3.LUT P1, PT, PT, PT, UP0, 0x80, 0x0 ;  /* 0x000000000000781c */ /* 0x000fda0003f2f008 */
[----:B------:R-:W-:Y:S05]  /*11100*/  @!P1 BRA `(.L_x_40) ;  /* 0x0000000000049947 */ /* 0x000fea0003800000 */
[----:B------:R-:W-:Y:S01]  /*11110*/  BPT.TRAP 0x1 ;  /* 0x000000040000795c */ /* 0x000fe20000300000 */
.L_x_40:
[----:B------:R-:W-:Y:S01]  /*11120*/  ULEA UR7, UR5, UR47, 0x3 ;  /* 0x0000002f05077291 */ /* 0x000fe2000f8e183f */
[----:B-1----:R-:W-:-:S08]  /*11130*/  SHF.L.U32 R3, R0, 0x1f, RZ ;  /* 0x0000001f00037819 */ /* 0x002fd000000006ff */
[----:B------:R1:W3:Y:S01]  /*11140*/  SYNCS.PHASECHK.TRANS64.TRYWAIT P0, [UR7+0x34480], R3 ;  /* 0x03448003ff0075a7 */ /* 0x0002e20008000147 */
[----:B------:R-:W-:Y:S05]  /*11150*/  @!P1 BRA `(.L_x_41) ;  /* 0x0000000000049947 */ /* 0x000fea0003800000 */
[----:B------:R-:W-:Y:S01]  /*11160*/  BPT.TRAP 0x1 ;  /* 0x000000040000795c */ /* 0x000fe20000300000 */
.L_x_41:
[----:B---3--:R-:W-:Y:S05]  /*11170*/  @P0 BRA `(.L_x_42) ;  /* 0x0000000000080947 */ /* 0x008fea0003800000 */
[----:B------:R-:W3:Y:S02]  /*11180*/  SYNCS.PHASECHK.TRANS64.TRYWAIT P0, [UR7+0x34480], R3 ;  /* 0x03448003ff0075a7 */ /* 0x000ee40008000147 */
[----:B---3--:R-:W-:Y:S05]  /*11190*/  @!P0 BRA `(.L_x_43) ;  /* 0x0000022c00b08947 */ /* 0x008fea0003800000 */
.L_x_42:
        /* <DEDUP_REMOVED lines=64> */
[----:B----4-:R-:W4:Y:S04]  /*115a0*/  LDL.LU.64 R24, [R1] ;  /* 0x0000000001187983 */ /* 0x010f280000300a00 */
        /* <DEDUP_REMOVED lines=127> */
[----:B--2---:R-:W2:Y:S04]  /*11da0*/  LDL.LU.64 R24, [R1+0x200] ;  /* 0x0002000001187983 */ /* 0x004ea80000300a00 */
        /* <DEDUP_REMOVED lines=201> */
[----:B------:R-:W-:Y:S01]  /*12a40*/  UISETP.NE.U32.AND UP0, UPT, UR4, URZ, UPT ;  /* 0x0000003f0400728c */ /* 0x000fe2000bf05070 */
[----:B------:R-:W-:Y:S01]  /*12a50*/  STL [R1+0x1164], R152 ;  /* 0x0011649801007387 */ /* 0x000fe20000100800 */
[----:B------:R-:W-:Y:S02]  /*12a60*/  ULEA UR8, UR5, UR7, 0xb ;  /* 0x0000000705087291 */ /* 0x000fe4000f8e583f */
[----:B------:R-:W-:Y:S01]  /*12a70*/  ULEA UR7, UR5, UR9, 0xb ;  /* 0x0000000905077291 */ /* 0x000fe2000f8e583f */
[----:B------:R-:W-:Y:S01]  /*12a80*/  STL [R1+0x1160], R153 ;  /* 0x0011609901007387 */ /* 0x000fe20000100800 */
[----:B------:R-:W-:Y:S01]  /*12a90*/  UMOV UR11, 0x40000040 ;  /* 0x40000040000b7882 */ /* 0x000fe20000000000 */
[----:B------:R-:W-:Y:S02]  /*12aa0*/  UMOV UR9, 0x40000040 ;  /* 0x4000004000097882 */ /* 0x000fe40000000000 */
[----:B------:R-:W-:Y:S02]  /*12ab0*/  STL [R1+0xb10], R22 ;  /* 0x000b101601007387 */ /* 0x000fe40000100800 */
[----:B------:R-:W-:-:S02]  /*12ac0*/  UMOV UR10, UR7 ;  /* 0x00000007000a7c82 */ /* 0x000fc40008000000 */
        /* <DEDUP_REMOVED lines=11> */
[----:B------:R-:W-:Y:S03]  /*12b80*/  QGMMA.64x256x32.F32.E4M3.E4M3 R24, gdesc[UR8], R24, UP0, gsb0 ;  /* 0x03e00000081879f3 */ /* 0x000fe6000b800818 */
        /* <DEDUP_REMOVED lines=130> */
[----:B------:R-:W-:Y:S01]  /*133b0*/  UMOV UR14, UR10 ;  /* 0x0000000a000e7c82 */ /* 0x000fe20008000000 */
[----:B------:R-:W-:Y:S01]  /*133c0*/  UMOV UR15, UR11 ;  /* 0x0000000b000f7c82 */ /* 0x000fe20008000000 */
[----:B------:R-:W-:Y:S01]  /*133d0*/  UMOV UR13, 0x40000040 ;  /* 0x40000040000d7882 */ /* 0x000fe20000000000 */
        /* <DEDUP_REMOVED lines=145> */
[----:B-1----:R-:W-:Y:S01]  /*13cf0*/  MOV R3, R149 ;  /* 0x0000009500037202 */ /* 0x002fe20000000f00 */
        /* <DEDUP_REMOVED lines=121> */
[----:B------:R-:W-:-:S02]  /*14490*/  MOV R224, R56 ;  /* 0x0000003800e07202 */ /* 0x000fc40000000f00 */
[----:B------:R-:W-:Y:S01]  /*144a0*/  MOV R225, R55 ;  /* 0x0000003700e17202 */ /* 0x000fe20000000f00 */
[----:B------:R-:W2:Y:S01]  /*144b0*/  LDL.LU.64 R114, [R1+0x16e0] ;  /* 0x0016e00001727983 */ /* 0x000ea20000300a00 */
[----:B------:R-:W-:-:S03]  /*144c0*/  MOV R227, R53 ;  /* 0x0000003500e37202 */ /* 0x000fc60000000f00 */
        /* <DEDUP_REMOVED lines=244> */
[----:B------:R-:W-:-:S02]  /*15410*/  UIADD3 UR12, UR8, 0x2, URZ ;  /* 0x00000002080c7890 */ /* 0x000fc4000fffe03f */
[----:B------:R-:W-:Y:S01]  /*15420*/  UIADD3 UR14, UR7, 0x2, URZ ;  /* 0x00000002070e7890 */ /* 0x000fe2000fffe03f */
[----:B------:R-:W-:Y:S01]  /*15430*/  UMOV UR13, 0x40000040 ;  /* 0x40000040000d7882 */ /* 0x000fe20000000000 */
[----:B------:R-:W-:Y:S01]  /*15440*/  UMOV UR15, 0x40000040 ;  /* 0x40000040000f7882 */ /* 0x000fe20000000000 */
[----:B--2---:R-:W-:-:S06]  /*15450*/  WARPGROUP.ARRIVE ;  /* 0x00000000000079c5 */ /* 0x004fcc0000000000 */
[----:B------:R-:W-:Y:S03]  /*15460*/  QGMMA.64x256x32.F32.E4M3.E4M3 R24, gdesc[UR12], R24, UP0, gsb0 ;  /* 0x03e000000c1879f3 */ /* 0x000fe6000b800818 */
        /* <DEDUP_REMOVED lines=65> */
[----:B-1----:R-:W4:Y:S04]  /*15880*/  LDL.LU R24, [R1] ;  /* 0x0000000001187983 */ /* 0x002f280000300800 */
[----:B------:R-:W4:Y:S04]  /*15890*/  LDL.LU R25, [R1+0x4] ;  /* 0x0000040001197983 */ /* 0x000f280000300800 */
[----:B--2---:R-:W2:Y:S04]  /*158a0*/  LDL.LU R26, [R1+0x8] ;  /* 0x00000800011a7983 */ /* 0x004ea80000300800 */
[----:B------:R-:W2:Y:S04]  /*158b0*/  LDL.LU R27, [R1+0xc] ;  /* 0x00000c00011b7983 */ /* 0x000ea80000300800 */
[----:B---3--:R-:W3:Y:S04]  /*158c0*/  LDL.LU R28, [R1+0x10] ;  /* 0x00001000011c7983 */ /* 0x008ee80000300800 */
[----:B------:R-:W3:Y:S04]  /*158d0*/  LDL.LU R29, [R1+0x14] ;  /* 0x00001400011d7983 */ /* 0x000ee80000300800 */
[----:B----4-:R-:W4:Y:S04]  /*158e0*/  LDL.LU R30, [R1+0x18] ;  /* 0x00001800011e7983 */ /* 0x010f280000300800 */
        /* <DEDUP_REMOVED lines=21> */
[----:B------:R-:W3:Y:S01]  /*15a40*/  LDL.LU R52, [R1+0x70] ;  /* 0x0000700001347983 */ /* 0x000ee20000300800 */
[----:B------:R-:W-:Y:S01]  /*15a50*/  IMAD.MOV.U32 R150, RZ, RZ, R2 ;  /* 0x000000ffff967224 */ /* 0x000fe200078e0002 */
[----:B------:R-:W-:Y:S01]  /*15a60*/  MOV R151, R0 ;  /* 0x0000000000977202 */ /* 0x000fe20000000f00 */
[----:B------:R-:W-:Y:S01]  /*15a70*/  IMAD.MOV.U32 R147, RZ, RZ, R5 ;  /* 0x000000ffff937224 */ /* 0x000fe200078e0005 */
[----:B------:R-:W-:-:S02]  /*15a80*/  MOV R148, R4 ;  /* 0x0000000400947202 */ /* 0x000fc40000000f00 */
[----:B------:R-:W-:Y:S01]  /*15a90*/  MOV R149, R3 ;  /* 0x0000000300957202 */ /* 0x000fe20000000f00 */
[----:B------:R-:W-:Y:S01]  /*15aa0*/  IMAD.MOV.U32 R144, RZ, RZ, R8 ;  /* 0x000000ffff907224 */ /* 0x000fe200078e0008 */
[----:B------:R-:W-:Y:S02]  /*15ab0*/  MOV R146, R6 ;  /* 0x0000000600927202 */ /* 0x000fe40000000f00 */
        /* <DEDUP_REMOVED lines=236> */
[----:B------:R-:W-:-:S03]  /*16980*/  IMAD.MOV.U32 R2, RZ, RZ, R150 ;  /* 0x000000ffff027224 */ /* 0x000fc600078e0096 */
[----:B------:R-:W-:Y:S01]  /*16990*/  STL.64 [R1+0x258], R46 ;  /* 0x0002582e01007387 */ /* 0x000fe20000100a00 */
[----:B------:R-:W-:-:S03]  /*169a0*/  MOV R0, R151 ;  /* 0x0000009700007202 */ /* 0x000fc60000000f00 */
[----:B------:R-:W-:Y:S01]  /*169b0*/  STL.64 [R1+0x260], R48 ;  /* 0x0002603001007387 */ /* 0x000fe20000100a00 */
[----:B------:R-:W-:-:S03]  /*169c0*/  MOV R4, R148 ;  /* 0x0000009400047202 */ /* 0x000fc60000000f00 */
[----:B------:R-:W-:Y:S01]  /*169d0*/  STL.64 [R1+0x268], R50 ;  /* 0x0002683201007387 */ /* 0x000fe20000100a00 */
[----:B------:R-:W-:Y:S01]  /*169e0*/  MOV R3, R149 ;  /* 0x0000009500037202 */ /* 0x000fe20000000f00 */
[----:B------:R-:W-:Y:S02]  /*169f0*/  IMAD.MOV.U32 R5, RZ, RZ, R147 ;  /* 0x000000ffff057224 */ /* 0x000fe400078e0093 */
[----:B------:R1:W-:Y:S01]  /*16a00*/  STL [R1+0x270], R52 ;  /* 0x0002703401007387 */ /* 0x0003e20000100800 */
        /* <DEDUP_REMOVED lines=140> */
[----:B------:R-:W-:-:S03]  /*172d0*/  MOV R156, R53 ;  /* 0x00000035009c7202 */ /* 0x000fc60000000f00 */
        /* <DEDUP_REMOVED lines=379> */
[----:B------:R-:W2:Y:S01]  /*18a90*/  LDL.LU R156, [R1+0x1170] ;  /* 0x00117000019c7983 */ /* 0x000ea20000300800 */
        /* <DEDUP_REMOVED lines=16> */
[----:B------:R-:W-:-:S02]  /*18ba0*/  MOV R143, R9 ;  /* 0x00000009008f7202 */ /* 0x000fc40000000f00 */
        /* <DEDUP_REMOVED lines=121> */
[----:B------:R-:W-:Y:S02]  /*19340*/  MOV R58, R227 ;  /* 0x000000e3003a7202 */ /* 0x000fe40000000f00 */
[----:B------:R-:W-:Y:S01]  /*19350*/  MOV R59, R226 ;  /* 0x000000e2003b7202 */ /* 0x000fe20000000f00 */
        /* <DEDUP_REMOVED lines=154> */
[----:B------:R1:W-:Y:S01]  /*19d00*/  STL.64 [R1+0x5b0], R132 ;  /* 0x0005b08401007387 */ /* 0x0003e20000100a00 */
[----:B------:R-:W-:-:S03]  /*19d10*/  MOV R225, R147 ;  /* 0x0000009300e17202 */ /* 0x000fc60000000f00 */
[----:B------:R-:W2:Y:S01]  /*19d20*/  LDL.LU.64 R150, [R1+0x1158] ;  /* 0x0011580001967983 */ /* 0x000ea20000300a00 */
[----:B------:R-:W-:Y:S01]  /*19d30*/  MOV R0, R144 ;  /* 0x0000009000007202 */ /* 0x000fe20000000f00 */
[----:B------:R-:W-:Y:S01]  /*19d40*/  IMAD.MOV.U32 R4, RZ, RZ, R142 ;  /* 0x000000ffff047224 */ /* 0x000fe200078e008e */
[----:B------:R-:W-:Y:S01]  /*19d50*/  MOV R227, R145 ;  /* 0x0000009100e37202 */ /* 0x000fe20000000f00 */
[----:B------:R-:W2:Y:S01]  /*19d60*/  LDL.LU.64 R148, [R1+0x1150] ;  /* 0x0011500001947983 */ /* 0x000ea20000300a00 */
        /* <DEDUP_REMOVED lines=380> */
[----:B------:R-:W-:Y:S02]  /*1b530*/  MOV R221, R58 ;  /* 0x0000003a00dd7202 */ /* 0x000fe40000000f00 */
[----:B------:R-:W-:Y:S01]  /*1b540*/  MOV R222, R59 ;  /* 0x0000003b00de7202 */ /* 0x000fe20000000f00 */
        /* <DEDUP_REMOVED lines=88> */
[----:B------:R-:W-:Y:S01]  /*1bad0*/  IMAD.MOV.U32 R134, RZ, RZ, R221 ;  /* 0x000000ffff867224 */ /* 0x000fe200078e00dd */
[----:B------:R-:W-:-:S02]  /*1bae0*/  MOV R135, R222 ;  /* 0x000000de00877202 */ /* 0x000fc40000000f00 */
[----:B------:R-:W4:Y:S01]  /*1baf0*/  LDL.LU R221, [R1+0xb58] ;  /* 0x000b580001dd7983 */ /* 0x000f220000300800 */
[----:B------:R-:W-:Y:S01]  /*1bb00*/  MOV R136, R223 ;  /* 0x000000df00887202 */ /* 0x000fe20000000f00 */
[----:B------:R-:W-:Y:S01]  /*1bb10*/  IMAD.MOV.U32 R138, RZ, RZ, R225 ;  /* 0x000000ffff8a7224 */ /* 0x000fe200078e00e1 */
[----:B------:R-:W-:Y:S01]  /*1bb20*/  MOV R137, R224 ;  /* 0x000000e000897202 */ /* 0x000fe20000000f00 */
[----:B------:R-:W4:Y:S01]  /*1bb30*/  LDL.LU R222, [R1+0xb54] ;  /* 0x000b540001de7983 */ /* 0x000f220000300800 */
[----:B------:R-:W-:-:S03]  /*1bb40*/  MOV R139, R226 ;  /* 0x000000e2008b7202 */ /* 0x000fc60000000f00 */
        /* <DEDUP_REMOVED lines=412> */
[----:B------:R-:W-:-:S02]  /*1d510*/  MOV R146, R226 ;  /* 0x000000e200927202 */ /* 0x000fc40000000f00 */
[----:B------:R-:W-:Y:S01]  /*1d520*/  MOV R147, R225 ;  /* 0x000000e100937202 */ /* 0x000fe20000000f00 */
[----:B------:R1:W5:Y:S01]  /*1d530*/  LDL.LU R19, [R1+0xb0c] ;  /* 0x000b0c0001137983 */ /* 0x0003620000300800 */
[----:B------:R-:W-:Y:S02]  /*1d540*/  MOV R149, R223 ;  /* 0x000000df00957202 */ /* 0x000fe40000000f00 */
        /* <DEDUP_REMOVED lines=251> */
[----:B------:R-:W-:Y:S01]  /*1e500*/  MOV R226, R8 ;  /* 0x0000000800e27202 */ /* 0x000fe20000000f00 */
[----:B------:R-:W-:Y:S01]  /*1e510*/  UIADD3 UR12, UR8, 0x406, URZ ;  /* 0x00000406080c7890 */ /* 0x000fe2000fffe03f */
[----:B------:R-:W-:Y:S01]  /*1e520*/  MOV R218, R20 ;  /* 0x0000001400da7202 */ /* 0x000fe20000000f00 */
[----:B------:R-:W-:Y:S01]  /*1e530*/  UMOV UR13, 0x40000040 ;  /* 0x40000040000d7882 */ /* 0x000fe20000000000 */
[----:B------:R-:W-:Y:S01]  /*1e540*/  MOV R220, R14 ;  /* 0x0000000e00dc7202 */ /* 0x000fe20000000f00 */
[----:B------:R-:W3:Y:S04]  /*1e550*/  LDL.LU.64 R98, [R1+0x810] ;  /* 0x0008100001627983 */ /* 0x000ee80000300a00 */
        /* <DEDUP_REMOVED lines=36> */
[----:B------:R-:W3:Y:S01]  /*1e7a0*/  LDL.LU.64 R24, [R1+0x6e8] ;  /* 0x0006e80001187983 */ /* 0x000ee20000300a00 */
[----:B--2---:R-:W-:-:S06]  /*1e7b0*/  WARPGROUP.ARRIVE ;  /* 0x00000000000079c5 */ /* 0x004fcc0000000000 */
        /* <DEDUP_REMOVED lines=66> */
[----:B--2---:R1:W5:Y:S04]  /*1ebe0*/  LDL.LU.64 R156, [R1+0x6e0] ;  /* 0x0006e000019c7983 */ /* 0x0043680000300a00 */
[----:B------:R1:W5:Y:S04]  /*1ebf0*/  LDL.LU R155, [R1+0x6d8] ;  /* 0x0006d800019b7983 */ /* 0x0003680000300800 */
[----:B------:R1:W5:Y:S04]  /*1ec00*/  LDL.LU.64 R152, [R1+0x6d0] ;  /* 0x0006d00001987983 */ /* 0x0003680000300a00 */
        /* <DEDUP_REMOVED lines=26> */
[----:B------:R-:W-:Y:S01]  /*1edb0*/  UIADD3 UR12, UR8, 0x606, URZ ;  /* 0x00000606080c7890 */ /* 0x000fe2000fffe03f */
[----:B------:R-:W-:Y:S01]  /*1edc0*/  UMOV UR13, 0x40000040 ;  /* 0x40000040000d7882 */ /* 0x000fe20000000000 */
[----:B---3--:R-:W-:-:S07]  /*1edd0*/  WARPGROUP.ARRIVE ;  /* 0x00000000000079c5 */ /* 0x008fce0000000000 */
[----:B------:R-:W-:Y:S03]  /*1ede0*/  QGMMA.64x256x32.F32.E4M3.E4M3 R24, gdesc[UR12], R24, UP0, gsb0 ;  /* 0x03e000000c1879f3 */ /* 0x000fe6000b800818 */
[----:B------:R-:W-:Y:S02]  /*1edf0*/  WARPGROUP.DEPBAR.LE gsb0, 0x0 ;  /* 0x00008000000079c5 */ /* 0x000fe40000010000 */
[----:B-1----:R-:W-:Y:S05]  /*1ee00*/  @!P1 BRA `(.L_x_44) ;  /* 0x0000000000049947 */ /* 0x002fea0003800000 */
[----:B------:R-:W-:Y:S01]  /*1ee10*/  BPT.TRAP 0x1 ;  /* 0x000000040000795c */ /* 0x000fe20000300000 */
.L_x_44:
[----:B------:R-:W-:Y:S02]  /*1ee20*/  UISETP.GT.U32.AND UP0, UPT, UR40, 0x1, UPT ;  /* 0x000000012800788c */ /* 0x000fe4000bf04070 */
[----:B------:R-:W-:-:S04]  /*1ee30*/  ULEA UR7, UR6, UR47, 0x3 ;  /* 0x0000002f06077291 */ /* 0x000fc8000f8e183f */
[----:B------:R-:W-:Y:S01]  /*1ee40*/  UIADD3 UR7, UR7, 0x34498, URZ ;  /* 0x0003449807077890 */ /* 0x000fe2000fffe03f */
[----:B------:R-:W-:-:S03]  /*1ee50*/  PLOP3.LUT P0, PT, PT, PT, UP0, 0x80, 0x0 ;  /* 0x000000000000781c */ /* 0x000fc60003f0f008 */
[----:B------:R-:W-:-:S09]  /*1ee60*/  UPRMT UR7, URZ, 0x654, UR7 ;  /* 0x000006543f077896 */ /* 0x000fd20008000007 */
[----:B------:R-:W-:Y:S01]  /*1ee70*/  SYNCS.ARRIVE.TRANS64.RED.A1T0 RZ, [UR7], RZ ;  /* 0x000000ffffff79a7 */ /* 0x000fe20008100407 */
[----:B------:R-:W-:Y:S05]  /*1ee80*/  @P0 BRA `(.L_x_45) ;  /* 0x0000000000040947 */ /* 0x000fea0003800000 */
[----:B------:R-:W-:Y:S01]  /*1ee90*/  BPT.TRAP 0x1 ;  /* 0x000000040000795c */ /* 0x000fe20000300000 */
.L_x_45:
[----:B------:R-:W-:Y:S01]  /*1eea0*/  UIADD3 UR5, UR5, 0x1, URZ ;  /* 0x0000000105057890 */ /* 0x000fe2000fffe03f */
[C---:B-----5:R-:W-:Y:S01]  /*1eeb0*/  ISETP.GT.AND P0, PT, R2.reuse, 0x1, PT ;  /* 0x000000010200780c */ /* 0x060fe20003f04270 */
[----:B------:R-:W-:Y:S01]  /*1eec0*/  UIADD3 UR6, UR6, 0x1, URZ ;  /* 0x0000000106067890 */ /* 0x000fe2000fffe03f */
[----:B------:R-:W-:Y:S01]  /*1eed0*/  IADD3 R2, R2, -0x1, RZ ;  /* 0xffffffff02027810 */ /* 0x000fe20007ffe0ff */
[----:B------:R-:W-:Y:S02]  /*1eee0*/  UISETP.NE.AND UP0, UPT, UR5, 0x3, UPT ;  /* 0x000000030500788c */ /* 0x000fe4000bf05270 */
[----:B------:R-:W-:Y:S02]  /*1eef0*/  UISETP.NE.AND UP1, UPT, UR6, 0x3, UPT ;  /* 0x000000030600788c */ /* 0x000fe4000bf25270 */
[----:B------:R-:W-:Y:S02]  /*1ef00*/  USEL UR7, URZ, 0x1, UP0 ;  /* 0x000000013f077887 */ /* 0x000fe40008000000 */
[----:B------:R-:W-:-:S02]  /*1ef10*/  USEL UR5, UR5, URZ, UP0 ;  /* 0x0000003f05057287 */ /* 0x000fc40008000000 */
[----:B------:R-:W-:Y:S02]  /*1ef20*/  USEL UR6, UR6, URZ, UP1 ;  /* 0x0000003f06067287 */ /* 0x000fe40008800000 */
[----:B------:R-:W-:Y:S01]  /*1ef30*/  LOP3.LUT R0, R0, UR7, RZ, 0x3c, !PT ;  /* 0x0000000700007c12 */ /* 0x000fe2000f8e3cff */
[----:B------:R-:W-:Y:S09]  /*1ef40*/  @P0 BRA `(.L_x_46) ;  /* 0xffffff2000640947 */ /* 0x000ff2000383ffff */
.L_x_39:
[----:B------:R-:W-:Y:S02]  /*1ef50*/  ISETP.GE.AND P0, PT, R4, 0x1, PT ;  /* 0x000000010400780c */ /* 0x000fe40003f06270 */
[----:B------:R-:W-:-:S04]  /*1ef60*/  MOV R0, UR55 ;  /* 0x0000003700007c02 */ /* 0x000fc80008000f00 */
[----:B------:R3:W-:Y:S07]  /*1ef70*/  SYNCS.ARRIVE.TRANS64.A1T0 RZ, [R0+UR49], RZ ;  /* 0x000000ff00ff79a7 */ /* 0x0007ee0008100031 */
[----:B------:R-:W-:Y:S05]  /*1ef80*/  @!P0 BRA `(.L_x_47) ;  /* 0x0000000000408947 */ /* 0x000fea0003800000 */
[----:B------:R-:W-:-:S06]  /*1ef90*/  UISETP.NE.AND UP0, UPT, UR43, 0x3, UPT ;  /* 0x000000032b00788c */ /* 0x000fcc000bf05270 */
[----:B------:R-:W-:-:S13]  /*1efa0*/  PLOP3.LUT P0, PT, PT, PT, UP0, 0x80, 0x0 ;  /* 0x000000000000781c */ /* 0x000fda0003f0f008 */
[----:B------:R-:W-:Y:S05]  /*1efb0*/  @!P0 BRA `(.L_x_48) ;  /* 0x0000000000048947 */ /* 0x000fea0003800000 */
[----:B------:R-:W-:Y:S01]  /*1efc0*/  BPT.TRAP 0x1 ;  /* 0x000000040000795c */ /* 0x000fe20000300000 */
.L_x_48:
[----:B------:R-:W-:Y:S01]  /*1efd0*/  IADD3 R5, R5, UR41, RZ ;  /* 0x0000002905057c10 */ /* 0x000fe2000fffe0ff */
[----:B------:R-:W-:-:S04]  /*1efe0*/  UISETP.GT.U32.AND UP0, UPT, UR40, 0x1, UPT ;  /* 0x000000012800788c */ /* 0x000fc8000bf04070 */
[----:B-1----:R-:W-:Y:S02]  /*1eff0*/  IMAD.WIDE.U32 R2, R5, -0x55555555, RZ ;  /* 0xaaaaaaab05027825 */ /* 0x002fe400078e00ff */
[----:B------:R-:W-:-:S03]  /*1f000*/  PLOP3.LUT P0, PT, PT, PT, UP0, 0x80, 0x0 ;  /* 0x000000000000781c */ /* 0x000fc60003f0f008 */
[----:B---3--:R-:W-:-:S05]  /*1f010*/  SHF.R.U32.HI R0, RZ, 0x1, R3 ;  /* 0x00000001ff007819 */ /* 0x008fca0000011603 */
[----:B------:R-:W-:-:S05]  /*1f020*/  IMAD R0, R0, -0x3, R5 ;  /* 0xfffffffd00007824 */ /* 0x000fca00078e0205 */
[----:B------:R-:W-:-:S05]  /*1f030*/  LEA R0, R0, UR47, 0x3 ;  /* 0x0000002f00007c11 */ /* 0x000fca000f8e18ff */
[----:B------:R-:W-:-:S05]  /*1f040*/  VIADD R0, R0, 0x34498 ;  /* 0x0003449800007836 */ /* 0x000fca0000000000 */
[----:B------:R-:W-:-:S04]  /*1f050*/  PRMT R0, RZ, 0x654, R0 ;  /* 0x00000654ff007816 */ /* 0x000fc80000000000 */
[----:B------:R4:W-:Y:S01]  /*1f060*/  SYNCS.ARRIVE.TRANS64.RED.A1T0 RZ, [R0+URZ], RZ ;  /* 0x000000ff00ff79a7 */ /* 0x0009e2000810043f */
[----:B------:R-:W-:Y:S05]  /*1f070*/  @P0 BRA `(.L_x_47) ;  /* 0x0000000000040947 */ /* 0x000fea0003800000 */
[----:B------:R-:W-:Y:S01]  /*1f080*/  BPT.TRAP 0x1 ;  /* 0x000000040000795c */ /* 0x000fe20000300000 */
.L_x_47:
[----:B---34-:R-:W-:Y:S02]  /*1f090*/  SHF.L.U32 R0, R153, 0x1f, RZ ;  /* 0x0000001f99007819 */ /* 0x018fe400000006ff */
[----:B------:R-:W-:Y:S02]  /*1f0a0*/  R2UR UR4, R4 ;  /* 0x00000000040472ca */ /* 0x000fe400000e0000 */
[----:B------:R-:W3:Y:S11]  /*1f0b0*/  SYNCS.PHASECHK.TRANS64.TRYWAIT P0, [R7+UR50+0x10], R0 ;  /* 0x00001000070075a7 */ /* 0x000ef60008000172 */
[----:B------:R-:W-:-:S04]  /*1f0c0*/  UIADD3 UR4, UR4, 0x7f, URZ ;  /* 0x0000007f04047890 */ /* 0x000fc8000fffe03f */
[----:B------:R-:W-:-:S04]  /*1f0d0*/  USHF.R.S32.HI UR5, URZ, 0x1f, UR4 ;  /* 0x0000001f3f057899 */ /* 0x000fc80008011404 */
[----:B------:R-:W-:-:S04]  /*1f0e0*/  ULEA.HI UR5, UR5, UR4, URZ, 0x7 ;  /* 0x0000000405057291 */ /* 0x000fc8000f8f383f */
[----:B------:R-:W-:Y:S01]  /*1f0f0*/  USHF.R.S32.HI UR5, URZ, 0x7, UR5 ;  /* 0x000000073f057899 */ /* 0x000fe20008011405 */
[----:B---3--:R-:W-:Y:S11]  /*1f100*/  @!P0 BRA `(.L_x_49) ;  /* 0x0000014c00ec8947 */ /* 0x008ff60003800000 */
.L_x_535:
[----:B------:R-:W-:Y:S01]  /*1f110*/  UIADD3 UR41, UR5, UR41, URZ ;  /* 0x0000002905297290 */ /* 0x000fe2000fffe03f */
[----:B------:R-:W-:Y:S01]  /*1f120*/  LOP3.LUT P0, RZ, R6, 0xff, RZ, 0xc0, !PT ;  /* 0x000000ff06ff7812 */ /* 0x000fe2000780c0ff */
[----:B------:R-:W-:Y:S02]  /*1f130*/  UISETP.GE.U32.AND UP1, UPT, UR5, 0x3, UPT ;  /* 0x000000030500788c */ /* 0x000fe4000bf26070 */
[----:B------:R-:W-:-:S04]  /*1f140*/  UISETP.GT.U32.AND UP0, UPT, UR41, 0x2, UPT ;  /* 0x000000022900788c */ /* 0x000fc8000bf04070 */
[----:B------:R-:W-:Y:S02]  /*1f150*/  UISETP.LT.U32.AND UP0, UPT, UR5, 0x3, UP0 ;  /* 0x000000030500788c */ /* 0x000fe40008701070 */
[----:B------:R-:W-:Y:S02]  /*1f160*/  UIMAD.WIDE.U32 UR4, UR41, -0x55555555, URZ ;  /* 0xaaaaaaab290478a5 */ /* 0x000fe4000f8e003f */
[----:B------:R-:W-:Y:S02]  /*1f170*/  USEL UR6, URZ, 0x1, !UP0 ;  /* 0x000000013f067887 */ /* 0x000fe4000c000000 */
[----:B------:R-:W-:Y:S02]  /*1f180*/  USHF.R.U32.HI UR4, URZ, 0x1, UR5 ;  /* 0x000000013f047899 */ /* 0x000fe40008011605 */
[----:B------:R-:W-:Y:S02]  /*1f190*/  ULOP3.LUT UR42, UR42, UR6, URZ, 0x3c, !UPT ;  /* 0x000000062a2a7292 */ /* 0x000fe4000f8e3c3f */
[----:B------:R-:W-:-:S02]  /*1f1a0*/  UIMAD UR41, UR4, -0x3, UR41 ;  /* 0xfffffffd042978a4 */ /* 0x000fc4000f8e0229 */
[----:B------:R-:W-:Y:S01]  /*1f1b0*/  @UP1 ULOP3.LUT UR42, UR42, 0x1, UR4, 0x78, !UPT ;  /* 0x000000012a2a1892 */ /* 0x000fe2000f8e7804 */
[----:B------:R-:W-:Y:S11]  /*1f1c0*/  @!P0 BRA `(.L_x_50) ;  /* 0x00000000000c8947 */ /* 0x000ff60003800000 */
[----:B------:R-:W-:-:S04]  /*1f1d0*/  DEPBAR {5,4,3,2,1,0} ;  /* 0x0000003f0000791a */ /* 0x000fc80000000000 */
[----:B------:R4:W-:Y:S02]  /*1f1e0*/  UTMACCTL.IV [UR36] ;  /* 0x00000000240079b9 */ /* 0x0009e40008000000 */
[----:B----4-:R-:W-:Y:S01]  /*1f1f0*/  NOP ;  /* 0x0000000000007918 */ /* 0x010fe20000000000 */
.L_x_50:
[----:B------:R-:W-:Y:S01]  /*1f200*/  UIADD3 UR4, UR47, 0x30000, URZ ;  /* 0x000300002f047890 */ /* 0x000fe2000fffe03f */
[----:B------:R-:W-:Y:S02]  /*1f210*/  R2UR UR45, R16 ;  /* 0x00000000102d72ca */ /* 0x000fe400000e0000 */
[----:B------:R-:W-:Y:S01]  /*1f220*/  R2UR UR46, R17 ;  /* 0x00000000112e72ca */ /* 0x000fe200000e0000 */
[----:B------:R-:W-:-:S06]  /*1f230*/  ULOP3.LUT UP0, URZ, UR4, 0x3ff, URZ, 0xc0, !UPT ;  /* 0x000003ff043f7892 */ /* 0x000fcc000f80c03f */
[----:B------:R-:W-:-:S04]  /*1f240*/  PLOP3.LUT P0, PT, PT, PT, UP0, 0x80, 0x0 ;  /* 0x000000000000781c */ /* 0x000fc80003f0f008 */
[----:B------:R-:W-:Y:S02]  /*1f250*/  USHF.L.U32 UR45, UR45, 0x8, URZ ;  /* 0x000000082d2d7899 */ /* 0x000fe4000800063f */
[----:B------:R-:W-:-:S07]  /*1f260*/  USHF.L.U32 UR46, UR46, 0x8, URZ ;  /* 0x000000082e2e7899 */ /* 0x000fce000800063f */
[----:B------:R-:W-:Y:S05]  /*1f270*/  @!P0 BRA `(.L_x_51) ;  /* 0x00000000007c8947 */ /* 0x000fea0003800000 */
[----:B------:R-:W-:Y:S01]  /*1f280*/  MOV R16, 0x0 ;  /* 0x0000000000107802 */ /* 0x000fe20000000f00 */
[----:B------:R-:W-:Y:S01]  /*1f290*/  ULDC.64 UR4, c[0x4][0x68] ;  /* 0x01001a0000047ab9 */ /* 0x000fe20000000a00 */
[----:B------:R-:W-:Y:S01]  /*1f2a0*/  ULDC.64 UR6, c[0x4][0x70] ;  /* 0x01001c0000067ab9 */ /* 0x000fe20000000a00 */
[----:B------:R-:W-:Y:S01]  /*1f2b0*/  ULDC.64 UR8, c[0x4][0x8] ;  /* 0x0100020000087ab9 */ /* 0x000fe20000000a00 */
[----:B-1-3--:R1:W3:Y:S01]  /*1f2c0*/  LDC.64 R2, c[0x4][R16] ;  /* 0x0100000010027b82 */ /* 0x00a2e20000000a00 */
[----:B------:R-:W-:Y:S01]  /*1f2d0*/  MOV R4, UR4 ;  /* 0x0000000400047c02 */ /* 0x000fe20008000f00 */
[----:B------:R-:W-:Y:S01]  /*1f2e0*/  IMAD.U32 R7, RZ, RZ, UR7 ;  /* 0x00000007ff077e24 */ /* 0x000fe2000f8e00ff */
[----:B------:R-:W-:Y:S01]  /*1f2f0*/  MOV R5, UR5 ;  /* 0x0000000500057c02 */ /* 0x000fe20008000f00 */
[----:B------:R-:W-:Y:S01]  /*1f300*/  IMAD.MOV.U32 R12, RZ, RZ, 0x1 ;  /* 0x00000001ff0c7424 */ /* 0x000fe200078e00ff */
[----:B------:R-:W-:Y:S02]  /*1f310*/  MOV R6, UR6 ;  /* 0x0000000600067c02 */ /* 0x000fe40008000f00 */
[----:B------:R-:W-:-:S02]  /*1f320*/  MOV R10, UR8 ;  /* 0x00000008000a7c02 */ /* 0x000fc40008000f00 */
[----:B------:R-:W-:Y:S02]  /*1f330*/  MOV R11, UR9 ;  /* 0x00000009000b7c02 */ /* 0x000fe40008000f00 */
[----:B------:R-:W-:Y:S02]  /*1f340*/  MOV R8, 0x70 ;  /* 0x0000007000087802 */ /* 0x000fe40000000f00 */
[----:B-1----:R-:W-:-:S07]  /*1f350*/  MOV R13, RZ ;  /* 0x000000ff000d7202 */ /* 0x002fce0000000f00 */
[----:B------:R-:W-:-:S07]  /*1f360*/  LEPC R20, `(.L_x_52) ;  /* 0x000000001014794e */ /* 0x000fce0000000000 */
[----:B--23--:R-:W-:Y:S05]  /*1f370*/  CALL.ABS.NOINC R2 ;  /* 0x0000000002007343 */ /* 0x00cfea0003c00000 */
.L_x_52:
[----:B------:R1:W2:Y:S01]  /*1f380*/  LDC.64 R2, c[0x4][R16] ;  /* 0x0100000010027b82 */ /* 0x0002a20000000a00 */
[----:B------:R-:W-:Y:S01]  /*1f390*/  ULDC.64 UR4, c[0x4][0x68] ;  /* 0x01001a0000047ab9 */ /* 0x000fe20000000a00 */
[----:B------:R-:W-:Y:S01]  /*1f3a0*/  ULDC.64 UR6, c[0x4][0x70] ;  /* 0x01001c0000067ab9 */ /* 0x000fe20000000a00 */
[----:B------:R-:W-:Y:S01]  /*1f3b0*/  ULDC.64 UR8, c[0x4][0x8] ;  /* 0x0100020000087ab9 */ /* 0x000fe20000000a00 */
        /* <DEDUP_REMOVED lines=10> */
[----:B--2---:R-:W-:Y:S05]  /*1f460*/  CALL.ABS.NOINC R2 ;  /* 0x0000000002007343 */ /* 0x004fea0003c00000 */
.L_x_51:
[----:B------:R-:W-:Y:S02]  /*1f470*/  ULDC.64 UR4, c[0x0][0x590] ;  /* 0x0001640000047ab9 */ /* 0x000fe40000000a00 */
[----:B------:R-:W-:-:S04]  /*1f480*/  ISETP.NE.U32.AND P0, PT, RZ, UR4, PT ;  /* 0x00000004ff007c0c */ /* 0x000fc8000bf05070 */
[----:B------:R-:W-:-:S13]  /*1f490*/  ISETP.NE.AND.EX P0, PT, RZ, UR5, PT, P0 ;  /* 0x00000005ff007c0c */ /* 0x000fda000bf05300 */
[----:B------:R-:W-:Y:S05]  /*1f4a0*/  @!P0 BRA `(.L_x_53) ;  /* 0x0000000000148947 */ /* 0x000fea0003800000 */
[----:B---3--:R-:W-:-:S04]  /*1f4b0*/  LEA R2, P0, R18, UR4, 0x3 ;  /* 0x0000000412027c11 */ /* 0x008fc8000f8018ff */
[----:B-1----:R-:W-:-:S06]  /*1f4c0*/  LEA.HI.X R3, R18, UR5, R19, 0x3, P0 ;  /* 0x0000000512037c11 */ /* 0x002fcc00080f1c13 */
[----:B------:R-:W3:Y:S04]  /*1f4d0*/  LDG.E.64 R2, desc[UR38][R2.64] ;  /* 0x0000002602027981 */ /* 0x000ee8000c1e1b00 */
[----:B---3--:R4:W5:Y:S01]  /*1f4e0*/  LD.E R0, desc[UR38][R2.64] ;  /* 0x0000002602007980 */ /* 0x008962000c101900 */
[----:B------:R-:W-:Y:S05]  /*1f4f0*/  BRA `(.L_x_54) ;  /* 0x0000000000307947 */ /* 0x000fea0003800000 */
.L_x_53:
[----:B------:R-:W-:Y:S02]  /*1f500*/  ULDC.64 UR4, c[0x0][0x588] ;  /* 0x0001620000047ab9 */ /* 0x000fe40000000a00 */
[----:B------:R-:W-:-:S04]  /*1f510*/  ISETP.NE.U32.AND P0, PT, RZ, UR4, PT ;  /* 0x00000004ff007c0c */ /* 0x000fc8000bf05070 */
[----:B------:R-:W-:-:S13]  /*1f520*/  ISETP.NE.AND.EX P0, PT, RZ, UR5, PT, P0 ;  /* 0x00000005ff007c0c */ /* 0x000fda000bf05300 */
[----:B------:R-:W-:Y:S05]  /*1f530*/  @!P0 BRA `(.L_x_55) ;  /* 0x0000000000188947 */ /* 0x000fea0003800000 */
[----:B------:R-:W1:Y:S01]  /*1f540*/  LDC.64 R4, c[0x0][0x588] ;  /* 0x00016200ff047b82 */ /* 0x000e620000000a00 */
[----:B------:R-:W-:Y:S02]  /*1f550*/  ULDC UR4, c[0x0][0x598] ;  /* 0x0001660000047ab9 */ /* 0x000fe40000000800 */
[----:B---3--:R-:W-:-:S04]  /*1f560*/  IMAD R2, R18, UR4, RZ ;  /* 0x0000000412027c24 */ /* 0x008fc8000f8e02ff */
[----:B-1----:R-:W-:-:S05]  /*1f570*/  IMAD.WIDE R2, R2, 0x4, R4 ;  /* 0x0000000402027825 */ /* 0x002fca00078e0204 */
[----:B------:R3:W5:Y:S01]  /*1f580*/  LDG.E R0, desc[UR38][R2.64] ;  /* 0x0000002602007981 */ /* 0x000762000c1e1900 */
[----:B------:R-:W-:Y:S05]  /*1f590*/  BRA `(.L_x_54) ;  /* 0x0000000000087947 */ /* 0x000fea0003800000 */
.L_x_55:
[----:B------:R-:W-:Y:S02]  /*1f5a0*/  ULDC UR4, c[0x0][0x580] ;  /* 0x0001600000047ab9 */ /* 0x000fe40000000800 */
[----:B---3--:R-:W-:-:S07]  /*1f5b0*/  MOV R0, UR4 ;  /* 0x0000000400007c02 */ /* 0x008fce0008000f00 */
.L_x_54:
[----:B------:R-:W-:Y:S02]  /*1f5c0*/  ULDC.64 UR4, c[0x0][0x5b8] ;  /* 0x00016e0000047ab9 */ /* 0x000fe40000000a00 */
[----:B------:R-:W-:-:S04]  /*1f5d0*/  ISETP.NE.U32.AND P0, PT, RZ, UR4, PT ;  /* 0x00000004ff007c0c */ /* 0x000fc8000bf05070 */
[----:B------:R-:W-:-:S13]  /*1f5e0*/  ISETP.NE.AND.EX P0, PT, RZ, UR5, PT, P0 ;  /* 0x00000005ff007c0c */ /* 0x000fda000bf05300 */
[----:B------:R-:W-:Y:S05]  /*1f5f0*/  @!P0 BRA `(.L_x_56) ;  /* 0x0000000000148947 */ /* 0x000fea0003800000 */
[----:B---34-:R-:W-:-:S04]  /*1f600*/  LEA R2, P0, R18, UR4, 0x3 ;  /* 0x0000000412027c11 */ /* 0x018fc8000f8018ff */
[----:B-1----:R-:W-:-:S06]  /*1f610*/  LEA.HI.X R3, R18, UR5, R19, 0x3, P0 ;  /* 0x0000000512037c11 */ /* 0x002fcc00080f1c13 */
[----:B------:R-:W3:Y:S04]  /*1f620*/  LDG.E.64 R2, desc[UR38][R2.64] ;  /* 0x0000002602027981 */ /* 0x000ee8000c1e1b00 */
[----:B---3--:R1:W5:Y:S01]  /*1f630*/  LD.E R2, desc[UR38][R2.64] ;  /* 0x0000002602027980 */ /* 0x008362000c101900 */
[----:B------:R-:W-:Y:S05]  /*1f640*/  BRA `(.L_x_57) ;  /* 0x0000000000307947 */ /* 0x000fea0003800000 */
.L_x_56:
[----:B------:R-:W-:Y:S02]  /*1f650*/  ULDC.64 UR4, c[0x0][0x5b0] ;  /* 0x00016c0000047ab9 */ /* 0x000fe40000000a00 */
[----:B------:R-:W-:-:S04]  /*1f660*/  ISETP.NE.U32.AND P0, PT, RZ, UR4, PT ;  /* 0x00000004ff007c0c */ /* 0x000fc8000bf05070 */
[----:B------:R-:W-:-:S13]  /*1f670*/  ISETP.NE.AND.EX P0, PT, RZ, UR5, PT, P0 ;  /* 0x00000005ff007c0c */ /* 0x000fda000bf05300 */
[----:B------:R-:W-:Y:S05]  /*1f680*/  @!P0 BRA `(.L_x_58) ;  /* 0x0000000000188947 */ /* 0x000fea0003800000 */
[----:B------:R-:W1:Y:S01]  /*1f690*/  LDC.64 R4, c[0x0][0x5b0] ;  /* 0x00016c00ff047b82 */ /* 0x000e620000000a00 */
[----:B------:R-:W-:Y:S02]  /*1f6a0*/  ULDC UR4, c[0x0][0x5c0] ;  /* 0x0001700000047ab9 */ /* 0x000fe40000000800 */
[----:B---34-:R-:W-:-:S04]  /*1f6b0*/  IMAD R2, R18, UR4, RZ ;  /* 0x0000000412027c24 */ /* 0x018fc8000f8e02ff */
[----:B-1----:R-:W-:-:S06]  /*1f6c0*/  IMAD.WIDE R2, R2, 0x4, R4 ;  /* 0x0000000402027825 */ /* 0x002fcc00078e0204 */
[----:B------:R3:W5:Y:S01]  /*1f6d0*/  LDG.E R2, desc[UR38][R2.64] ;  /* 0x0000002602027981 */ /* 0x000762000c1e1900 */
[----:B------:R-:W-:Y:S05]  /*1f6e0*/  BRA `(.L_x_57) ;  /* 0x0000000000087947 */ /* 0x000fea0003800000 */
.L_x_58:
[----:B------:R-:W-:Y:S02]  /*1f6f0*/  ULDC UR4, c[0x0][0x5a8] ;  /* 0x00016a0000047ab9 */ /* 0x000fe40000000800 */
[----:B---34-:R-:W-:-:S07]  /*1f700*/  IMAD.U32 R2, RZ, RZ, UR4 ;  /* 0x00000004ff027e24 */ /* 0x018fce000f8e00ff */
.L_x_57:
[----:B------:R-:W-:Y:S01]  /*1f710*/  ISETP.GT.U32.AND P0, PT, R157, 0x3e, PT ;  /* 0x0000003e9d00780c */ /* 0x000fe20003f04070 */
[----:B------:R-:W-:Y:S01]  /*1f720*/  BSSY B0, `(.L_x_59) ;  /* 0x0000007000007945 */ /* 0x000fe20003800000 */
[----:B------:R-:W-:-:S11]  /*1f730*/  PRMT R16, RZ, 0x7610, R16 ;  /* 0x00007610ff107816 */ /* 0x000fd60000000010 */
[----:B------:R-:W-:Y:S05]  /*1f740*/  @P0 BRA `(.L_x_60) ;  /* 0x0000000000100947 */ /* 0x000fea0003800000 */
[----:B------:R-:W-:-:S03]  /*1f750*/  UMOV UR4, 0xffffffff ;  /* 0xffffffff00047882 */ /* 0x000fc60000000000 */
[----:B------:R-:W-:Y:S05]  /*1f760*/  BRA.DIV UR4, `(.L_x_61) ;  /* 0x0000014a04707947 */ /* 0x000fea000b800000 */
[----:B------:R-:W-:-:S13]  /*1f770*/  ELECT P6, URZ, PT ;  /* 0x00000000003f782f */ /* 0x000fda00038c0000 */
.L_x_537:
[----:B------:R-:W-:-:S07]  /*1f780*/  SEL R16, RZ, 0x1, !P6 ;  /* 0x00000001ff107807 */ /* 0x000fce0007000000 */
.L_x_60:
[----:B------:R-:W-:Y:S05]  /*1f790*/  BSYNC B0 ;  /* 0x0000000000007941 */ /* 0x000fea0003800000 */
.L_x_59:
[----:B-1-3--:R-:W-:-:S04]  /*1f7a0*/  MOV R3, UR54 ;  /* 0x0000003600037c02 */ /* 0x00afc80008000f00 */
[----:B------:R-:W-:-:S13]  /*1f7b0*/  ISETP.NE.AND P0, PT, R3, 0x3, PT ;  /* 0x000000030300780c */ /* 0x000fda0003f05270 */
[----:B------:R-:W-:Y:S05]  /*1f7c0*/  @!P0 BRA `(.L_x_62) ;  /* 0x0000000000048947 */ /* 0x000fea0003800000 */
[----:B------:R-:W-:Y:S01]  /*1f7d0*/  BPT.TRAP 0x1 ;  /* 0x000000040000795c */ /* 0x000fe20000300000 */
.L_x_62:
[----:B------:R-:W-:Y:S02]  /*1f7e0*/  SHF.L.U32 R158, RZ, 0x1f, RZ ;  /* 0x0000001fff9e7819 */ /* 0x000fe400000006ff */
[----:B-----5:R-:W-:Y:S02]  /*1f7f0*/  FSETP.NEU.AND P1, PT, R0, RZ, PT ;  /* 0x000000ff0000720b */ /* 0x020fe40003f2d000 */
[----:B------:R-:W1:Y:S02]  /*1f800*/  SYNCS.PHASECHK.TRANS64.TRYWAIT P2, [UR47+0x344b0], R158 ;  /* 0x0344b09eff0075a7 */ /* 0x000e64000804016f */
[----:B-1----:R-:W-:Y:S09]  /*1f810*/  @!P2 BRA `(.L_x_63) ;  /* 0x00000148005ca947 */ /* 0x002ff20003800000 */
.L_x_538:
[----:B------:R-:W3:Y:S04]  /*1f820*/  LDL.LU R5, [R1+0x400] ;  /* 0x0004000001057983 */ /* 0x000ee80000300800 */
[----:B-1----:R-:W4:Y:S04]  /*1f830*/  LDL.LU R3, [R1+0x404] ;  /* 0x0004040001037983 */ /* 0x002f280000300800 */
[----:B------:R-:W5:Y:S04]  /*1f840*/  LDL.LU R13, [R1+0x408] ;  /* 0x00040800010d7983 */ /* 0x000f680000300800 */
[----:B------:R-:W2:Y:S01]  /*1f850*/  LDL.LU R12, [R1+0x40c] ;  /* 0x00040c00010c7983 */ /* 0x000ea20000300800 */
[----:B------:R-:W-:Y:S01]  /*1f860*/  MOV R8, RZ ;  /* 0x000000ff00087202 */ /* 0x000fe20000000f00 */
[----:B------:R-:W-:Y:S05]  /*1f870*/  @P1 WARPSYNC.ALL ;  /* 0x0000000000001948 */ /* 0x000fea0003800000 */
[----:B------:R-:W-:Y:S01]  /*1f880*/  @P1 LEA R4, R156, UR47, 0x1 ;  /* 0x0000002f9c041c11 */ /* 0x000fe2000f8e08ff */
[----:B------:R-:W-:Y:S04]  /*1f890*/  BSSY B0, `(.L_x_64) ;  /* 0x0000010000007945 */ /* 0x000fe80003800000 */
[----:B------:R-:W1:Y:S02]  /*1f8a0*/  @P1 LDSM.16.MT88.4 R8, [R4+0x30000] ;  /* 0x030000000408183b */ /* 0x000e640000004200 */
[----:B-1----:R-:W-:-:S02]  /*1f8b0*/  HADD2.F32 R6, -RZ, R8.H0_H0 ;  /* 0x20000008ff067230 */ /* 0x002fc40000004100 */
[-C--:B---3--:R-:W-:Y:S01]  /*1f8c0*/  FMUL R7, R5, R2.reuse ;  /* 0x0000000205077220 */ /* 0x088fe20000400000 */
[----:B------:R-:W-:Y:S02]  /*1f8d0*/  HADD2.F32 R5, -RZ, R8.H1_H1 ;  /* 0x30000008ff057230 */ /* 0x000fe40000004100 */
[----:B----4-:R-:W-:Y:S01]  /*1f8e0*/  FMUL R3, R3, R2 ;  /* 0x0000000203037220 */ /* 0x010fe20000400000 */
[----:B------:R-:W-:-:S03]  /*1f8f0*/  FFMA R23, R6, R0, R7 ;  /* 0x0000000006177223 */ /* 0x000fc60000000007 */
[----:B------:R-:W-:Y:S01]  /*1f900*/  FFMA R21, R5, R0, R3 ;  /* 0x0000000005157223 */ /* 0x000fe20000000003 */
[-C--:B-----5:R-:W-:Y:S01]  /*1f910*/  FMUL R14, R13, R2.reuse ;  /* 0x000000020d0e7220 */ /* 0x0a0fe20000400000 */
[----:B------:R-:W1:Y:S01]  /*1f920*/  @P1 LDSM.16.MT88.4 R4, [R4+0x30800] ;  /* 0x030800000404183b */ /* 0x000e620000004200 */
[----:B--2---:R-:W-:Y:S01]  /*1f930*/  FMUL R13, R12, R2 ;  /* 0x000000020c0d7220 */ /* 0x004fe20000400000 */
[----:B------:R-:W-:Y:S06]  /*1f940*/  @P1 BRA `(.L_x_65) ;  /* 0x0000000000101947 */ /* 0x000fec0003800000 */
[----:B------:R-:W-:Y:S02]  /*1f950*/  MOV R9, RZ ;  /* 0x000000ff00097202 */ /* 0x000fe40000000f00 */
[----:B------:R-:W-:Y:S02]  /*1f960*/  CS2R R10, SRZ ;  /* 0x00000000000a7805 */ /* 0x000fe4000001ff00 */
[----:B-1----:R-:W-:Y:S02]  /*1f970*/  CS2R R4, SRZ ;  /* 0x0000000000047805 */ /* 0x002fe4000001ff00 */
[----:B------:R-:W-:-:S07]  /*1f980*/  CS2R R6, SRZ ;  /* 0x0000000000067805 */ /* 0x000fce000001ff00 */
.L_x_65:
[----:B------:R-:W-:Y:S05]  /*1f990*/  BSYNC B0 ;  /* 0x0000000000007941 */ /* 0x000fea0003800000 */
.L_x_64:
[----:B------:R-:W2:Y:S04]  /*1f9a0*/  LDL.LU R18, [R1+0x410] ;  /* 0x0004100001127983 */ /* 0x000ea80000300800 */
[----:B------:R-:W3:Y:S04]  /*1f9b0*/  LDL.LU R17, [R1+0x414] ;  /* 0x0004140001117983 */ /* 0x000ee80000300800 */
[----:B------:R-:W4:Y:S04]  /*1f9c0*/  LDL.LU R166, [R1+0x418] ;  /* 0x0004180001a67983 */ /* 0x000f280000300800 */
[----:B------:R-:W5:Y:S04]  /*1f9d0*/  LDL.LU R15, [R1+0x41c] ;  /* 0x00041c00010f7983 */ /* 0x000f680000300800 */
[----:B------:R-:W5:Y:S04]  /*1f9e0*/  LDL.LU R165, [R1+0x420] ;  /* 0x0004200001a57983 */ /* 0x000f680000300800 */
[----:B------:R-:W5:Y:S04]  /*1f9f0*/  LDL.LU R164, [R1+0x424] ;  /* 0x0004240001a47983 */ /* 0x000f680000300800 */
[----:B------:R-:W5:Y:S04]  /*1fa00*/  LDL.LU R163, [R1+0x428] ;  /* 0x0004280001a37983 */ /* 0x000f680000300800 */
[----:B------:R-:W5:Y:S04]  /*1fa10*/  LDL.LU R162, [R1+0x42c] ;  /* 0x00042c0001a27983 */ /* 0x000f680000300800 */
[----:B------:R-:W5:Y:S04]  /*1fa20*/  LDL.LU R161, [R1+0x430] ;  /* 0x0004300001a17983 */ /* 0x000f680000300800 */
[----:B------:R-:W5:Y:S04]  /*1fa30*/  LDL.LU R160, [R1+0x434] ;  /* 0x0004340001a07983 */ /* 0x000f680000300800 */
[----:B------:R-:W5:Y:S04]  /*1fa40*/  LDL.LU R159, [R1+0x438] ;  /* 0x00043800019f7983 */ /* 0x000f680000300800 */
[----:B------:R-:W5:Y:S01]  /*1fa50*/  LDL.LU R154, [R1+0x43c] ;  /* 0x00043c00019a7983 */ /* 0x000f620000300800 */
[--C-:B------:R-:W-:Y:S01]  /*1fa60*/  HADD2.F32 R12, -RZ, R9.reuse.H0_H0 ;  /* 0x20000009ff0c7230 */ /* 0x100fe20000004100 */
[----:B------:R-:W-:Y:S05]  /*1fa70*/  WARPSYNC.ALL ;  /* 0x0000000000007948 */ /* 0x000fea0003800000 */
[----:B------:R-:W-:-:S02]  /*1fa80*/  HADD2.F32 R3, -RZ, R9.H1_H1 ;  /* 0x30000009ff037230 */ /* 0x000fc40000004100 */
[-C--:B------:R-:W-:Y:S01]  /*1fa90*/  FFMA R20, R12, R0.reuse, R14 ;  /* 0x000000000c147223 */ /* 0x080fe2000000000e */
[--C-:B------:R-:W-:Y:S01]  /*1faa0*/  HADD2.F32 R12, -RZ, R10.reuse.H1_H1 ;  /* 0x3000000aff0c7230 */ /* 0x100fe20000004100 */
[----:B------:R-:W-:Y:S01]  /*1fab0*/  PRMT R16, R16, 0x9910, RZ ;  /* 0x0000991010107816 */ /* 0x000fe200000000ff */
[----:B------:R-:W-:Y:S01]  /*1fac0*/  BSSY B0, `(.L_x_66) ;  /* 0x000003e000007945 */ /* 0x000fe20003800000 */
[----:B------:R-:W-:Y:S01]  /*1fad0*/  FFMA R19, R3, R0, R13 ;  /* 0x0000000003137223 */ /* 0x000fe2000000000d */
[----:B------:R-:W-:Y:S02]  /*1fae0*/  HADD2.F32 R13, -RZ, R10.H0_H0 ;  /* 0x2000000aff0d7230 */ /* 0x000fe40000004100 */
[-C--:B--2---:R-:W-:Y:S01]  /*1faf0*/  FMUL R14, R18, R2.reuse ;  /* 0x00000002120e7220 */ /* 0x084fe20000400000 */
[----:B---3--:R-:W-:-:S03]  /*1fb00*/  FMUL R3, R17, R2 ;  /* 0x0000000211037220 */ /* 0x008fc60000400000 */
[-C--:B------:R-:W-:Y:S01]  /*1fb10*/  FFMA R18, R13, R0.reuse, R14 ;  /* 0x000000000d127223 */ /* 0x080fe2000000000e */
[--C-:B------:R-:W-:Y:S02]  /*1fb20*/  HADD2.F32 R13, -RZ, R11.reuse.H0_H0 ;  /* 0x2000000bff0d7230 */ /* 0x100fe40000004100 */
[----:B------:R-:W-:Y:S01]  /*1fb30*/  FFMA R17, R12, R0, R3 ;  /* 0x000000000c117223 */ /* 0x000fe20000000003 */
[----:B------:R-:W-:Y:S02]  /*1fb40*/  HADD2.F32 R12, -RZ, R11.H1_H1 ;  /* 0x3000000bff0c7230 */ /* 0x000fe40000004100 */
[-C--:B----4-:R-:W-:Y:S01]  /*1fb50*/  FMUL R14, R166, R2.reuse ;  /* 0x00000002a60e7220 */ /* 0x090fe20000400000 */
[----:B-----5:R-:W-:-:S03]  /*1fb60*/  FMUL R3, R15, R2 ;  /* 0x000000020f037220 */ /* 0x020fc60000400000 */
[----:B------:R-:W-:Y:S01]  /*1fb70*/  FFMA R15, R13, R0, R14 ;  /* 0x000000000d0f7223 */ /* 0x000fe2000000000e */
[----:B------:R-:W-:Y:S01]  /*1fb80*/  F2FP.F16.F32.PACK_AB R13, R19, R20 ;  /* 0x00000014130d723e */ /* 0x000fe200000000ff */
[----:B------:R-:W-:Y:S01]  /*1fb90*/  FFMA R3, R12, R0, R3 ;  /* 0x000000000c037223 */ /* 0x000fe20000000003 */
[----:B------:R-:W-:Y:S02]  /*1fba0*/  F2FP.F16.F32.PACK_AB R12, R21, R23 ;  /* 0x00000017150c723e */ /* 0x000fe400000000ff */
[----:B------:R-:W-:Y:S02]  /*1fbb0*/  F2FP.F16.F32.PACK_AB R14, R17, R18 ;  /* 0x00000012110e723e */ /* 0x000fe400000000ff */
[----:B------:R-:W-:Y:S02]  /*1fbc0*/  F2FP.F16.F32.PACK_AB R15, R3, R15 ;  /* 0x0000000f030f723e */ /* 0x000fe400000000ff */
[----:B------:R-:W-:-:S05]  /*1fbd0*/  LEA R3, R156, UR47, 0x1 ;  /* 0x0000002f9c037c11 */ /* 0x000fca000f8e08ff */
[----:B------:R1:W-:Y:S02]  /*1fbe0*/  STSM.16.MT88.4 [R3+0x30000], R12 ;  /* 0x0300000c03007844 */ /* 0x0003e40000004200 */
[--C-:B-1----:R-:W-:Y:S02]  /*1fbf0*/  HADD2.F32 R13, -RZ, R4.reuse.H1_H1 ;  /* 0x30000004ff0d7230 */ /* 0x102fe40000004100 */
[-C--:B------:R-:W-:Y:S01]  /*1fc00*/  FMUL R12, R164, R2.reuse ;  /* 0x00000002a40c7220 */ /* 0x080fe20000400000 */
[----:B------:R-:W-:Y:S02]  /*1fc10*/  HADD2.F32 R14, -RZ, R4.H0_H0 ;  /* 0x20000004ff0e7230 */ /* 0x000fe40000004100 */
[----:B------:R-:W-:Y:S01]  /*1fc20*/  FMUL R15, R165, R2 ;  /* 0x00000002a50f7220 */ /* 0x000fe20000400000 */
[-C--:B------:R-:W-:Y:S01]  /*1fc30*/  FFMA R21, R13, R0.reuse, R12 ;  /* 0x000000000d157223 */ /* 0x080fe2000000000c */
[--C-:B------:R-:W-:Y:S02]  /*1fc40*/  HADD2.F32 R13, -RZ, R5.reuse.H1_H1 ;  /* 0x30000005ff0d7230 */ /* 0x100fe40000004100 */
[----:B------:R-:W-:Y:S01]  /*1fc50*/  FFMA R23, R14, R0, R15 ;  /* 0x000000000e177223 */ /* 0x000fe2000000000f */
[----:B------:R-:W-:Y:S01]  /*1fc60*/  FMUL R12, R162, R2 ;  /* 0x00000002a20c7220 */ /* 0x000fe20000400000 */
[----:B------:R-:W-:-:S02]  /*1fc70*/  HADD2.F32 R14, -RZ, R5.H0_H0 ;  /* 0x20000005ff0e7230 */ /* 0x000fc40000004100 */
[----:B------:R-:W-:Y:S01]  /*1fc80*/  FMUL R15, R163, R2 ;  /* 0x00000002a30f7220 */ /* 0x000fe20000400000 */
[-C--:B------:R-:W-:Y:S01]  /*1fc90*/  FFMA R19, R13, R0.reuse, R12 ;  /* 0x000000000d137223 */ /* 0x080fe2000000000c */
[--C-:B------:R-:W-:Y:S02]  /*1fca0*/  HADD2.F32 R13, -RZ, R6.reuse.H1_H1 ;  /* 0x30000006ff0d7230 */ /* 0x100fe40000004100 */
[----:B------:R-:W-:Y:S01]  /*1fcb0*/  FFMA R20, R14, R0, R15 ;  /* 0x000000000e147223 */ /* 0x000fe2000000000f */
[-C--:B------:R-:W-:Y:S01]  /*1fcc0*/  FMUL R12, R160, R2.reuse ;  /* 0x00000002a00c7220 */ /* 0x080fe20000400000 */
[----:B------:R-:W-:Y:S02]  /*1fcd0*/  HADD2.F32 R14, -RZ, R6.H0_H0 ;  /* 0x20000006ff0e7230 */ /* 0x000fe40000004100 */
[----:B------:R-:W-:Y:S01]  /*1fce0*/  FMUL R15, R161, R2 ;  /* 0x00000002a10f7220 */ /* 0x000fe20000400000 */
[----:B------:R-:W-:Y:S01]  /*1fcf0*/  FFMA R17, R13, R0, R12 ;  /* 0x000000000d117223 */ /* 0x000fe2000000000c */
[----:B------:R-:W-:-:S02]  /*1fd00*/  HADD2.F32 R13, -RZ, R7.H0_H0 ;  /* 0x20000007ff0d7230 */ /* 0x000fc40000004100 */
[----:B------:R-:W-:Y:S01]  /*1fd10*/  FFMA R18, R14, R0, R15 ;  /* 0x000000000e127223 */ /* 0x000fe2000000000f */
[----:B------:R-:W-:Y:S02]  /*1fd20*/  HADD2.F32 R12, -RZ, R7.H1_H1 ;  /* 0x30000007ff0c7230 */ /* 0x000fe40000004100 */
[-C--:B------:R-:W-:Y:S01]  /*1fd30*/  FMUL R14, R159, R2.reuse ;  /* 0x000000029f0e7220 */ /* 0x080fe20000400000 */
[----:B------:R-:W-:Y:S01]  /*1fd40*/  FMUL R15, R154, R2 ;  /* 0x000000029a0f7220 */ /* 0x000fe20000400000 */
[----:B------:R-:W-:Y:S02]  /*1fd50*/  IMAD.MOV.U32 R154, RZ, RZ, R16 ;  /* 0x000000ffff9a7224 */ /* 0x000fe400078e0010 */
[-C--:B------:R-:W-:Y:S01]  /*1fd60*/  FFMA R16, R13, R0.reuse, R14 ;  /* 0x000000000d107223 */ /* 0x080fe2000000000e */
[----:B------:R-:W-:Y:S01]  /*1fd70*/  FFMA R15, R12, R0, R15 ;  /* 0x000000000c0f7223 */ /* 0x000fe2000000000f */
[----:B------:R-:W-:Y:S02]  /*1fd80*/  F2FP.F16.F32.PACK_AB R12, R21, R23 ;  /* 0x00000017150c723e */ /* 0x000fe400000000ff */
[----:B------:R-:W-:-:S02]  /*1fd90*/  F2FP.F16.F32.PACK_AB R13, R19, R20 ;  /* 0x00000014130d723e */ /* 0x000fc400000000ff */
[----:B------:R-:W-:Y:S02]  /*1fda0*/  F2FP.F16.F32.PACK_AB R14, R17, R18 ;  /* 0x00000012110e723e */ /* 0x000fe400000000ff */
[----:B------:R-:W-:Y:S02]  /*1fdb0*/  F2FP.F16.F32.PACK_AB R15, R15, R16 ;  /* 0x000000100f0f723e */ /* 0x000fe400000000ff */
[----:B------:R-:W-:-:S03]  /*1fdc0*/  ISETP.NE.AND P2, PT, R154, RZ, PT ;  /* 0x000000ff9a00720c */ /* 0x000fc60003f45270 */
[----:B------:R1:W-:Y:S01]  /*1fdd0*/  STSM.16.MT88.4 [R3+0x30800], R12 ;  /* 0x0308000c03007844 */ /* 0x0003e20000004200 */
[----:B------:R-:W-:Y:S01]  /*1fde0*/  @!PT LDS RZ, [RZ] ;  /* 0x00000000fffff984 */ /* 0x000fe20000000800 */
[----:B------:R-:W-:Y:S01]  /*1fdf0*/  @!PT LDS RZ, [RZ] ;  /* 0x00000000fffff984 */ /* 0x000fe20000000800 */
[----:B------:R-:W-:Y:S01]  /*1fe00*/  @!PT LDS RZ, [RZ] ;  /* 0x00000000fffff984 */ /* 0x000fe20000000800 */
[----:B------:R-:W-:Y:S01]  /*1fe10*/  @!PT LDS RZ, [RZ] ;  /* 0x00000000fffff984 */ /* 0x000fe20000000800 */
[----:B------:R2:W-:Y:S06]  /*1fe20*/  MEMBAR.ALL.CTA ;  /* 0x0000000000007992 */ /* 0x0005ec0000008000 */
[----:B--2---:R-:W2:Y:S02]  /*1fe30*/  FENCE.VIEW.ASYNC.S ;  /* 0x00000000000073c6 */ /* 0x004ea40000000000 */
[----:B--2---:R-:W-:Y:S06]  /*1fe40*/  BAR.SYNC.DEFER_BLOCKING 0x1, 0x80 ;  /* 0x0042000000007b1d */ /* 0x004fec0000010000 */
[----:B------:R-:W-:Y:S05]  /*1fe50*/  @!P2 BRA `(.L_x_67) ;  /* 0x000000000010a947 */ /* 0x000fea0003800000 */
[----:B------:R-:W-:-:S09]  /*1fe60*/  UIADD3 UR44, UR47, 0x30000, URZ ;  /* 0x000300002f2c7890 */ /* 0x000fd2000fffe03f */
[----:B------:R2:W-:Y:S01]  /*1fe70*/  UTMASTG.2D [UR44], [UR36] ;  /* 0x0000002c240073b5 */ /* 0x0005e20008008000 */
[----:B------:R0:W-:Y:S01]  /*1fe80*/  UTMACMDFLUSH ;  /* 0x00000000000079b7 */ /* 0x0001e20000000000 */
[----:B--2---:R-:W-:-:S04]  /*1fe90*/  DEPBAR.LE SB0, 0x1 ;  /* 0x000080400000791a */ /* 0x004fc80000000000 */
.L_x_67:
[----:B------:R-:W-:Y:S05]  /*1fea0*/  BSYNC B0 ;  /* 0x0000000000007941 */ /* 0x000fea0003800000 */
.L_x_66:
[----:B------:R-:W-:Y:S06]  /*1feb0*/  BAR.SYNC.DEFER_BLOCKING 0x1, 0x80 ;  /* 0x0042000000007b1d */ /* 0x000fec0000010000 */
[----:B------:R-:W-:Y:S05]  /*1fec0*/  @!P0 BRA `(.L_x_68) ;  /* 0x0000000000048947 */ /* 0x000fea0003800000 */
[----:B------:R-:W-:Y:S01]  /*1fed0*/  BPT.TRAP 0x1 ;  /* 0x000000040000795c */ /* 0x000fe20000300000 */
.L_x_68:
[----:B------:R-:W2:Y:S02]  /*1fee0*/  SYNCS.PHASECHK.TRANS64.TRYWAIT P3, [UR47+0x344b8], R158 ;  /* 0x0344b89eff0075a7 */ /* 0x000ea4000806016f */
[----:B--2---:R-:W-:Y:S05]  /*1fef0*/  @!P3 BRA `(.L_x_69) ;  /* 0x0000014000bcb947 */ /* 0x004fea0003800000 */
.L_x_539:
[----:B-1----:R-:W2:Y:S04]  /*1ff00*/  LDL.LU R13, [R1+0x200] ;  /* 0x00020000010d7983 */ /* 0x002ea80000300800 */
        /* <DEDUP_REMOVED lines=15> */
[----:B------:R-:W-:Y:S05]  /*20000*/  @P1 WARPSYNC.ALL ;  /* 0x0000000000001948 */ /* 0x000fea0003800000 */
[----:B------:R-:W1:Y:S04]  /*20010*/  @P1 LDSM.16.MT88.4 R8, [R3+0x31000] ;  /* 0x031000000308183b */ /* 0x000e680000004200 */
[----:B------:R-:W5:Y:S01]  /*20020*/  @P1 LDSM.16.MT88.4 R4, [R3+0x31800] ;  /* 0x031800000304183b */ /* 0x000f620000004200 */
[----:B------:R-:W-:Y:S05]  /*20030*/  WARPSYNC.ALL ;  /* 0x0000000000007948 */ /* 0x000fea0003800000 */
[----:B------:R-:W-:Y:S01]  /*20040*/  BSSY B0, `(.L_x_70) ;  /* 0x0000049000007945 */ /* 0x000fe20003800000 */
[----:B--2---:R-:W-:Y:S01]  /*20050*/  FMUL R15, R13, R2 ;  /* 0x000000020d0f7220 */ /* 0x004fe20000400000 */
[----:B-1----:R-:W-:-:S02]  /*20060*/  HADD2.F32 R13, -RZ, R8.H0_H0 ;  /* 0x20000008ff0d7230 */ /* 0x002fc40000004100 */
[----:B---3--:R-:W-:Y:S01]  /*20070*/  FMUL R14, R12, R2 ;  /* 0x000000020c0e7220 */ /* 0x008fe20000400000 */
[----:B------:R-:W-:Y:S02]  /*20080*/  HADD2.F32 R12, -RZ, R8.H1_H1 ;  /* 0x30000008ff0c7230 */ /* 0x000fe40000004100 */
[----:B------:R-:W-:Y:S01]  /*20090*/  FFMA R23, R13, R0, R15 ;  /* 0x000000000d177223 */ /* 0x000fe2000000000f */
[--C-:B------:R-:W-:Y:S02]  /*200a0*/  HADD2.F32 R13, -RZ, R9.reuse.H0_H0 ;  /* 0x20000009ff0d7230 */ /* 0x100fe40000004100 */
[----:B----4-:R-:W-:Y:S01]  /*200b0*/  FMUL R15, R20, R2 ;  /* 0x00000002140f7220 */ /* 0x010fe20000400000 */
[----:B------:R-:W-:Y:S01]  /*200c0*/  FFMA R21, R12, R0, R14 ;  /* 0x000000000c157223 */ /* 0x000fe2000000000e */
[----:B------:R-:W-:Y:S02]  /*200d0*/  HADD2.F32 R12, -RZ, R9.H1_H1 ;  /* 0x30000009ff0c7230 */ /* 0x000fe40000004100 */
[----:B-----5:R-:W-:Y:S01]  /*200e0*/  FMUL R14, R19, R2 ;  /* 0x00000002130e7220 */ /* 0x020fe20000400000 */
[----:B------:R-:W-:Y:S01]  /*200f0*/  FFMA R20, R13, R0, R15 ;  /* 0x000000000d147223 */ /* 0x000fe2000000000f */
[----:B------:R-:W-:-:S02]  /*20100*/  HADD2.F32 R13, -RZ, R10.H0_H0 ;  /* 0x2000000aff0d7230 */ /* 0x000fc40000004100 */
[----:B------:R-:W-:Y:S01]  /*20110*/  FFMA R19, R12, R0, R14 ;  /* 0x000000000c137223 */ /* 0x000fe2000000000e */
[-C--:B------:R-:W-:Y:S01]  /*20120*/  FMUL R15, R18, R2.reuse ;  /* 0x00000002120f7220 */ /* 0x080fe20000400000 */
[----:B------:R-:W-:Y:S02]  /*20130*/  HADD2.F32 R12, -RZ, R10.H1_H1 ;  /* 0x3000000aff0c7230 */ /* 0x000fe40000004100 */
[----:B------:R-:W-:Y:S01]  /*20140*/  FMUL R14, R17, R2 ;  /* 0x00000002110e7220 */ /* 0x000fe20000400000 */
[-C--:B------:R-:W-:Y:S01]  /*20150*/  FFMA R18, R13, R0.reuse, R15 ;  /* 0x000000000d127223 */ /* 0x080fe2000000000f */
[--C-:B------:R-:W-:Y:S02]  /*20160*/  HADD2.F32 R13, -RZ, R11.reuse.H0_H0 ;  /* 0x2000000bff0d7230 */ /* 0x100fe40000004100 */
[----:B------:R-:W-:Y:S01]  /*20170*/  FFMA R17, R12, R0, R14 ;  /* 0x000000000c117223 */ /* 0x000fe2000000000e */
[----:B------:R-:W-:Y:S01]  /*20180*/  FMUL R15, R166, R2 ;  /* 0x00000002a60f7220 */ /* 0x000fe20000400000 */
[----:B------:R-:W-:-:S02]  /*20190*/  HADD2.F32 R12, -RZ, R11.H1_H1 ;  /* 0x3000000bff0c7230 */ /* 0x000fc40000004100 */
[----:B------:R-:W-:Y:S01]  /*201a0*/  FMUL R14, R16, R2 ;  /* 0x00000002100e7220 */ /* 0x000fe20000400000 */
[----:B------:R-:W-:Y:S01]  /*201b0*/  FFMA R16, R13, R0, R15 ;  /* 0x000000000d107223 */ /* 0x000fe2000000000f */
[----:B------:R-:W-:Y:S02]  /*201c0*/  F2FP.F16.F32.PACK_AB R13, R19, R20 ;  /* 0x00000014130d723e */ /* 0x000fe400000000ff */
[----:B------:R-:W-:Y:S01]  /*201d0*/  FFMA R15, R12, R0, R14 ;  /* 0x000000000c0f7223 */ /* 0x000fe2000000000e */
[----:B------:R-:W-:Y:S02]  /*201e0*/  F2FP.F16.F32.PACK_AB R12, R21, R23 ;  /* 0x00000017150c723e */ /* 0x000fe400000000ff */
[----:B------:R-:W-:Y:S02]  /*201f0*/  F2FP.F16.F32.PACK_AB R14, R17, R18 ;  /* 0x00000012110e723e */ /* 0x000fe400000000ff */
[----:B------:R-:W-:-:S05]  /*20200*/  F2FP.F16.F32.PACK_AB R15, R15, R16 ;  /* 0x000000100f0f723e */ /* 0x000fca00000000ff */
[----:B------:R1:W-:Y:S02]  /*20210*/  STSM.16.MT88.4 [R3+0x31000], R12 ;  /* 0x0310000c03007844 */ /* 0x0003e40000004200 */
[--C-:B-1----:R-:W-:Y:S02]  /*20220*/  HADD2.F32 R13, -RZ, R4.reuse.H0_H0 ;  /* 0x20000004ff0d7230 */ /* 0x102fe40000004100 */
        /* <DEDUP_REMOVED lines=9> */
[-C--:B------:R-:W-:Y:S01]  /*202c0*/  FFMA R20, R13, R0.reuse, R15 ;  /* 0x000000000d147223 */ /* 0x080fe2000000000f */
[--C-:B------:R-:W-:Y:S02]  /*202d0*/  HADD2.F32 R13, -RZ, R6.reuse.H0_H0 ;  /* 0x20000006ff0d7230 */ /* 0x100fe40000004100 */
[----:B------:R-:W-:Y:S01]  /*202e0*/  FFMA R19, R12, R0, R14 ;  /* 0x000000000c137223 */ /* 0x000fe2000000000e */
[-C--:B------:R-:W-:Y:S01]  /*202f0*/  FMUL R15, R161, R2.reuse ;  /* 0x00000002a10f7220 */ /* 0x080fe20000400000 */
[----:B------:R-:W-:Y:S02]  /*20300*/  HADD2.F32 R12, -RZ, R6.H1_H1 ;  /* 0x30000006ff0c7230 */ /* 0x000fe40000004100 */
[----:B------:R-:W-:Y:S01]  /*20310*/  FMUL R14, R160, R2 ;  /* 0x00000002a00e7220 */ /* 0x000fe20000400000 */
[----:B------:R-:W-:Y:S01]  /*20320*/  FFMA R18, R13, R0, R15 ;  /* 0x000000000d127223 */ /* 0x000fe2000000000f */
[----:B------:R-:W-:-:S02]  /*20330*/  HADD2.F32 R13, -RZ, R7.H0_H0 ;  /* 0x20000007ff0d7230 */ /* 0x000fc40000004100 */
[----:B------:R-:W-:Y:S01]  /*20340*/  FFMA R17, R12, R0, R14 ;  /* 0x000000000c117223 */ /* 0x000fe2000000000e */
[-C--:B------:R-:W-:Y:S01]  /*20350*/  FMUL R15, R159, R2.reuse ;  /* 0x000000029f0f7220 */ /* 0x080fe20000400000 */
[----:B------:R-:W-:Y:S02]  /*20360*/  HADD2.F32 R12, -RZ, R7.H1_H1 ;  /* 0x30000007ff0c7230 */ /* 0x000fe40000004100 */
[----:B------:R-:W-:Y:S01]  /*20370*/  FMUL R14, R154, R2 ;  /* 0x000000029a0e7220 */ /* 0x000fe20000400000 */
[----:B------:R-:W-:Y:S01]  /*20380*/  FFMA R16, R13, R0, R15 ;  /* 0x000000000d107223 */ /* 0x000fe2000000000f */
[----:B------:R-:W-:Y:S02]  /*20390*/  F2FP.F16.F32.PACK_AB R13, R19, R20 ;  /* 0x00000014130d723e */ /* 0x000fe400000000ff */
[----:B------:R-:W-:Y:S01]  /*203a0*/  FFMA R15, R12, R0, R14 ;  /* 0x000000000c0f7223 */ /* 0x000fe2000000000e */
[----:B------:R-:W-:Y:S02]  /*203b0*/  F2FP.F16.F32.PACK_AB R12, R21, R23 ;  /* 0x00000017150c723e */ /* 0x000fe400000000ff */
[----:B------:R-:W-:-:S02]  /*203c0*/  F2FP.F16.F32.PACK_AB R14, R17, R18 ;  /* 0x00000012110e723e */ /* 0x000fc400000000ff */
[----:B------:R-:W-:-:S05]  /*203d0*/  F2FP.F16.F32.PACK_AB R15, R15, R16 ;  /* 0x000000100f0f723e */ /* 0x000fca00000000ff */
        /* <DEDUP_REMOVED lines=9> */
[----:B------:R-:W-:Y:S02]  /*20470*/  UIADD3 UR5, UR45, 0x40, URZ ;  /* 0x000000402d057890 */ /* 0x000fe4000fffe03f */
[----:B------:R-:W-:Y:S01]  /*20480*/  UIADD3 UR4, UR47, 0x31000, URZ ;  /* 0x000310002f047890 */ /* 0x000fe2000fffe03f */
[----:B------:R-:W-:-:S08]  /*20490*/  UMOV UR6, UR46 ;  /* 0x0000002e00067c82 */ /* 0x000fd00008000000 */
[----:B------:R2:W-:Y:S01]  /*204a0*/  UTMASTG.2D [UR4], [UR36] ;  /* 0x00000004240073b5 */ /* 0x0005e20008008000 */
[----:B------:R0:W-:Y:S01]  /*204b0*/  UTMACMDFLUSH ;  /* 0x00000000000079b7 */ /* 0x0001e20000000000 */
[----:B--2---:R-:W-:-:S04]  /*204c0*/  DEPBAR.LE SB0, 0x1 ;  /* 0x000080400000791a */ /* 0x004fc80000000000 */
.L_x_71:
[----:B------:R-:W-:Y:S05]  /*204d0*/  BSYNC B0 ;  /* 0x0000000000007941 */ /* 0x000fea0003800000 */
.L_x_70:
[----:B------:R-:W-:Y:S06]  /*204e0*/  BAR.SYNC.DEFER_BLOCKING 0x1, 0x80 ;  /* 0x0042000000007b1d */ /* 0x000fec0000010000 */
[----:B------:R-:W-:Y:S05]  /*204f0*/  @!P0 BRA `(.L_x_72) ;  /* 0x0000000000048947 */ /* 0x000fea0003800000 */
[----:B------:R-:W-:Y:S01]  /*20500*/  BPT.TRAP 0x1 ;  /* 0x000000040000795c */ /* 0x000fe20000300000 */
.L_x_72:
[----:B------:R-:W-:-:S04]  /*20510*/  UIADD3 UR4, UR47, 0x344d0, URZ ;  /* 0x000344d02f047890 */ /* 0x000fc8000fffe03f */
[----:B------:R-:W-:-:S09]  /*20520*/  UPRMT UR4, UR56, 0x654, UR4 ;  /* 0x0000065438047896 */ /* 0x000fd20008000004 */
[----:B------:R-:W-:Y:S01]  /*20530*/  SYNCS.ARRIVE.TRANS64.RED.A1T0 RZ, [UR4], RZ ;  /* 0x000000ffffff79a7 */ /* 0x000fe20008100404 */
[----:B------:R-:W-:Y:S05]  /*20540*/  @!P0 BRA `(.L_x_73) ;  /* 0x0000000000048947 */ /* 0x000fea0003800000 */
[----:B------:R-:W-:Y:S01]  /*20550*/  BPT.TRAP 0x1 ;  /* 0x000000040000795c */ /* 0x000fe20000300000 */
.L_x_73:
[----:B------:R-:W2:Y:S02]  /*20560*/  SYNCS.PHASECHK.TRANS64.TRYWAIT P3, [UR47+0x344c0], R158 ;  /* 0x0344c09eff0075a7 */ /* 0x000ea4000806016f */
[----:B--2---:R-:W-:Y:S05]  /*20570*/  @!P3 BRA `(.L_x_74) ;  /* 0x0000013c0034b947 */ /* 0x004fea0003800000 */
.L_x_540:
[----:B-1----:R-:W2:Y:S04]  /*20580*/  LDL.LU R13, [R1] ;  /* 0x00000000010d7983 */ /* 0x002ea80000300800 */
        /* <DEDUP_REMOVED lines=92> */
.L_x_76:
[----:B------:R-:W-:Y:S05]  /*20b50*/  BSYNC B0 ;  /* 0x0000000000007941 */ /* 0x000fea0003800000 */
.L_x_75:
[----:B------:R-:W-:Y:S06]  /*20b60*/  BAR.SYNC.DEFER_BLOCKING 0x1, 0x80 ;  /* 0x0042000000007b1d */ /* 0x000fec0000010000 */
[----:B------:R-:W-:Y:S05]  /*20b70*/  @!P0 BRA `(.L_x_77) ;  /* 0x0000000000048947 */ /* 0x000fea0003800000 */
[----:B------:R-:W-:Y:S01]  /*20b80*/  BPT.TRAP 0x1 ;  /* 0x000000040000795c */ /* 0x000fe20000300000 */
.L_x_77:
[----:B------:R-:W-:-:S04]  /*20b90*/  UIADD3 UR5, UR47, 0x344d8, URZ ;  /* 0x000344d82f057890 */ /* 0x000fc8000fffe03f */
[----:B------:R-:W-:-:S09]  /*20ba0*/  UPRMT UR5, UR56, 0x654, UR5 ;  /* 0x0000065438057896 */ /* 0x000fd20008000005 */
[----:B------:R-:W-:Y:S01]  /*20bb0*/  SYNCS.ARRIVE.TRANS64.RED.A1T0 RZ, [UR5], RZ ;  /* 0x000000ffffff79a7 */ /* 0x000fe20008100405 */
[----:B------:R-:W-:Y:S05]  /*20bc0*/  @!P0 BRA `(.L_x_78) ;  /* 0x0000000000048947 */ /* 0x000fea0003800000 */
[----:B------:R-:W-:Y:S01]  /*20bd0*/  BPT.TRAP 0x1 ;  /* 0x000000040000795c */ /* 0x000fe20000300000 */
.L_x_78:
[----:B------:R-:W2:Y:S02]  /*20be0*/  SYNCS.PHASECHK.TRANS64.TRYWAIT P3, [UR47+0x344c8], R158 ;  /* 0x0344c89eff0075a7 */ /* 0x000ea4000806016f */
[----:B--2---:R-:W-:Y:S05]  /*20bf0*/  @!P3 BRA `(.L_x_79) ;  /* 0x0000013400acb947 */ /* 0x004fea0003800000 */
.L_x_541:
[----:B------:R-:W-:Y:S05]  /*20c00*/  @P1 WARPSYNC.ALL ;  /* 0x0000000000001948 */ /* 0x000fea0003800000 */
[----:B------:R-:W1:Y:S01]  /*20c10*/  @P1 LDSM.16.MT88.4 R8, [R3+0x33000] ;  /* 0x033000000308183b */ /* 0x000e620000004200 */
[-C--:B------:R-:W-:Y:S01]  /*20c20*/  FMUL R24, R24, R2.reuse ;  /* 0x0000000218187220 */ /* 0x080fe20000400000 */
[-C--:B------:R-:W-:Y:S01]  /*20c30*/  FMUL R25, R25, R2.reuse ;  /* 0x0000000219197220 */ /* 0x080fe20000400000 */
[-C--:B------:R-:W-:Y:S01]  /*20c40*/  FMUL R26, R26, R2.reuse ;  /* 0x000000021a1a7220 */ /* 0x080fe20000400000 */
[----:B------:R-:W2:Y:S01]  /*20c50*/  @P1 LDSM.16.MT88.4 R4, [R3+0x33800] ;  /* 0x033800000304183b */ /* 0x000ea20000004200 */
[-C--:B------:R-:W-:Y:S01]  /*20c60*/  FMUL R27, R27, R2.reuse ;  /* 0x000000021b1b7220 */ /* 0x080fe20000400000 */
[-C--:B------:R-:W-:Y:S01]  /*20c70*/  FMUL R28, R28, R2.reuse ;  /* 0x000000021c1c7220 */ /* 0x080fe20000400000 */
[-C--:B------:R-:W-:Y:S01]  /*20c80*/  FMUL R29, R29, R2.reuse ;  /* 0x000000021d1d7220 */ /* 0x080fe20000400000 */
[-C--:B------:R-:W-:Y:S01]  /*20c90*/  FMUL R30, R30, R2.reuse ;  /* 0x000000021e1e7220 */ /* 0x080fe20000400000 */
[-C--:B------:R-:W-:Y:S01]  /*20ca0*/  FMUL R31, R31, R2.reuse ;  /* 0x000000021f1f7220 */ /* 0x080fe20000400000 */
[----:B------:R-:W-:Y:S05]  /*20cb0*/  WARPSYNC.ALL ;  /* 0x0000000000007948 */ /* 0x000fea0003800000 */
[-C--:B------:R-:W-:Y:S01]  /*20cc0*/  FMUL R32, R32, R2.reuse ;  /* 0x0000000220207220 */ /* 0x080fe20000400000 */
[-C--:B------:R-:W-:Y:S01]  /*20cd0*/  FMUL R33, R33, R2.reuse ;  /* 0x0000000221217220 */ /* 0x080fe20000400000 */
[-C--:B------:R-:W-:Y:S01]  /*20ce0*/  FMUL R34, R34, R2.reuse ;  /* 0x0000000222227220 */ /* 0x080fe20000400000 */
[-C--:B------:R-:W-:Y:S01]  /*20cf0*/  FMUL R35, R35, R2.reuse ;  /* 0x0000000223237220 */ /* 0x080fe20000400000 */
[-C--:B------:R-:W-:Y:S01]  /*20d00*/  FMUL R36, R36, R2.reuse ;  /* 0x0000000224247220 */ /* 0x080fe20000400000 */
[-C--:B------:R-:W-:Y:S01]  /*20d10*/  FMUL R37, R37, R2.reuse ;  /* 0x0000000225257220 */ /* 0x080fe20000400000 */
[-C--:B------:R-:W-:Y:S01]  /*20d20*/  FMUL R38, R38, R2.reuse ;  /* 0x0000000226267220 */ /* 0x080fe20000400000 */
[----:B------:R-:W-:Y:S01]  /*20d30*/  FMUL R39, R39, R2 ;  /* 0x0000000227277220 */ /* 0x000fe20000400000 */
[----:B------:R-:W-:Y:S01]  /*20d40*/  BSSY B0, `(.L_x_80) ;  /* 0x0000039000007945 */ /* 0x000fe20003800000 */
[----:B-1----:R-:W-:-:S05]  /*20d50*/  HADD2.F32 R12, -RZ, R8.H0_H0 ;  /* 0x20000008ff0c7230 */ /* 0x002fca0000004100 */
[----:B------:R-:W-:Y:S01]  /*20d60*/  FFMA R24, R12, R0, R24 ;  /* 0x000000000c187223 */ /* 0x000fe20000000018 */
[----:B------:R-:W-:-:S05]  /*20d70*/  HADD2.F32 R12, -RZ, R8.H1_H1 ;  /* 0x30000008ff0c7230 */ /* 0x000fca0000004100 */
[----:B------:R-:W-:Y:S01]  /*20d80*/  FFMA R25, R12, R0, R25 ;  /* 0x000000000c197223 */ /* 0x000fe20000000019 */
[----:B------:R-:W-:-:S05]  /*20d90*/  HADD2.F32 R12, -RZ, R9.H0_H0 ;  /* 0x20000009ff0c7230 */ /* 0x000fca0000004100 */
[----:B------:R-:W-:Y:S01]  /*20da0*/  FFMA R26, R12, R0, R26 ;  /* 0x000000000c1a7223 */ /* 0x000fe2000000001a */
[----:B------:R-:W-:-:S05]  /*20db0*/  HADD2.F32 R12, -RZ, R9.H1_H1 ;  /* 0x30000009ff0c7230 */ /* 0x000fca0000004100 */
[----:B------:R-:W-:Y:S01]  /*20dc0*/  FFMA R13, R12, R0, R27 ;  /* 0x000000000c0d7223 */ /* 0x000fe2000000001b */
[----:B------:R-:W-:-:S04]  /*20dd0*/  HADD2.F32 R12, -RZ, R10.H0_H0 ;  /* 0x2000000aff0c7230 */ /* 0x000fc80000004100 */
[----:B------:R-:W-:Y:S01]  /*20de0*/  F2FP.F16.F32.PACK_AB R13, R13, R26 ;  /* 0x0000001a0d0d723e */ /* 0x000fe200000000ff */
        /* <DEDUP_REMOVED lines=8> */
[----:B------:R-:W-:-:S04]  /*20e70*/  F2FP.F16.F32.PACK_AB R12, R25, R24 ;  /* 0x00000018190c723e */ /* 0x000fc800000000ff */
[----:B------:R-:W-:-:S05]  /*20e80*/  F2FP.F16.F32.PACK_AB R15, R15, R30 ;  /* 0x0000001e0f0f723e */ /* 0x000fca00000000ff */
[----:B------:R2:W-:Y:S02]  /*20e90*/  STSM.16.MT88.4 [R3+0x33000], R12 ;  /* 0x0330000c03007844 */ /* 0x0005e40000004200 */
[--C-:B--2---:R-:W-:Y:S02]  /*20ea0*/  HADD2.F32 R13, -RZ, R4.reuse.H0_H0 ;  /* 0x20000004ff0d7230 */ /* 0x104fe40000004100 */
[----:B------:R-:W-:-:S03]  /*20eb0*/  HADD2.F32 R12, -RZ, R4.H1_H1 ;  /* 0x30000004ff0c7230 */ /* 0x000fc60000004100 */
[-C--:B------:R-:W-:Y:S01]  /*20ec0*/  FFMA R32, R13, R0.reuse, R32 ;  /* 0x000000000d207223 */ /* 0x080fe20000000020 */
[--C-:B------:R-:W-:Y:S02]  /*20ed0*/  HADD2.F32 R13, -RZ, R5.reuse.H0_H0 ;  /* 0x20000005ff0d7230 */ /* 0x100fe40000004100 */
[-C--:B------:R-:W-:Y:S01]  /*20ee0*/  FFMA R33, R12, R0.reuse, R33 ;  /* 0x000000000c217223 */ /* 0x080fe20000000021 */
[----:B------:R-:W-:Y:S02]  /*20ef0*/  HADD2.F32 R12, -RZ, R5.H1_H1 ;  /* 0x30000005ff0c7230 */ /* 0x000fe40000004100 */
[-C--:B------:R-:W-:Y:S01]  /*20f00*/  FFMA R34, R13, R0.reuse, R34 ;  /* 0x000000000d227223 */ /* 0x080fe20000000022 */
[--C-:B------:R-:W-:Y:S02]  /*20f10*/  HADD2.F32 R13, -RZ, R6.reuse.H0_H0 ;  /* 0x20000006ff0d7230 */ /* 0x100fe40000004100 */
[----:B------:R-:W-:Y:S01]  /*20f20*/  FFMA R35, R12, R0, R35 ;  /* 0x000000000c237223 */ /* 0x000fe20000000023 */
[----:B------:R-:W-:-:S02]  /*20f30*/  HADD2.F32 R12, -RZ, R6.H1_H1 ;  /* 0x30000006ff0c7230 */ /* 0x000fc40000004100 */
[-C--:B------:R-:W-:Y:S01]  /*20f40*/  FFMA R36, R13, R0.reuse, R36 ;  /* 0x000000000d247223 */ /* 0x080fe20000000024 */
[--C-:B------:R-:W-:Y:S02]  /*20f50*/  HADD2.F32 R13, -RZ, R7.reuse.H0_H0 ;  /* 0x20000007ff0d7230 */ /* 0x100fe40000004100 */
[-C--:B------:R-:W-:Y:S01]  /*20f60*/  FFMA R14, R12, R0.reuse, R37 ;  /* 0x000000000c0e7223 */ /* 0x080fe20000000025 */
[----:B------:R-:W-:Y:S02]  /*20f70*/  HADD2.F32 R12, -RZ, R7.H1_H1 ;  /* 0x30000007ff0c7230 */ /* 0x000fe40000004100 */
[----:B------:R-:W-:Y:S01]  /*20f80*/  FFMA R38, R13, R0, R38 ;  /* 0x000000000d267223 */ /* 0x000fe20000000026 */
[----:B------:R-:W-:Y:S02]  /*20f90*/  F2FP.F16.F32.PACK_AB R13, R35, R34 ;  /* 0x00000022230d723e */ /* 0x000fe400000000ff */
[----:B------:R-:W-:Y:S01]  /*20fa0*/  FFMA R15, R12, R0, R39 ;  /* 0x000000000c0f7223 */ /* 0x000fe20000000027 */
[----:B------:R-:W-:-:S02]  /*20fb0*/  F2FP.F16.F32.PACK_AB R12, R33, R32 ;  /* 0x00000020210c723e */ /* 0x000fc400000000ff */
[----:B------:R-:W-:Y:S02]  /*20fc0*/  F2FP.F16.F32.PACK_AB R14, R14, R36 ;  /* 0x000000240e0e723e */ /* 0x000fe400000000ff */
        /* <DEDUP_REMOVED lines=16> */
.L_x_81:
[----:B------:R-:W-:Y:S05]  /*210d0*/  BSYNC B0 ;  /* 0x0000000000007941 */ /* 0x000fea0003800000 */
.L_x_80:
[----:B------:R-:W-:Y:S06]  /*210e0*/  BAR.SYNC.DEFER_BLOCKING 0x1, 0x80 ;  /* 0x0042000000007b1d */ /* 0x000fec0000010000 */
[----:B------:R-:W-:Y:S05]  /*210f0*/  @!P0 BRA `(.L_x_82) ;  /* 0x0000000000048947 */ /* 0x000fea0003800000 */
[----:B------:R-:W-:Y:S01]  /*21100*/  BPT.TRAP 0x1 ;  /* 0x000000040000795c */ /* 0x000fe20000300000 */
.L_x_82:
[----:B------:R-:W-:-:S04]  /*21110*/  UIADD3 UR6, UR47, 0x344e0, URZ ;  /* 0x000344e02f067890 */ /* 0x000fc8000fffe03f */
[----:B------:R-:W-:-:S09]  /*21120*/  UPRMT UR6, UR56, 0x654, UR6 ;  /* 0x0000065438067896 */ /* 0x000fd20008000006 */
[----:B------:R-:W-:Y:S01]  /*21130*/  SYNCS.ARRIVE.TRANS64.RED.A1T0 RZ, [UR6], RZ ;  /* 0x000000ffffff79a7 */ /* 0x000fe20008100406 */
[----:B------:R-:W-:Y:S05]  /*21140*/  @!P0 BRA `(.L_x_83) ;  /* 0x0000000000048947 */ /* 0x000fea0003800000 */
[----:B------:R-:W-:Y:S01]  /*21150*/  BPT.TRAP 0x1 ;  /* 0x000000040000795c */ /* 0x000fe20000300000 */
.L_x_83:
[----:B------:R-:W-:-:S04]  /*21160*/  MOV R24, 0x1 ;  /* 0x0000000100187802 */ /* 0x000fc80000000f00 */
[----:B------:R-:W-:-:S04]  /*21170*/  SHF.L.U32 R24, R24, 0x1f, RZ ;  /* 0x0000001f18187819 */ /* 0x000fc800000006ff */
[----:B------:R-:W2:Y:S02]  /*21180*/  SYNCS.PHASECHK.TRANS64.TRYWAIT P3, [UR47+0x344b0], R24 ;  /* 0x0344b018ff0075a7 */ /* 0x000ea4000806016f */
[----:B--2---:R-:W-:Y:S05]  /*21190*/  @!P3 BRA `(.L_x_84) ;  /* 0x00000130005cb947 */ /* 0x004fea0003800000 */
.L_x_542:
        /* <DEDUP_REMOVED lines=22> */
[----:B-1----:R-:W-:-:S05]  /*21300*/  HADD2.F32 R12, -RZ, R8.H0_H0 ;  /* 0x20000008ff0c7230 */ /* 0x002fca0000004100 */
[----:B------:R-:W-:Y:S01]  /*21310*/  FFMA R21, R12, R0, R13 ;  /* 0x000000000c157223 */ /* 0x000fe2000000000d */
[----:B------:R-:W-:Y:S02]  /*21320*/  HADD2.F32 R12, -RZ, R8.H1_H1 ;  /* 0x30000008ff0c7230 */ /* 0x000fe40000004100 */
[----:B---3--:R-:W-:-:S04]  /*21330*/  FMUL R13, R20, R2 ;  /* 0x00000002140d7220 */ /* 0x008fc80000400000 */
[----:B------:R-:W-:Y:S01]  /*21340*/  FFMA R20, R12, R0, R13 ;  /* 0x000000000c147223 */ /* 0x000fe2000000000d */
[----:B------:R-:W-:Y:S02]  /*21350*/  HADD2.F32 R12, -RZ, R9.H0_H0 ;  /* 0x20000009ff0c7230 */ /* 0x000fe40000004100 */
[----:B----4-:R-:W-:-:S04]  /*21360*/  FMUL R13, R19, R2 ;  /* 0x00000002130d7220 */ /* 0x010fc80000400000 */
[----:B------:R-:W-:Y:S01]  /*21370*/  FFMA R19, R12, R0, R13 ;  /* 0x000000000c137223 */ /* 0x000fe2000000000d */
[----:B------:R-:W-:Y:S02]  /*21380*/  HADD2.F32 R12, -RZ, R9.H1_H1 ;  /* 0x30000009ff0c7230 */ /* 0x000fe40000004100 */
[----:B-----5:R-:W-:-:S04]  /*21390*/  FMUL R13, R18, R2 ;  /* 0x00000002120d7220 */ /* 0x020fc80000400000 */
[----:B------:R-:W-:Y:S01]  /*213a0*/  FFMA R18, R12, R0, R13 ;  /* 0x000000000c127223 */ /* 0x000fe2000000000d */
[----:B------:R-:W-:Y:S02]  /*213b0*/  HADD2.F32 R12, -RZ, R10.H0_H0 ;  /* 0x2000000aff0c7230 */ /* 0x000fe40000004100 */
[----:B------:R-:W-:-:S04]  /*213c0*/  FMUL R13, R17, R2 ;  /* 0x00000002110d7220 */ /* 0x000fc80000400000 */
[----:B------:R-:W-:Y:S01]  /*213d0*/  FFMA R17, R12, R0, R13 ;  /* 0x000000000c117223 */ /* 0x000fe2000000000d */
[----:B------:R-:W-:Y:S02]  /*213e0*/  HADD2.F32 R12, -RZ, R10.H1_H1 ;  /* 0x3000000aff0c7230 */ /* 0x000fe40000004100 */
[----:B------:R-:W-:-:S04]  /*213f0*/  FMUL R13, R14, R2 ;  /* 0x000000020e0d7220 */ /* 0x000fc80000400000 */
[----:B------:R-:W-:Y:S01]  /*21400*/  FFMA R14, R12, R0, R13 ;  /* 0x000000000c0e7223 */ /* 0x000fe2000000000d */
[--C-:B------:R-:W-:Y:S02]  /*21410*/  HADD2.F32 R12, -RZ, R11.reuse.H0_H0 ;  /* 0x2000000bff0c7230 */ /* 0x100fe40000004100 */
[----:B------:R-:W-:Y:S02]  /*21420*/  FMUL R13, R16, R2 ;  /* 0x00000002100d7220 */ /* 0x000fe40000400000 */
[----:B------:R-:W-:Y:S02]  /*21430*/  F2FP.F16.F32.PACK_AB R14, R14, R17 ;  /* 0x000000110e0e723e */ /* 0x000fe400000000ff */
[----:B------:R-:W-:Y:S01]  /*21440*/  FFMA R16, R12, R0, R13 ;  /* 0x000000000c107223 */ /* 0x000fe2000000000d */
[----:B------:R-:W-:Y:S02]  /*21450*/  HADD2.F32 R12, -RZ, R11.H1_H1 ;  /* 0x3000000bff0c7230 */ /* 0x000fe40000004100 */
[----:B------:R-:W-:-:S04]  /*21460*/  FMUL R13, R15, R2 ;  /* 0x000000020f0d7220 */ /* 0x000fc80000400000 */
        /* <DEDUP_REMOVED lines=48> */
.L_x_86:
[----:B------:R-:W-:Y:S05]  /*21770*/  BSYNC B0 ;  /* 0x0000000000007941 */ /* 0x000fea0003800000 */
.L_x_85:
[----:B------:R-:W-:Y:S06]  /*21780*/  BAR.SYNC.DEFER_BLOCKING 0x1, 0x80 ;  /* 0x0042000000007b1d */ /* 0x000fec0000010000 */
[----:B------:R-:W-:Y:S05]  /*21790*/  @!P0 BRA `(.L_x_87) ;  /* 0x0000000000048947 */ /* 0x000fea0003800000 */
[----:B------:R-:W-:Y:S01]  /*217a0*/  BPT.TRAP 0x1 ;  /* 0x000000040000795c */ /* 0x000fe20000300000 */
.L_x_87:
[----:B------:R-:W-:-:S04]  /*217b0*/  UIADD3 UR7, UR47, 0x344e8, URZ ;  /* 0x000344e82f077890 */ /* 0x000fc8000fffe03f */
[----:B------:R-:W-:-:S09]  /*217c0*/  UPRMT UR7, UR56, 0x654, UR7 ;  /* 0x0000065438077896 */ /* 0x000fd20008000007 */
[----:B------:R-:W-:Y:S01]  /*217d0*/  SYNCS.ARRIVE.TRANS64.RED.A1T0 RZ, [UR7], RZ ;  /* 0x000000ffffff79a7 */ /* 0x000fe20008100407 */
[----:B------:R-:W-:Y:S05]  /*217e0*/  @!P0 BRA `(.L_x_88) ;  /* 0x0000000000048947 */ /* 0x000fea0003800000 */
[----:B------:R-:W-:Y:S01]  /*217f0*/  BPT.TRAP 0x1 ;  /* 0x000000040000795c */ /* 0x000fe20000300000 */
.L_x_88:
[----:B------:R-:W2:Y:S02]  /*21800*/  SYNCS.PHASECHK.TRANS64.TRYWAIT P3, [UR47+0x344b8], R24 ;  /* 0x0344b818ff0075a7 */ /* 0x000ea4000806016f */
[----:B--2---:R-:W-:Y:S05]  /*21810*/  @!P3 BRA `(.L_x_89) ;  /* 0x0000012800d4b947 */ /* 0x004fea0003800000 */
.L_x_543:
        /* <DEDUP_REMOVED lines=88> */
[----:B------:R-:W-:Y:S02]  /*21da0*/  UIADD3 UR9, UR45, 0x40, URZ ;  /* 0x000000402d097890 */ /* 0x000fe4000fffe03f */
[----:B------:R-:W-:-:S09]  /*21db0*/  UIADD3 UR8, UR47, 0x31000, URZ ;  /* 0x000310002f087890 */ /* 0x000fd2000fffe03f */
[----:B------:R2:W-:Y:S01]  /*21dc0*/  UTMASTG.2D [UR8], [UR36] ;  /* 0x00000008240073b5 */ /* 0x0005e20008008000 */
[----:B------:R0:W-:Y:S01]  /*21dd0*/  UTMACMDFLUSH ;  /* 0x00000000000079b7 */ /* 0x0001e20000000000 */
[----:B--2---:R-:W-:-:S04]  /*21de0*/  DEPBAR.LE SB0, 0x1 ;  /* 0x000080400000791a */ /* 0x004fc80000000000 */
.L_x_91:
[----:B------:R-:W-:Y:S05]  /*21df0*/  BSYNC B0 ;  /* 0x0000000000007941 */ /* 0x000fea0003800000 */
.L_x_90:
[----:B------:R-:W-:Y:S06]  /*21e00*/  BAR.SYNC.DEFER_BLOCKING 0x1, 0x80 ;  /* 0x0042000000007b1d */ /* 0x000fec0000010000 */
[----:B------:R-:W-:Y:S05]  /*21e10*/  @!P0 BRA `(.L_x_92) ;  /* 0x0000000000048947 */ /* 0x000fea0003800000 */
[----:B------:R-:W-:Y:S01]  /*21e20*/  BPT.TRAP 0x1 ;  /* 0x000000040000795c */ /* 0x000fe20000300000 */
.L_x_92:
[----:B------:R-:W-:Y:S01]  /*21e30*/  SYNCS.ARRIVE.TRANS64.RED.A1T0 RZ, [UR4], RZ ;  /* 0x000000ffffff79a7 */ /* 0x000fe20008100404 */
[----:B------:R-:W-:Y:S05]  /*21e40*/  @!P0 BRA `(.L_x_93) ;  /* 0x0000000000048947 */ /* 0x000fea0003800000 */
[----:B------:R-:W-:Y:S01]  /*21e50*/  BPT.TRAP 0x1 ;  /* 0x000000040000795c */ /* 0x000fe20000300000 */
.L_x_93:
[----:B------:R-:W2:Y:S02]  /*21e60*/  SYNCS.PHASECHK.TRANS64.TRYWAIT P3, [UR47+0x344c0], R24 ;  /* 0x0344c018ff0075a7 */ /* 0x000ea4000806016f */
[----:B--2---:R-:W-:Y:S05]  /*21e70*/  @!P3 BRA `(.L_x_94) ;  /* 0x000001240054b947 */ /* 0x004fea0003800000 */
.L_x_544:
        /* <DEDUP_REMOVED lines=93> */
.L_x_96:
[----:B------:R-:W-:Y:S05]  /*22450*/  BSYNC B0 ;  /* 0x0000000000007941 */ /* 0x000fea0003800000 */
.L_x_95:
[----:B------:R-:W-:Y:S06]  /*22460*/  BAR.SYNC.DEFER_BLOCKING 0x1, 0x80 ;  /* 0x0042000000007b1d */ /* 0x000fec0000010000 */
[----:B------:R-:W-:Y:S05]  /*22470*/  @!P0 BRA `(.L_x_97) ;  /* 0x0000000000048947 */ /* 0x000fea0003800000 */
[----:B------:R-:W-:Y:S01]  /*22480*/  BPT.TRAP 0x1 ;  /* 0x000000040000795c */ /* 0x000fe20000300000 */
.L_x_97:
[----:B------:R-:W-:Y:S01]  /*22490*/  SYNCS.ARRIVE.TRANS64.RED.A1T0 RZ, [UR5], RZ ;  /* 0x000000ffffff79a7 */ /* 0x000fe20008100405 */
[----:B------:R-:W-:Y:S05]  /*224a0*/  @!P0 BRA `(.L_x_98) ;  /* 0x0000000000048947 */ /* 0x000fea0003800000 */
[----:B------:R-:W-:Y:S01]  /*224b0*/  BPT.TRAP 0x1 ;  /* 0x000000040000795c */ /* 0x000fe20000300000 */
.L_x_98:
[----:B------:R-:W2:Y:S02]  /*224c0*/  SYNCS.PHASECHK.TRANS64.TRYWAIT P3, [UR47+0x344c8], R24 ;  /* 0x0344c818ff0075a7 */ /* 0x000ea4000806016f */
[----:B--2---:R-:W-:Y:S05]  /*224d0*/  @!P3 BRA `(.L_x_99) ;  /* 0x0000011c00d4b947 */ /* 0x004fea0003800000 */
.L_x_545:
        /* <DEDUP_REMOVED lines=77> */
.L_x_101:
[----:B------:R-:W-:Y:S05]  /*229b0*/  BSYNC B0 ;  /* 0x0000000000007941 */ /* 0x000fea0003800000 */
.L_x_100:
[----:B------:R-:W-:Y:S06]  /*229c0*/  BAR.SYNC.DEFER_BLOCKING 0x1, 0x80 ;  /* 0x0042000000007b1d */ /* 0x000fec0000010000 */
[----:B------:R-:W-:Y:S05]  /*229d0*/  @!P0 BRA `(.L_x_102) ;  /* 0x0000000000048947 */ /* 0x000fea0003800000 */
[----:B------:R-:W-:Y:S01]  /*229e0*/  BPT.TRAP 0x1 ;  /* 0x000000040000795c */ /* 0x000fe20000300000 */
.L_x_102:
[----:B------:R-:W-:Y:S01]  /*229f0*/  SYNCS.ARRIVE.TRANS64.RED.A1T0 RZ, [UR6], RZ ;  /* 0x000000ffffff79a7 */ /* 0x000fe20008100406 */
[----:B------:R-:W-:Y:S05]  /*22a00*/  @!P0 BRA `(.L_x_103) ;  /* 0x0000000000048947 */ /* 0x000fea0003800000 */
[----:B------:R-:W-:Y:S01]  /*22a10*/  BPT.TRAP 0x1 ;  /* 0x000000040000795c */ /* 0x000fe20000300000 */
.L_x_103:
[----:B------:R-:W2:Y:S02]  /*22a20*/  SYNCS.PHASECHK.TRANS64.TRYWAIT P3, [UR47+0x344b0], R158 ;  /* 0x0344b09eff0075a7 */ /* 0x000ea4000806016f */
[----:B--2---:R-:W-:Y:S05]  /*22a30*/  @!P3 BRA `(.L_x_104) ;  /* 0x000001180094b947 */ /* 0x004fea0003800000 */
.L_x_546:
        /* <DEDUP_REMOVED lines=93> */
.L_x_106:
[----:B------:R-:W-:Y:S05]  /*23010*/  BSYNC B0 ;  /* 0x0000000000007941 */ /* 0x000fea0003800000 */
.L_x_105:
[----:B------:R-:W-:Y:S06]  /*23020*/  BAR.SYNC.DEFER_BLOCKING 0x1, 0x80 ;  /* 0x0042000000007b1d */ /* 0x000fec0000010000 */
[----:B------:R-:W-:Y:S05]  /*23030*/  @!P0 BRA `(.L_x_107) ;  /* 0x0000000000048947 */ /* 0x000fea0003800000 */
[----:B------:R-:W-:Y:S01]  /*23040*/  BPT.TRAP 0x1 ;  /* 0x000000040000795c */ /* 0x000fe20000300000 */
.L_x_107:
[----:B------:R-:W-:Y:S01]  /*23050*/  SYNCS.ARRIVE.TRANS64.RED.A1T0 RZ, [UR7], RZ ;  /* 0x000000ffffff79a7 */ /* 0x000fe20008100407 */
[----:B------:R-:W-:Y:S05]  /*23060*/  @!P0 BRA `(.L_x_108) ;  /* 0x0000000000048947 */ /* 0x000fea0003800000 */
[----:B------:R-:W-:Y:S01]  /*23070*/  BPT.TRAP 0x1 ;  /* 0x000000040000795c */ /* 0x000fe20000300000 */
.L_x_108:
[----:B------:R-:W2:Y:S02]  /*23080*/  SYNCS.PHASECHK.TRANS64.TRYWAIT P3, [UR47+0x344b8], R158 ;  /* 0x0344b89eff0075a7 */ /* 0x000ea4000806016f */
[----:B--2---:R-:W-:Y:S05]  /*23090*/  @!P3 BRA `(.L_x_109) ;  /* 0x000001140014b947 */ /* 0x004fea0003800000 */
.L_x_547:
        /* <DEDUP_REMOVED lines=93> */
.L_x_111:
[----:B------:R-:W-:Y:S05]  /*23670*/  BSYNC B0 ;  /* 0x0000000000007941 */ /* 0x000fea0003800000 */
.L_x_110:
[----:B------:R-:W-:Y:S06]  /*23680*/  BAR.SYNC.DEFER_BLOCKING 0x1, 0x80 ;  /* 0x0042000000007b1d */ /* 0x000fec0000010000 */
[----:B------:R-:W-:Y:S05]  /*23690*/  @!P0 BRA `(.L_x_112) ;  /* 0x0000000000048947 */ /* 0x000fea0003800000 */
[----:B------:R-:W-:Y:S01]  /*236a0*/  BPT.TRAP 0x1 ;  /* 0x000000040000795c */ /* 0x000fe20000300000 */
.L_x_112:
[----:B------:R-:W-:Y:S01]  /*236b0*/  SYNCS.ARRIVE.TRANS64.RED.A1T0 RZ, [UR4], RZ ;  /* 0x000000ffffff79a7 */ /* 0x000fe20008100404 */
[----:B------:R-:W-:Y:S05]  /*236c0*/  @!P0 BRA `(.L_x_113) ;  /* 0x0000000000048947 */ /* 0x000fea0003800000 */
[----:B------:R-:W-:Y:S01]  /*236d0*/  BPT.TRAP 0x1 ;  /* 0x000000040000795c */ /* 0x000fe20000300000 */
.L_x_113:
[----:B------:R-:W2:Y:S02]  /*236e0*/  SYNCS.PHASECHK.TRANS64.TRYWAIT P3, [UR47+0x344c0], R158 ;  /* 0x0344c09eff0075a7 */ /* 0x000ea4000806016f */
[----:B--2---:R-:W-:Y:S05]  /*236f0*/  @!P3 BRA `(.L_x_114) ;  /* 0x0000010c0094b947 */ /* 0x004fea0003800000 */
.L_x_548:
        /* <DEDUP_REMOVED lines=93> */
.L_x_116:
[----:B------:R-:W-:Y:S05]  /*23cd0*/  BSYNC B0 ;  /* 0x0000000000007941 */ /* 0x000fea0003800000 */
.L_x_115:
[----:B------:R-:W-:Y:S06]  /*23ce0*/  BAR.SYNC.DEFER_BLOCKING 0x1, 0x80 ;  /* 0x0042000000007b1d */ /* 0x000fec0000010000 */
[----:B------:R-:W-:Y:S05]  /*23cf0*/  @!P0 BRA `(.L_x_117) ;  /* 0x0000000000048947 */ /* 0x000fea0003800000 */
[----:B------:R-:W-:Y:S01]  /*23d00*/  BPT.TRAP 0x1 ;  /* 0x000000040000795c */ /* 0x000fe20000300000 */
.L_x_117:
[----:B------:R-:W-:Y:S01]  /*23d10*/  SYNCS.ARRIVE.TRANS64.RED.A1T0 RZ, [UR5], RZ ;  /* 0x000000ffffff79a7 */ /* 0x000fe20008100405 */
[----:B------:R-:W-:Y:S05]  /*23d20*/  @!P0 BRA `(.L_x_118) ;  /* 0x0000000000048947 */ /* 0x000fea0003800000 */
[----:B------:R-:W-:Y:S01]  /*23d30*/  BPT.TRAP 0x1 ;  /* 0x000000040000795c */ /* 0x000fe20000300000 */
.L_x_118:
[----:B------:R-:W2:Y:S02]  /*23d40*/  SYNCS.PHASECHK.TRANS64.TRYWAIT P3, [UR47+0x344c8], R158 ;  /* 0x0344c89eff0075a7 */ /* 0x000ea4000806016f */
[----:B--2---:R-:W-:Y:S05]  /*23d50*/  @!P3 BRA `(.L_x_119) ;  /* 0x000001080014b947 */ /* 0x004fea0003800000 */
.L_x_549:
        /* <DEDUP_REMOVED lines=21> */
[----:B-1----:R-:W-:-:S02]  /*23eb0*/  HADD2.F32 R13, -RZ, R9.H0_H0 ;  /* 0x20000009ff0d7230 */ /* 0x002fc40000004100 */
[----:B------:R-:W-:-:S03]  /*23ec0*/  HADD2.F32 R12, -RZ, R8.H0_H0 ;  /* 0x20000008ff0c7230 */ /* 0x000fc60000004100 */
[-C--:B------:R-:W-:Y:S01]  /*23ed0*/  FFMA R58, R13, R0.reuse, R58 ;  /* 0x000000000d3a7223 */ /* 0x080fe2000000003a */
[----:B------:R-:W-:Y:S02]  /*23ee0*/  HADD2.F32 R13, -RZ, R9.H1_H1 ;  /* 0x30000009ff0d7230 */ /* 0x000fe40000004100 */
[-C--:B------:R-:W-:Y:S01]  /*23ef0*/  FFMA R56, R12, R0.reuse, R56 ;  /* 0x000000000c387223 */ /* 0x080fe20000000038 */
[----:B------:R-:W-:Y:S02]  /*23f00*/  HADD2.F32 R12, -RZ, R8.H1_H1 ;  /* 0x30000008ff0c7230 */ /* 0x000fe40000004100 */
[-C--:B------:R-:W-:Y:S01]  /*23f10*/  FFMA R59, R13, R0.reuse, R59 ;  /* 0x000000000d3b7223 */ /* 0x080fe2000000003b */
[----:B------:R-:W-:Y:S02]  /*23f20*/  HADD2.F32 R13, -RZ, R10.H0_H0 ;  /* 0x2000000aff0d7230 */ /* 0x000fe40000004100 */
[----:B------:R-:W-:-:S03]  /*23f30*/  FFMA R12, R12, R0, R57 ;  /* 0x000000000c0c7223 */ /* 0x000fc60000000039 */
[----:B------:R-:W-:Y:S01]  /*23f40*/  FFMA R60, R13, R0, R60 ;  /* 0x000000000d3c7223 */ /* 0x000fe2000000003c */
[----:B------:R-:W-:Y:S01]  /*23f50*/  HADD2.F32 R13, -RZ, R10.H1_H1 ;  /* 0x3000000aff0d7230 */ /* 0x000fe20000004100 */
[----:B------:R-:W-:-:S04]  /*23f60*/  F2FP.F16.F32.PACK_AB R12, R12, R56 ;  /* 0x000000380c0c723e */ /* 0x000fc800000000ff */
        /* <DEDUP_REMOVED lines=44> */
.L_x_121:
[----:B------:R-:W-:Y:S05]  /*24230*/  BSYNC B0 ;  /* 0x0000000000007941 */ /* 0x000fea0003800000 */
.L_x_120:
[----:B------:R-:W-:Y:S06]  /*24240*/  BAR.SYNC.DEFER_BLOCKING 0x1, 0x80 ;  /* 0x0042000000007b1d */ /* 0x000fec0000010000 */
[----:B------:R-:W-:Y:S05]  /*24250*/  @!P0 BRA `(.L_x_122) ;  /* 0x0000000000048947 */ /* 0x000fea0003800000 */
[----:B------:R-:W-:Y:S01]  /*24260*/  BPT.TRAP 0x1 ;  /* 0x000000040000795c */ /* 0x000fe20000300000 */
.L_x_122:
[----:B------:R-:W-:Y:S01]  /*24270*/  SYNCS.ARRIVE.TRANS64.RED.A1T0 RZ, [UR6], RZ ;  /* 0x000000ffffff79a7 */ /* 0x000fe20008100406 */
[----:B------:R-:W-:Y:S05]  /*24280*/  @!P0 BRA `(.L_x_123) ;  /* 0x0000000000048947 */ /* 0x000fea0003800000 */
[----:B------:R-:W-:Y:S01]  /*24290*/  BPT.TRAP 0x1 ;  /* 0x000000040000795c */ /* 0x000fe20000300000 */
.L_x_123:
[----:B------:R-:W2:Y:S02]  /*242a0*/  SYNCS.PHASECHK.TRANS64.TRYWAIT P3, [UR47+0x344b0], R24 ;  /* 0x0344b018ff0075a7 */ /* 0x000ea4000806016f */
[----:B--2---:R-:W-:Y:S05]  /*242b0*/  @!P3 BRA `(.L_x_124) ;  /* 0x0000010000d4b947 */ /* 0x004fea0003800000 */
.L_x_550:
        /* <DEDUP_REMOVED lines=27> */
[----:B------:R-:W-:-:S04]  /*24470*/  HADD2.F32 R13, -RZ, R9.H0_H0 ;  /* 0x20000009ff0d7230 */ /* 0x000fc80000004100 */
[----:B------:R-:W-:Y:S01]  /*24480*/  F2FP.F16.F32.PACK_AB R12, R12, R14 ;  /* 0x0000000e0c0c723e */ /* 0x000fe200000000ff */
        /* <DEDUP_REMOVED lines=11> */
[----:B------:R-:W-:Y:S02]  /*24540*/  HADD2.F32 R13, -RZ, R11.H0_H0 ;  /* 0x2000000bff0d7230 */ /* 0x000fe40000004100 */
[----:B------:R-:W-:-:S04]  /*24550*/  FMUL R14, R16, R2 ;  /* 0x00000002100e7220 */ /* 0x000fc80000400000 */
        /* <DEDUP_REMOVED lines=51> */
.L_x_126:
[----:B------:R-:W-:Y:S05]  /*24890*/  BSYNC B0 ;  /* 0x0000000000007941 */ /* 0x000fea0003800000 */
.L_x_125:
[----:B------:R-:W-:Y:S06]  /*248a0*/  BAR.SYNC.DEFER_BLOCKING 0x1, 0x80 ;  /* 0x0042000000007b1d */ /* 0x000fec0000010000 */
[----:B------:R-:W-:Y:S05]  /*248b0*/  @!P0 BRA `(.L_x_127) ;  /* 0x0000000000048947 */ /* 0x000fea0003800000 */
[----:B------:R-:W-:Y:S01]  /*248c0*/  BPT.TRAP 0x1 ;  /* 0x000000040000795c */ /* 0x000fe20000300000 */
.L_x_127:
[----:B------:R-:W-:Y:S01]  /*248d0*/  SYNCS.ARRIVE.TRANS64.RED.A1T0 RZ, [UR7], RZ ;  /* 0x000000ffffff79a7 */ /* 0x000fe20008100407 */
[----:B------:R-:W-:Y:S05]  /*248e0*/  @!P0 BRA `(.L_x_128) ;  /* 0x0000000000048947 */ /* 0x000fea0003800000 */
[----:B------:R-:W-:Y:S01]  /*248f0*/  BPT.TRAP 0x1 ;  /* 0x000000040000795c */ /* 0x000fe20000300000 */
.L_x_128:
[----:B------:R-:W2:Y:S02]  /*24900*/  SYNCS.PHASECHK.TRANS64.TRYWAIT P3, [UR47+0x344b8], R24 ;  /* 0x0344b818ff0075a7 */ /* 0x000ea4000806016f */
[----:B--2---:R-:W-:Y:S05]  /*24910*/  @!P3 BRA `(.L_x_129) ;  /* 0x000000fc0054b947 */ /* 0x004fea0003800000 */
.L_x_551:
        /* <DEDUP_REMOVED lines=93> */
.L_x_131:
[----:B------:R-:W-:Y:S05]  /*24ef0*/  BSYNC B0 ;  /* 0x0000000000007941 */ /* 0x000fea0003800000 */
.L_x_130:
[----:B------:R-:W-:Y:S06]  /*24f00*/  BAR.SYNC.DEFER_BLOCKING 0x1, 0x80 ;  /* 0x0042000000007b1d */ /* 0x000fec0000010000 */
[----:B------:R-:W-:Y:S05]  /*24f10*/  @!P0 BRA `(.L_x_132) ;  /* 0x0000000000048947 */ /* 0x000fea0003800000 */
[----:B------:R-:W-:Y:S01]  /*24f20*/  BPT.TRAP 0x1 ;  /* 0x000000040000795c */ /* 0x000fe20000300000 */
.L_x_132:
[----:B------:R-:W-:Y:S01]  /*24f30*/  SYNCS.ARRIVE.TRANS64.RED.A1T0 RZ, [UR4], RZ ;  /* 0x000000ffffff79a7 */ /* 0x000fe20008100404 */
[----:B------:R-:W-:Y:S05]  /*24f40*/  @!P0 BRA `(.L_x_133) ;  /* 0x0000000000048947 */ /* 0x000fea0003800000 */
[----:B------:R-:W-:Y:S01]  /*24f50*/  BPT.TRAP 0x1 ;  /* 0x000000040000795c */ /* 0x000fe20000300000 */
.L_x_133:
[----:B------:R-:W2:Y:S02]  /*24f60*/  SYNCS.PHASECHK.TRANS64.TRYWAIT P3, [UR47+0x344c0], R24 ;  /* 0x0344c018ff0075a7 */ /* 0x000ea4000806016f */
[----:B--2---:R-:W-:Y:S05]  /*24f70*/  @!P3 BRA `(.L_x_134) ;  /* 0x000000f400d4b947 */ /* 0x004fea0003800000 */
.L_x_552:
        /* <DEDUP_REMOVED lines=93> */
.L_x_136:
[----:B------:R-:W-:Y:S05]  /*25550*/  BSYNC B0 ;  /* 0x0000000000007941 */ /* 0x000fea0003800000 */
.L_x_135:
[----:B------:R-:W-:Y:S06]  /*25560*/  BAR.SYNC.DEFER_BLOCKING 0x1, 0x80 ;  /* 0x0042000000007b1d */ /* 0x000fec0000010000 */
[----:B------:R-:W-:Y:S05]  /*25570*/  @!P0 BRA `(.L_x_137) ;  /* 0x0000000000048947 */ /* 0x000fea0003800000 */
[----:B------:R-:W-:Y:S01]  /*25580*/  BPT.TRAP 0x1 ;  /* 0x000000040000795c */ /* 0x000fe20000300000 */
.L_x_137:
[----:B------:R-:W-:Y:S01]  /*25590*/  SYNCS.ARRIVE.TRANS64.RED.A1T0 RZ, [UR5], RZ ;  /* 0x000000ffffff79a7 */ /* 0x000fe20008100405 */
[----:B------:R-:W-:Y:S05]  /*255a0*/  @!P0 BRA `(.L_x_138) ;  /* 0x0000000000048947 */ /* 0x000fea0003800000 */
[----:B------:R-:W-:Y:S01]  /*255b0*/  BPT.TRAP 0x1 ;  /* 0x000000040000795c */ /* 0x000fe20000300000 */
.L_x_138:
[----:B------:R-:W2:Y:S02]  /*255c0*/  SYNCS.PHASECHK.TRANS64.TRYWAIT P3, [UR47+0x344c8], R24 ;  /* 0x0344c818ff0075a7 */ /* 0x000ea4000806016f */
[----:B--2---:R-:W-:Y:S05]  /*255d0*/  @!P3 BRA `(.L_x_139) ;  /* 0x000000f00054b947 */ /* 0x004fea0003800000 */
.L_x_553:
[----:B------:R-:W-:Y:S05]  /*255e0*/  @P1 WARPSYNC.ALL ;  /* 0x0000000000001948 */ /* 0x000fea0003800000 */
[----:B------:R-:W2:Y:S01]  /*255f0*/  @P1 LDSM.16.MT88.4 R8, [R3+0x33000] ;  /* 0x033000000308183b */ /* 0x000ea20000004200 */
[-C--:B------:R-:W-:Y:S01]  /*25600*/  FMUL R76, R76, R2.reuse ;  /* 0x000000024c4c7220 */ /* 0x080fe20000400000 */
[-C--:B------:R-:W-:Y:S01]  /*25610*/  FMUL R77, R77, R2.reuse ;  /* 0x000000024d4d7220 */ /* 0x080fe20000400000 */
[-C--:B------:R-:W-:Y:S01]  /*25620*/  FMUL R72, R72, R2.reuse ;  /* 0x0000000248487220 */ /* 0x080fe20000400000 */
[----:B------:R-:W3:Y:S01]  /*25630*/  @P1 LDSM.16.MT88.4 R4, [R3+0x33800] ;  /* 0x033800000304183b */ /* 0x000ee20000004200 */
[-C--:B------:R-:W-:Y:S01]  /*25640*/  FMUL R74, R74, R2.reuse ;  /* 0x000000024a4a7220 */ /* 0x080fe20000400000 */
[-C--:B------:R-:W-:Y:S01]  /*25650*/  FMUL R78, R78, R2.reuse ;  /* 0x000000024e4e7220 */ /* 0x080fe20000400000 */
[-C--:B------:R-:W-:Y:S01]  /*25660*/  FMUL R73, R73, R2.reuse ;  /* 0x0000000249497220 */ /* 0x080fe20000400000 */
[-C--:B------:R-:W-:Y:S01]  /*25670*/  FMUL R75, R75, R2.reuse ;  /* 0x000000024b4b7220 */ /* 0x080fe20000400000 */
[-C--:B-1----:R-:W-:Y:S01]  /*25680*/  FMUL R15, R79, R2.reuse ;  /* 0x000000024f0f7220 */ /* 0x082fe20000400000 */
        /* <DEDUP_REMOVED lines=10> */
[----:B--2---:R-:W-:-:S02]  /*25730*/  HADD2.F32 R14, -RZ, R10.H0_H0 ;  /* 0x2000000aff0e7230 */ /* 0x004fc40000004100 */
[----:B------:R-:W-:Y:S02]  /*25740*/  HADD2.F32 R12, -RZ, R8.H0_H0 ;  /* 0x20000008ff0c7230 */ /* 0x000fe40000004100 */
[--C-:B------:R-:W-:Y:S02]  /*25750*/  HADD2.F32 R13, -RZ, R9.reuse.H0_H0 ;  /* 0x20000009ff0d7230 */ /* 0x100fe40000004100 */
[-C--:B------:R-:W-:Y:S01]  /*25760*/  FFMA R76, R14, R0.reuse, R76 ;  /* 0x000000000e4c7223 */ /* 0x080fe2000000004c */
[----:B------:R-:W-:Y:S02]  /*25770*/  HADD2.F32 R14, -RZ, R10.H1_H1 ;  /* 0x3000000aff0e7230 */ /* 0x000fe40000004100 */
[-C--:B------:R-:W-:Y:S01]  /*25780*/  FFMA R72, R12, R0.reuse, R72 ;  /* 0x000000000c487223 */ /* 0x080fe20000000048 */
[----:B------:R-:W-:Y:S02]  /*25790*/  HADD2.F32 R12, -RZ, R8.H1_H1 ;  /* 0x30000008ff0c7230 */ /* 0x000fe40000004100 */
[----:B------:R-:W-:Y:S01]  /*257a0*/  FFMA R74, R13, R0, R74 ;  /* 0x000000000d4a7223 */ /* 0x000fe2000000004a */
[----:B------:R-:W-:-:S02]  /*257b0*/  HADD2.F32 R13, -RZ, R9.H1_H1 ;  /* 0x30000009ff0d7230 */ /* 0x000fc40000004100 */
[-C--:B------:R-:W-:Y:S01]  /*257c0*/  FFMA R77, R14, R0.reuse, R77 ;  /* 0x000000000e4d7223 */ /* 0x080fe2000000004d */
[--C-:B------:R-:W-:Y:S02]  /*257d0*/  HADD2.F32 R14, -RZ, R11.reuse.H0_H0 ;  /* 0x2000000bff0e7230 */ /* 0x100fe40000004100 */
[-C--:B------:R-:W-:Y:S01]  /*257e0*/  FFMA R12, R12, R0.reuse, R73 ;  /* 0x000000000c0c7223 */ /* 0x080fe20000000049 */
[-C--:B------:R-:W-:Y:S02]  /*257f0*/  FFMA R13, R13, R0.reuse, R75 ;  /* 0x000000000d0d7223 */ /* 0x080fe4000000004b */
[----:B------:R-:W-:Y:S01]  /*25800*/  FFMA R78, R14, R0, R78 ;  /* 0x000000000e4e7223 */ /* 0x000fe2000000004e */
[----:B------:R-:W-:Y:S01]  /*25810*/  HADD2.F32 R14, -RZ, R11.H1_H1 ;  /* 0x3000000bff0e7230 */ /* 0x000fe20000004100 */
[----:B------:R-:W-:Y:S02]  /*25820*/  F2FP.F16.F32.PACK_AB R12, R12, R72 ;  /* 0x000000480c0c723e */ /* 0x000fe400000000ff */
[----:B------:R-:W-:-:S02]  /*25830*/  F2FP.F16.F32.PACK_AB R13, R13, R74 ;  /* 0x0000004a0d0d723e */ /* 0x000fc400000000ff */
[----:B------:R-:W-:Y:S01]  /*25840*/  FFMA R15, R14, R0, R15 ;  /* 0x000000000e0f7223 */ /* 0x000fe2000000000f */
[----:B------:R-:W-:-:S04]  /*25850*/  F2FP.F16.F32.PACK_AB R14, R77, R76 ;  /* 0x0000004c4d0e723e */ /* 0x000fc800000000ff */
[----:B------:R-:W-:-:S05]  /*25860*/  F2FP.F16.F32.PACK_AB R15, R15, R78 ;  /* 0x0000004e0f0f723e */ /* 0x000fca00000000ff */
[----:B------:R3:W-:Y:S02]  /*25870*/  STSM.16.MT88.4 [R3+0x33000], R12 ;  /* 0x0330000c03007844 */ /* 0x0007e40000004200 */
[--C-:B---3--:R-:W-:Y:S02]  /*25880*/  HADD2.F32 R13, -RZ, R4.reuse.H0_H0 ;  /* 0x20000004ff0d7230 */ /* 0x108fe40000004100 */
        /* <DEDUP_REMOVED lines=34> */
.L_x_141:
[----:B------:R-:W-:Y:S05]  /*25ab0*/  BSYNC B0 ;  /* 0x0000000000007941 */ /* 0x000fea0003800000 */
.L_x_140:
[----:B------:R-:W-:Y:S06]  /*25ac0*/  BAR.SYNC.DEFER_BLOCKING 0x1, 0x80 ;  /* 0x0042000000007b1d */ /* 0x000fec0000010000 */
[----:B------:R-:W-:Y:S05]  /*25ad0*/  @!P0 BRA `(.L_x_142) ;  /* 0x0000000000048947 */ /* 0x000fea0003800000 */
[----:B------:R-:W-:Y:S01]  /*25ae0*/  BPT.TRAP 0x1 ;  /* 0x000000040000795c */ /* 0x000fe20000300000 */
.L_x_142:
[----:B------:R-:W-:Y:S01]  /*25af0*/  SYNCS.ARRIVE.TRANS64.RED.A1T0 RZ, [UR6], RZ ;  /* 0x000000ffffff79a7 */ /* 0x000fe20008100406 */
[----:B------:R-:W-:Y:S05]  /*25b00*/  @!P0 BRA `(.L_x_143) ;  /* 0x0000000000048947 */ /* 0x000fea0003800000 */
[----:B------:R-:W-:Y:S01]  /*25b10*/  BPT.TRAP 0x1 ;  /* 0x000000040000795c */ /* 0x000fe20000300000 */
.L_x_143:
[----:B------:R-:W2:Y:S02]  /*25b20*/  SYNCS.PHASECHK.TRANS64.TRYWAIT P3, [UR47+0x344b0], R158 ;  /* 0x0344b09eff0075a7 */ /* 0x000ea4000806016f */
[----:B--2---:R-:W-:Y:S05]  /*25b30*/  @!P3 BRA `(.L_x_144) ;  /* 0x000000ec0014b947 */ /* 0x004fea0003800000 */
.L_x_554:
        /* <DEDUP_REMOVED lines=34> */
[----:B------:R-:W-:-:S04]  /*25d60*/  HADD2.F32 R14, -RZ, R10.H0_H0 ;  /* 0x2000000aff0e7230 */ /* 0x000fc80000004100 */
[----:B------:R-:W-:Y:S01]  /*25d70*/  F2FP.F16.F32.PACK_AB R13, R13, R15 ;  /* 0x0000000f0d0d723e */ /* 0x000fe200000000ff */
        /* <DEDUP_REMOVED lines=11> */
[----:B------:R-:W-:-:S04]  /*25e30*/  F2FP.F16.F32.PACK_AB R14, R17, R18 ;  /* 0x00000012110e723e */ /* 0x000fc800000000ff */
        /* <DEDUP_REMOVED lines=45> */
.L_x_146:
[----:B------:R-:W-:Y:S05]  /*26110*/  BSYNC B0 ;  /* 0x0000000000007941 */ /* 0x000fea0003800000 */
.L_x_145:
[----:B------:R-:W-:Y:S06]  /*26120*/  BAR.SYNC.DEFER_BLOCKING 0x1, 0x80 ;  /* 0x0042000000007b1d */ /* 0x000fec0000010000 */
[----:B------:R-:W-:Y:S05]  /*26130*/  @!P0 BRA `(.L_x_147) ;  /* 0x0000000000048947 */ /* 0x000fea0003800000 */
[----:B------:R-:W-:Y:S01]  /*26140*/  BPT.TRAP 0x1 ;  /* 0x000000040000795c */ /* 0x000fe20000300000 */
.L_x_147:
[----:B------:R-:W-:Y:S01]  /*26150*/  SYNCS.ARRIVE.TRANS64.RED.A1T0 RZ, [UR7], RZ ;  /* 0x000000ffffff79a7 */ /* 0x000fe20008100407 */
[----:B------:R-:W-:Y:S05]  /*26160*/  @!P0 BRA `(.L_x_148) ;  /* 0x0000000000048947 */ /* 0x000fea0003800000 */
[----:B------:R-:W-:Y:S01]  /*26170*/  BPT.TRAP 0x1 ;  /* 0x000000040000795c */ /* 0x000fe20000300000 */
.L_x_148:
[----:B------:R-:W2:Y:S02]  /*26180*/  SYNCS.PHASECHK.TRANS64.TRYWAIT P3, [UR47+0x344b8], R158 ;  /* 0x0344b89eff0075a7 */ /* 0x000ea4000806016f */
[----:B--2---:R-:W-:Y:S05]  /*26190*/  @!P3 BRA `(.L_x_149) ;  /* 0x000000e40094b947 */ /* 0x004fea0003800000 */
.L_x_555:
        /* <DEDUP_REMOVED lines=93> */
.L_x_151:
[----:B------:R-:W-:Y:S05]  /*26770*/  BSYNC B0 ;  /* 0x0000000000007941 */ /* 0x000fea0003800000 */
.L_x_150:
[----:B------:R-:W-:Y:S06]  /*26780*/  BAR.SYNC.DEFER_BLOCKING 0x1, 0x80 ;  /* 0x0042000000007b1d */ /* 0x000fec0000010000 */
[----:B------:R-:W-:Y:S05]  /*26790*/  @!P0 BRA `(.L_x_152) ;  /* 0x0000000000048947 */ /* 0x000fea0003800000 */
[----:B------:R-:W-:Y:S01]  /*267a0*/  BPT.TRAP 0x1 ;  /* 0x000000040000795c */ /* 0x000fe20000300000 */
.L_x_152:
[----:B------:R-:W-:Y:S01]  /*267b0*/  SYNCS.ARRIVE.TRANS64.RED.A1T0 RZ, [UR4], RZ ;  /* 0x000000ffffff79a7 */ /* 0x000fe20008100404 */
[----:B------:R-:W-:Y:S05]  /*267c0*/  @!P0 BRA `(.L_x_153) ;  /* 0x0000000000048947 */ /* 0x000fea0003800000 */
[----:B------:R-:W-:Y:S01]  /*267d0*/  BPT.TRAP 0x1 ;  /* 0x000000040000795c */ /* 0x000fe20000300000 */
.L_x_153:
[----:B------:R-:W2:Y:S02]  /*267e0*/  SYNCS.PHASECHK.TRANS64.TRYWAIT P3, [UR47+0x344c0], R158 ;  /* 0x0344c09eff0075a7 */ /* 0x000ea4000806016f */
[----:B--2---:R-:W-:Y:S05]  /*267f0*/  @!P3 BRA `(.L_x_154) ;  /* 0x000000e00014b947 */ /* 0x004fea0003800000 */
.L_x_556:
        /* <DEDUP_REMOVED lines=47> */
[----:B------:R-:W-:Y:S01]  /*26af0*/  F2FP.F16.F32.PACK_AB R14, R17, R18 ;  /* 0x00000012110e723e */ /* 0x000fe200000000ff */
[--C-:B------:R-:W-:Y:S02]  /*26b00*/  HADD2.F32 R18, -RZ, R6.reuse.H0_H0 ;  /* 0x20000006ff127230 */ /* 0x100fe40000004100 */
[----:B------:R-:W-:Y:S01]  /*26b10*/  HADD2.F32 R17, -RZ, R6.H1_H1 ;  /* 0x30000006ff117230 */ /* 0x000fe20000004100 */
[----:B------:R-:W-:Y:S01]  /*26b20*/  F2FP.F16.F32.PACK_AB R15, R15, R16 ;  /* 0x000000100f0f723e */ /* 0x000fe200000000ff */
[----:B------:R-:W-:-:S04]  /*26b30*/  HADD2.F32 R16, -RZ, R5.H0_H0 ;  /* 0x20000005ff107230 */ /* 0x000fc80000004100 */
[----:B------:R1:W-:Y:S02]  /*26b40*/  STSM.16.MT88.4 [R3+0x32000], R12 ;  /* 0x0320000c03007844 */ /* 0x0003e40000004200 */
[--C-:B-1----:R-:W-:Y:S02]  /*26b50*/  HADD2.F32 R13, -RZ, R4.reuse.H0_H0 ;  /* 0x20000004ff0d7230 */ /* 0x102fe40000004100 */
[-C--:B------:R-:W-:Y:S01]  /*26b60*/  FMUL R15, R28, R2.reuse ;  /* 0x000000021c0f7220 */ /* 0x080fe20000400000 */
[----:B------:R-:W-:Y:S02]  /*26b70*/  HADD2.F32 R14, -RZ, R4.H1_H1 ;  /* 0x30000004ff0e7230 */ /* 0x000fe40000004100 */
[----:B------:R-:W-:Y:S01]  /*26b80*/  FMUL R12, R21, R2 ;  /* 0x00000002150c7220 */ /* 0x000fe20000400000 */
[-C--:B------:R-:W-:Y:S01]  /*26b90*/  FFMA R21, R13, R0.reuse, R15 ;  /* 0x000000000d157223 */ /* 0x080fe2000000000f */
[----:B------:R-:W-:Y:S02]  /*26ba0*/  HADD2.F32 R15, -RZ, R5.H1_H1 ;  /* 0x30000005ff0f7230 */ /* 0x000fe40000004100 */
[----:B------:R-:W-:Y:S01]  /*26bb0*/  FFMA R12, R14, R0, R12 ;  /* 0x000000000e0c7223 */ /* 0x000fe2000000000c */
[-C--:B------:R-:W-:Y:S01]  /*26bc0*/  FMUL R14, R27, R2.reuse ;  /* 0x000000021b0e7220 */ /* 0x080fe20000400000 */
[----:B------:R-:W-:-:S03]  /*26bd0*/  FMUL R13, R26, R2 ;  /* 0x000000021a0d7220 */ /* 0x000fc60000400000 */
[-C--:B------:R-:W-:Y:S01]  /*26be0*/  FFMA R14, R16, R0.reuse, R14 ;  /* 0x00000000100e7223 */ /* 0x080fe2000000000e */
[----:B------:R-:W-:Y:S01]  /*26bf0*/  FFMA R13, R15, R0, R13 ;  /* 0x000000000f0d7223 */ /* 0x000fe2000000000d */
[-C--:B------:R-:W-:Y:S01]  /*26c00*/  FMUL R16, R25, R2.reuse ;  /* 0x0000000219107220 */ /* 0x080fe20000400000 */
[----:B------:R-:W-:Y:S01]  /*26c10*/  FMUL R15, R23, R2 ;  /* 0x00000002170f7220 */ /* 0x000fe20000400000 */
[----:B------:R-:W-:Y:S02]  /*26c20*/  F2FP.F16.F32.PACK_AB R12, R12, R21 ;  /* 0x000000150c0c723e */ /* 0x000fe400000000ff */
[-C--:B------:R-:W-:Y:S01]  /*26c30*/  FFMA R16, R18, R0.reuse, R16 ;  /* 0x0000000012107223 */ /* 0x080fe20000000010 */
[----:B------:R-:W-:Y:S01]  /*26c40*/  FFMA R15, R17, R0, R15 ;  /* 0x00000000110f7223 */ /* 0x000fe2000000000f */
[-C--:B------:R-:W-:Y:S01]  /*26c50*/  FMUL R17, R20, R2.reuse ;  /* 0x0000000214117220 */ /* 0x080fe20000400000 */
[----:B------:R-:W-:Y:S01]  /*26c60*/  FMUL R18, R19, R2 ;  /* 0x0000000213127220 */ /* 0x000fe20000400000 */
[--C-:B------:R-:W-:Y:S01]  /*26c70*/  HADD2.F32 R20, -RZ, R7.reuse.H0_H0 ;  /* 0x20000007ff147230 */ /* 0x100fe20000004100 */
[----:B------:R-:W-:Y:S01]  /*26c80*/  F2FP.F16.F32.PACK_AB R13, R13, R14 ;  /* 0x0000000e0d0d723e */ /* 0x000fe200000000ff */
[----:B------:R-:W-:Y:S01]  /*26c90*/  HADD2.F32 R19, -RZ, R7.H1_H1 ;  /* 0x30000007ff137230 */ /* 0x000fe20000004100 */
[----:B------:R-:W-:-:S02]  /*26ca0*/  F2FP.F16.F32.PACK_AB R14, R15, R16 ;  /* 0x000000100f0e723e */ /* 0x000fc400000000ff */
[-C--:B------:R-:W-:Y:S02]  /*26cb0*/  FFMA R17, R20, R0.reuse, R17 ;  /* 0x0000000014117223 */ /* 0x080fe40000000011 */
[----:B------:R-:W-:-:S05]  /*26cc0*/  FFMA R18, R19, R0, R18 ;  /* 0x0000000013127223 */ /* 0x000fca0000000012 */
        /* <DEDUP_REMOVED lines=16> */
.L_x_156:
[----:B------:R-:W-:Y:S05]  /*26dd0*/  BSYNC B0 ;  /* 0x0000000000007941 */ /* 0x000fea0003800000 */
.L_x_155:
[----:B------:R-:W-:Y:S06]  /*26de0*/  BAR.SYNC.DEFER_BLOCKING 0x1, 0x80 ;  /* 0x0042000000007b1d */ /* 0x000fec0000010000 */
[----:B------:R-:W-:Y:S05]  /*26df0*/  @!P0 BRA `(.L_x_157) ;  /* 0x0000000000048947 */ /* 0x000fea0003800000 */
[----:B------:R-:W-:Y:S01]  /*26e00*/  BPT.TRAP 0x1 ;  /* 0x000000040000795c */ /* 0x000fe20000300000 */
.L_x_157:
[----:B------:R-:W-:Y:S01]  /*26e10*/  SYNCS.ARRIVE.TRANS64.RED.A1T0 RZ, [UR5], RZ ;  /* 0x000000ffffff79a7 */ /* 0x000fe20008100405 */
[----:B------:R-:W-:Y:S05]  /*26e20*/  @!P0 BRA `(.L_x_158) ;  /* 0x0000000000048947 */ /* 0x000fea0003800000 */
[----:B------:R-:W-:Y:S01]  /*26e30*/  BPT.TRAP 0x1 ;  /* 0x000000040000795c */ /* 0x000fe20000300000 */
.L_x_158:
[----:B------:R-:W2:Y:S02]  /*26e40*/  SYNCS.PHASECHK.TRANS64.TRYWAIT P3, [UR47+0x344c8], R158 ;  /* 0x0344c89eff0075a7 */ /* 0x000ea4000806016f */
[----:B--2---:R-:W-:Y:S05]  /*26e50*/  @!P3 BRA `(.L_x_159) ;  /* 0x000000d80094b947 */ /* 0x004fea0003800000 */
.L_x_557:
[----:B------:R-:W-:Y:S05]  /*26e60*/  @P1 WARPSYNC.ALL ;  /* 0x0000000000001948 */ /* 0x000fea0003800000 */
[----:B------:R-:W2:Y:S01]  /*26e70*/  @P1 LDSM.16.MT88.4 R8, [R3+0x33000] ;  /* 0x033000000308183b */ /* 0x000ea20000004200 */
[-C--:B------:R-:W-:Y:S01]  /*26e80*/  FMUL R89, R89, R2.reuse ;  /* 0x0000000259597220 */ /* 0x080fe20000400000 */
[-C--:B-1----:R-:W-:Y:S01]  /*26e90*/  FMUL R13, R88, R2.reuse ;  /* 0x00000002580d7220 */ /* 0x082fe20000400000 */
[-C--:B------:R-:W-:Y:S01]  /*26ea0*/  FMUL R15, R92, R2.reuse ;  /* 0x000000025c0f7220 */ /* 0x080fe20000400000 */
[----:B------:R-:W1:Y:S01]  /*26eb0*/  @P1 LDSM.16.MT88.4 R4, [R3+0x33800] ;  /* 0x033800000304183b */ /* 0x000e620000004200 */
        /* <DEDUP_REMOVED lines=9> */
[----:B------:R-:W-:Y:S01]  /*26f50*/  FMUL R103, R103, R2 ;  /* 0x0000000267677220 */ /* 0x000fe20000400000 */
[----:B------:R-:W-:Y:S01]  /*26f60*/  BSSY B0, `(.L_x_160) ;  /* 0x000003d000007945 */ /* 0x000fe20003800000 */
[----:B--2---:R-:W-:-:S02]  /*26f70*/  HADD2.F32 R14, -RZ, R8.H1_H1 ;  /* 0x30000008ff0e7230 */ /* 0x004fc40000004100 */
[----:B------:R-:W-:Y:S02]  /*26f80*/  HADD2.F32 R12, -RZ, R8.H0_H0 ;  /* 0x20000008ff0c7230 */ /* 0x000fe40000004100 */
[--C-:B------:R-:W-:Y:S02]  /*26f90*/  HADD2.F32 R16, -RZ, R10.reuse.H0_H0 ;  /* 0x2000000aff107230 */ /* 0x100fe40000004100 */
[-C--:B------:R-:W-:Y:S01]  /*26fa0*/  FFMA R89, R14, R0.reuse, R89 ;  /* 0x000000000e597223 */ /* 0x080fe20000000059 */
[----:B------:R-:W-:Y:S02]  /*26fb0*/  HADD2.F32 R14, -RZ, R9.H0_H0 ;  /* 0x20000009ff0e7230 */ /* 0x000fe40000004100 */
[----:B------:R-:W-:Y:S01]  /*26fc0*/  FFMA R12, R12, R0, R13 ;  /* 0x000000000c0c7223 */ /* 0x000fe2000000000d */
[----:B------:R-:W-:Y:S01]  /*26fd0*/  FMUL R13, R90, R2 ;  /* 0x000000025a0d7220 */ /* 0x000fe20000400000 */
[----:B------:R-:W-:Y:S02]  /*26fe0*/  HADD2.F32 R18, -RZ, R11.H0_H0 ;  /* 0x2000000bff127230 */ /* 0x000fe40000004100 */
[----:B------:R-:W-:Y:S01]  /*26ff0*/  FFMA R15, R16, R0, R15 ;  /* 0x00000000100f7223 */ /* 0x000fe2000000000f */
[----:B------:R-:W-:-:S02]  /*27000*/  HADD2.F32 R16, -RZ, R10.H1_H1 ;  /* 0x3000000aff107230 */ /* 0x000fc40000004100 */
[-C--:B------:R-:W-:Y:S01]  /*27010*/  FFMA R13, R14, R0.reuse, R13 ;  /* 0x000000000e0d7223 */ /* 0x080fe2000000000d */
[----:B------:R-:W-:Y:S02]  /*27020*/  HADD2.F32 R14, -RZ, R9.H1_H1 ;  /* 0x30000009ff0e7230 */ /* 0x000fe40000004100 */
[-C--:B------:R-:W-:Y:S01]  /*27030*/  FFMA R17, R18, R0.reuse, R17 ;  /* 0x0000000012117223 */ /* 0x080fe20000000011 */
[----:B------:R-:W-:Y:S02]  /*27040*/  HADD2.F32 R18, -RZ, R11.H1_H1 ;  /* 0x3000000bff127230 */ /* 0x000fe40000004100 */
[----:B------:R-:W-:Y:S01]  /*27050*/  FFMA R16, R16, R0, R93 ;  /* 0x0000000010107223 */ /* 0x000fe2000000005d */
[----:B------:R-:W-:Y:S01]  /*27060*/  F2FP.F16.F32.PACK_AB R12, R89, R12 ;  /* 0x0000000c590c723e */ /* 0x000fe200000000ff */
[-C--:B------:R-:W-:Y:S01]  /*27070*/  FFMA R14, R14, R0.reuse, R91 ;  /* 0x000000000e0e7223 */ /* 0x080fe2000000005b */
[----:B-1----:R-:W-:Y:S02]  /*27080*/  HADD2.F32 R20, -RZ, R5.H1_H1 ;  /* 0x30000005ff147230 */ /* 0x002fe40000004100 */
[----:B------:R-:W-:-:S02]  /*27090*/  FFMA R18, R18, R0, R95 ;  /* 0x0000000012127223 */ /* 0x000fc4000000005f */
[----:B------:R-:W-:Y:S02]  /*270a0*/  F2FP.F16.F32.PACK_AB R13, R14, R13 ;  /* 0x0000000d0e0d723e */ /* 0x000fe400000000ff */
[----:B------:R-:W-:Y:S01]  /*270b0*/  F2FP.F16.F32.PACK_AB R14, R16, R15 ;  /* 0x0000000f100e723e */ /* 0x000fe200000000ff */
[--C-:B------:R-:W-:Y:S01]  /*270c0*/  HADD2.F32 R16, -RZ, R4.reuse.H0_H0 ;  /* 0x20000004ff107230 */ /* 0x100fe20000004100 */
[----:B------:R-:W-:Y:S01]  /*270d0*/  F2FP.F16.F32.PACK_AB R15, R18, R17 ;  /* 0x00000011120f723e */ /* 0x000fe200000000ff */
[----:B------:R-:W-:Y:S01]  /*270e0*/  FMUL R17, R96, R2 ;  /* 0x0000000260117220 */ /* 0x000fe20000400000 */
[----:B------:R-:W-:-:S03]  /*270f0*/  HADD2.F32 R18, -RZ, R4.H1_H1 ;  /* 0x30000004ff127230 */ /* 0x000fc60000004100 */
[-C--:B------:R-:W-:Y:S01]  /*27100*/  FFMA R16, R16, R0.reuse, R17 ;  /* 0x0000000010107223 */ /* 0x080fe20000000011 */
[----:B------:R1:W-:Y:S01]  /*27110*/  STSM.16.MT88.4 [R3+0x33000], R12 ;  /* 0x0330000c03007844 */ /* 0x0003e20000004200 */
[----:B------:R-:W-:Y:S01]  /*27120*/  FFMA R17, R18, R0, R97 ;  /* 0x0000000012117223 */ /* 0x000fe20000000061 */
[----:B------:R-:W-:Y:S02]  /*27130*/  HADD2.F32 R18, -RZ, R5.H0_H0 ;  /* 0x20000005ff127230 */ /* 0x000fe40000004100 */
[--C-:B-1----:R-:W-:Y:S02]  /*27140*/  HADD2.F32 R12, -RZ, R6.reuse.H0_H0 ;  /* 0x20000006ff0c7230 */ /* 0x102fe40000004100 */
[----:B------:R-:W-:Y:S01]  /*27150*/  FMUL R15, R100, R2 ;  /* 0x00000002640f7220 */ /* 0x000fe20000400000 */
[-C--:B------:R-:W-:Y:S01]  /*27160*/  FFMA R13, R18, R0.reuse, R19 ;  /* 0x00000000120d7223 */ /* 0x080fe20000000013 */
[----:B------:R-:W-:Y:S01]  /*27170*/  FFMA R14, R20, R0, R99 ;  /* 0x00000000140e7223 */ /* 0x000fe20000000063 */
[----:B------:R-:W-:-:S02]  /*27180*/  HADD2.F32 R18, -RZ, R6.H1_H1 ;  /* 0x30000006ff127230 */ /* 0x000fc40000004100 */
[----:B------:R-:W-:Y:S01]  /*27190*/  FFMA R15, R12, R0, R15 ;  /* 0x000000000c0f7223 */ /* 0x000fe2000000000f */
[--C-:B------:R-:W-:Y:S02]  /*271a0*/  HADD2.F32 R12, -RZ, R7.reuse.H0_H0 ;  /* 0x20000007ff0c7230 */ /* 0x100fe40000004100 */
[----:B------:R-:W-:Y:S01]  /*271b0*/  FMUL R19, R102, R2 ;  /* 0x0000000266137220 */ /* 0x000fe20000400000 */
[----:B------:R-:W-:Y:S02]  /*271c0*/  HADD2.F32 R20, -RZ, R7.H1_H1 ;  /* 0x30000007ff147230 */ /* 0x000fe40000004100 */
[-C--:B------:R-:W-:Y:S01]  /*271d0*/  FFMA R18, R18, R0.reuse, R101 ;  /* 0x0000000012127223 */ /* 0x080fe20000000065 */
[----:B------:R-:W-:Y:S01]  /*271e0*/  F2FP.F16.F32.PACK_AB R13, R14, R13 ;  /* 0x0000000d0e0d723e */ /* 0x000fe200000000ff */
[----:B------:R-:W-:Y:S01]  /*271f0*/  FFMA R19, R12, R0, R19 ;  /* 0x000000000c137223 */ /* 0x000fe20000000013 */
[----:B------:R-:W-:Y:S01]  /*27200*/  F2FP.F16.F32.PACK_AB R12, R17, R16 ;  /* 0x00000010110c723e */ /* 0x000fe200000000ff */
[----:B------:R-:W-:Y:S01]  /*27210*/  FFMA R20, R20, R0, R103 ;  /* 0x0000000014147223 */ /* 0x000fe20000000067 */
[----:B------:R-:W-:-:S04]  /*27220*/  F2FP.F16.F32.PACK_AB R14, R18, R15 ;  /* 0x0000000f120e723e */ /* 0x000fc800000000ff */
        /* <DEDUP_REMOVED lines=16> */
.L_x_161:
[----:B------:R-:W-:Y:S05]  /*27330*/  BSYNC B0 ;  /* 0x0000000000007941 */ /* 0x000fea0003800000 */
.L_x_160:
[----:B------:R-:W-:Y:S06]  /*27340*/  BAR.SYNC.DEFER_BLOCKING 0x1, 0x80 ;  /* 0x0042000000007b1d */ /* 0x000fec0000010000 */
[----:B------:R-:W-:Y:S05]  /*27350*/  @!P0 BRA `(.L_x_162) ;  /* 0x0000000000048947 */ /* 0x000fea0003800000 */
[----:B------:R-:W-:Y:S01]  /*27360*/  BPT.TRAP 0x1 ;  /* 0x000000040000795c */ /* 0x000fe20000300000 */
.L_x_162:
[----:B------:R-:W-:Y:S01]  /*27370*/  SYNCS.ARRIVE.TRANS64.RED.A1T0 RZ, [UR6], RZ ;  /* 0x000000ffffff79a7 */ /* 0x000fe20008100406 */
[----:B------:R-:W-:Y:S05]  /*27380*/  @!P0 BRA `(.L_x_163) ;  /* 0x0000000000048947 */ /* 0x000fea0003800000 */
[----:B------:R-:W-:Y:S01]  /*27390*/  BPT.TRAP 0x1 ;  /* 0x000000040000795c */ /* 0x000fe20000300000 */
.L_x_163:
[----:B------:R-:W2:Y:S02]  /*273a0*/  SYNCS.PHASECHK.TRANS64.TRYWAIT P3, [UR47+0x344b0], R24 ;  /* 0x0344b018ff0075a7 */ /* 0x000ea4000806016f */
[----:B--2---:R-:W-:Y:S05]  /*273b0*/  @!P3 BRA `(.L_x_164) ;  /* 0x000000d40054b947 */ /* 0x004fea0003800000 */
.L_x_558:
        /* <DEDUP_REMOVED lines=18> */
[----:B------:R-:W1:Y:S01]  /*274e0*/  @P1 LDSM.16.MT88.4 R4, [R3+0x30800] ;  /* 0x030800000304183b */ /* 0x000e620000004200 */
[----:B------:R-:W-:Y:S05]  /*274f0*/  WARPSYNC.ALL ;  /* 0x0000000000007948 */ /* 0x000fea0003800000 */
[----:B------:R-:W-:Y:S01]  /*27500*/  BSSY B0, `(.L_x_165) ;  /* 0x0000049000007945 */ /* 0x000fe20003800000 */
[----:B-1----:R-:W-:-:S02]  /*27510*/  HADD2.F32 R14, -RZ, R8.H1_H1 ;  /* 0x30000008ff0e7230 */ /* 0x002fc40000004100 */
[----:B------:R-:W-:Y:S02]  /*27520*/  HADD2.F32 R32, -RZ, R7.H1_H1 ;  /* 0x30000007ff207230 */ /* 0x000fe40000004100 */
[-C--:B--2---:R-:W-:Y:S01]  /*27530*/  FMUL R13, R13, R2.reuse ;  /* 0x000000020d0d7220 */ /* 0x084fe20000400000 */
[----:B---3--:R-:W-:Y:S01]  /*27540*/  FMUL R15, R12, R2 ;  /* 0x000000020c0f7220 */ /* 0x008fe20000400000 */
[----:B------:R-:W-:-:S05]  /*27550*/  HADD2.F32 R12, -RZ, R8.H0_H0 ;  /* 0x20000008ff0c7230 */ /* 0x000fca0000004100 */
[-C--:B------:R-:W-:Y:S01]  /*27560*/  FFMA R12, R12, R0.reuse, R13 ;  /* 0x000000000c0c7223 */ /* 0x080fe2000000000d */
[----:B------:R-:W-:Y:S01]  /*27570*/  FFMA R13, R14, R0, R15 ;  /* 0x000000000e0d7223 */ /* 0x000fe2000000000f */
[-C--:B----4-:R-:W-:Y:S01]  /*27580*/  FMUL R15, R17, R2.reuse ;  /* 0x00000002110f7220 */ /* 0x090fe20000400000 */
[----:B-----5:R-:W-:Y:S01]  /*27590*/  FMUL R17, R16, R2 ;  /* 0x0000000210117220 */ /* 0x020fe20000400000 */
[--C-:B------:R-:W-:Y:S02]  /*275a0*/  HADD2.F32 R14, -RZ, R9.reuse.H0_H0 ;  /* 0x20000009ff0e7230 */ /* 0x100fe40000004100 */
[----:B------:R-:W-:Y:S01]  /*275b0*/  HADD2.F32 R16, -RZ, R9.H1_H1 ;  /* 0x30000009ff107230 */ /* 0x000fe20000004100 */
[----:B------:R-:W-:Y:S02]  /*275c0*/  F2FP.F16.F32.PACK_AB R12, R13, R12 ;  /* 0x0000000c0d0c723e */ /* 0x000fe400000000ff */
[-C--:B------:R-:W-:Y:S02]  /*275d0*/  FFMA R14, R14, R0.reuse, R15 ;  /* 0x000000000e0e7223 */ /* 0x080fe4000000000f */
[----:B------:R-:W-:Y:S01]  /*275e0*/  FFMA R15, R16, R0, R17 ;  /* 0x00000000100f7223 */ /* 0x000fe20000000011 */
[-C--:B------:R-:W-:Y:S01]  /*275f0*/  FMUL R17, R19, R2.reuse ;  /* 0x0000000213117220 */ /* 0x080fe20000400000 */
[----:B------:R-:W-:Y:S01]  /*27600*/  FMUL R19, R18, R2 ;  /* 0x0000000212137220 */ /* 0x000fe20000400000 */
[----:B------:R-:W-:-:S02]  /*27610*/  HADD2.F32 R16, -RZ, R10.H0_H0 ;  /* 0x2000000aff107230 */ /* 0x000fc40000004100 */
[----:B------:R-:W-:Y:S01]  /*27620*/  HADD2.F32 R18, -RZ, R10.H1_H1 ;  /* 0x3000000aff127230 */ /* 0x000fe20000004100 */
[----:B------:R-:W-:Y:S02]  /*27630*/  F2FP.F16.F32.PACK_AB R13, R15, R14 ;  /* 0x0000000e0f0d723e */ /* 0x000fe400000000ff */
[-C--:B------:R-:W-:Y:S02]  /*27640*/  FFMA R16, R16, R0.reuse, R17 ;  /* 0x0000000010107223 */ /* 0x080fe40000000011 */
[----:B------:R-:W-:Y:S01]  /*27650*/  FFMA R17, R18, R0, R19 ;  /* 0x0000000012117223 */ /* 0x000fe20000000013 */
[-C--:B------:R-:W-:Y:S01]  /*27660*/  FMUL R19, R21, R2.reuse ;  /* 0x0000000215137220 */ /* 0x080fe20000400000 */
[----:B------:R-:W-:Y:S01]  /*27670*/  FMUL R21, R20, R2 ;  /* 0x0000000214157220 */ /* 0x000fe20000400000 */
[--C-:B------:R-:W-:Y:S02]  /*27680*/  HADD2.F32 R18, -RZ, R11.reuse.H0_H0 ;  /* 0x2000000bff127230 */ /* 0x100fe40000004100 */
[----:B------:R-:W-:-:S02]  /*27690*/  HADD2.F32 R20, -RZ, R11.H1_H1 ;  /* 0x3000000bff147230 */ /* 0x000fc40000004100 */
[----:B------:R-:W-:Y:S01]  /*276a0*/  FMUL R23, R23, R2 ;  /* 0x0000000217177220 */ /* 0x000fe20000400000 */
[----:B------:R-:W-:Y:S01]  /*276b0*/  F2FP.F16.F32.PACK_AB R14, R17, R16 ;  /* 0x00000010110e723e */ /* 0x000fe200000000ff */
[-C--:B------:R-:W-:Y:S01]  /*276c0*/  FFMA R18, R18, R0.reuse, R19 ;  /* 0x0000000012127223 */ /* 0x080fe20000000013 */
[----:B------:R-:W-:Y:S01]  /*276d0*/  FFMA R19, R20, R0, R21 ;  /* 0x0000000014137223 */ /* 0x000fe20000000015 */
[-C--:B------:R-:W-:Y:S01]  /*276e0*/  FMUL R21, R26, R2.reuse ;  /* 0x000000021a157220 */ /* 0x080fe20000400000 */
[--C-:B------:R-:W-:Y:S02]  /*276f0*/  HADD2.F32 R20, -RZ, R4.reuse.H0_H0 ;  /* 0x20000004ff147230 */ /* 0x100fe40000004100 */
[----:B------:R-:W-:Y:S01]  /*27700*/  FMUL R25, R25, R2 ;  /* 0x0000000219197220 */ /* 0x000fe20000400000 */
[----:B------:R-:W-:Y:S01]  /*27710*/  HADD2.F32 R26, -RZ, R4.H1_H1 ;  /* 0x30000004ff1a7230 */ /* 0x000fe20000004100 */
[----:B------:R-:W-:Y:S01]  /*27720*/  F2FP.F16.F32.PACK_AB R15, R19, R18 ;  /* 0x00000012130f723e */ /* 0x000fe200000000ff */
[----:B------:R-:W-:-:S03]  /*27730*/  FFMA R20, R20, R0, R21 ;  /* 0x0000000014147223 */ /* 0x000fc60000000015 */
[----:B------:R-:W-:Y:S01]  /*27740*/  FFMA R21, R26, R0, R23 ;  /* 0x000000001a157223 */ /* 0x000fe20000000017 */
[-C--:B------:R-:W-:Y:S01]  /*27750*/  FMUL R23, R28, R2.reuse ;  /* 0x000000021c177220 */ /* 0x080fe20000400000 */
[--C-:B------:R-:W-:Y:S02]  /*27760*/  HADD2.F32 R26, -RZ, R5.reuse.H0_H0 ;  /* 0x20000005ff1a7230 */ /* 0x100fe40000004100 */
[----:B------:R-:W-:Y:S01]  /*27770*/  FMUL R27, R27, R2 ;  /* 0x000000021b1b7220 */ /* 0x000fe20000400000 */
[----:B------:R-:W-:Y:S01]  /*27780*/  HADD2.F32 R28, -RZ, R5.H1_H1 ;  /* 0x30000005ff1c7230 */ /* 0x000fe20000004100 */
[----:B------:R-:W-:Y:S01]  /*27790*/  F2FP.F16.F32.PACK_AB R16, R21, R20 ;  /* 0x000000141510723e */ /* 0x000fe200000000ff */
[----:B------:R1:W-:Y:S01]  /*277a0*/  STSM.16.MT88.4 [R3+0x30000], R12 ;  /* 0x0300000c03007844 */ /* 0x0003e20000004200 */
[-C--:B------:R-:W-:Y:S02]  /*277b0*/  FFMA R23, R26, R0.reuse, R23 ;  /* 0x000000001a177223 */ /* 0x080fe40000000017 */
[----:B------:R-:W-:Y:S01]  /*277c0*/  FFMA R26, R28, R0, R25 ;  /* 0x000000001c1a7223 */ /* 0x000fe20000000019 */
[----:B------:R-:W-:Y:S01]  /*277d0*/  FMUL R25, R30, R2 ;  /* 0x000000021e197220 */ /* 0x000fe20000400000 */
[----:B------:R-:W-:-:S02]  /*277e0*/  HADD2.F32 R28, -RZ, R6.H0_H0 ;  /* 0x20000006ff1c7230 */ /* 0x000fc40000004100 */
[----:B------:R-:W-:Y:S01]  /*277f0*/  FMUL R29, R29, R2 ;  /* 0x000000021d1d7220 */ /* 0x000fe20000400000 */
[----:B------:R-:W-:Y:S01]  /*27800*/  HADD2.F32 R30, -RZ, R6.H1_H1 ;  /* 0x30000006ff1e7230 */ /* 0x000fe20000004100 */
[----:B------:R-:W-:Y:S01]  /*27810*/  F2FP.F16.F32.PACK_AB R17, R26, R23 ;  /* 0x000000171a11723e */ /* 0x000fe200000000ff */
[----:B------:R-:W-:-:S03]  /*27820*/  FFMA R25, R28, R0, R25 ;  /* 0x000000001c197223 */ /* 0x000fc60000000019 */
[----:B------:R-:W-:Y:S01]  /*27830*/  FFMA R28, R30, R0, R27 ;  /* 0x000000001e1c7223 */ /* 0x000fe2000000001b */
[----:B------:R-:W-:Y:S02]  /*27840*/  HADD2.F32 R30, -RZ, R7.H0_H0 ;  /* 0x20000007ff1e7230 */ /* 0x000fe40000004100 */
[----:B------:R-:W-:Y:S02]  /*27850*/  FMUL R27, R31, R2 ;  /* 0x000000021f1b7220 */ /* 0x000fe40000400000 */
[----:B------:R-:W-:Y:S02]  /*27860*/  F2FP.F16.F32.PACK_AB R18, R28, R25 ;  /* 0x000000191c12723e */ /* 0x000fe400000000ff */
[-C--:B------:R-:W-:Y:S01]  /*27870*/  FFMA R27, R30, R0.reuse, R27 ;  /* 0x000000001e1b7223 */ /* 0x080fe2000000001b */
        /* <DEDUP_REMOVED lines=17> */
.L_x_166:
[----:B------:R-:W-:Y:S05]  /*27990*/  BSYNC B0 ;  /* 0x0000000000007941 */ /* 0x000fea0003800000 */
.L_x_165:
[----:B------:R-:W-:Y:S06]  /*279a0*/  BAR.SYNC.DEFER_BLOCKING 0x1, 0x80 ;  /* 0x0042000000007b1d */ /* 0x000fec0000010000 */
[----:B------:R-:W-:Y:S05]  /*279b0*/  @!P0 BRA `(.L_x_167) ;  /* 0x0000000000048947 */ /* 0x000fea0003800000 */
[----:B------:R-:W-:Y:S01]  /*279c0*/  BPT.TRAP 0x1 ;  /* 0x000000040000795c */ /* 0x000fe20000300000 */
.L_x_167:
[----:B------:R-:W-:Y:S01]  /*279d0*/  SYNCS.ARRIVE.TRANS64.RED.A1T0 RZ, [UR7], RZ ;  /* 0x000000ffffff79a7 */ /* 0x000fe20008100407 */
[----:B------:R-:W-:Y:S05]  /*279e0*/  @!P0 BRA `(.L_x_168) ;  /* 0x0000000000048947 */ /* 0x000fea0003800000 */
[----:B------:R-:W-:Y:S01]  /*279f0*/  BPT.TRAP 0x1 ;  /* 0x000000040000795c */ /* 0x000fe20000300000 */
.L_x_168:
[----:B------:R-:W2:Y:S02]  /*27a00*/  SYNCS.PHASECHK.TRANS64.TRYWAIT P3, [UR47+0x344b8], R24 ;  /* 0x0344b818ff0075a7 */ /* 0x000ea4000806016f */
[----:B--2---:R-:W-:Y:S05]  /*27a10*/  @!P3 BRA `(.L_x_169) ;  /* 0x000000cc00d4b947 */ /* 0x004fea0003800000 */
.L_x_559:
        /* <DEDUP_REMOVED lines=21> */
[----:B-1----:R-:W-:-:S02]  /*27b70*/  HADD2.F32 R16, -RZ, R9.H0_H0 ;  /* 0x20000009ff107230 */ /* 0x002fc40000004100 */
[----:B------:R-:W-:Y:S02]  /*27b80*/  HADD2.F32 R18, -RZ, R9.H1_H1 ;  /* 0x30000009ff127230 */ /* 0x000fe40000004100 */
[----:B------:R-:W-:Y:S02]  /*27b90*/  HADD2.F32 R34, -RZ, R7.H1_H1 ;  /* 0x30000007ff227230 */ /* 0x000fe40000004100 */
[-C--:B--2---:R-:W-:Y:S01]  /*27ba0*/  FMUL R13, R13, R2.reuse ;  /* 0x000000020d0d7220 */ /* 0x084fe20000400000 */
[-C--:B---3--:R-:W-:Y:S01]  /*27bb0*/  FMUL R15, R14, R2.reuse ;  /* 0x000000020e0f7220 */ /* 0x088fe20000400000 */
[--C-:B------:R-:W-:Y:S02]  /*27bc0*/  HADD2.F32 R14, -RZ, R8.reuse.H1_H1 ;  /* 0x30000008ff0e7230 */ /* 0x100fe40000004100 */
[-C--:B----4-:R-:W-:Y:S01]  /*27bd0*/  FMUL R17, R12, R2.reuse ;  /* 0x000000020c117220 */ /* 0x090fe20000400000 */
[----:B------:R-:W-:Y:S02]  /*27be0*/  HADD2.F32 R12, -RZ, R8.H0_H0 ;  /* 0x20000008ff0c7230 */ /* 0x000fe40000004100 */
[----:B-----5:R-:W-:-:S03]  /*27bf0*/  FMUL R19, R19, R2 ;  /* 0x0000000213137220 */ /* 0x020fc60000400000 */
[-C--:B------:R-:W-:Y:S01]  /*27c00*/  FFMA R12, R12, R0.reuse, R13 ;  /* 0x000000000c0c7223 */ /* 0x080fe2000000000d */
[-C--:B------:R-:W-:Y:S01]  /*27c10*/  FFMA R13, R14, R0.reuse, R15 ;  /* 0x000000000e0d7223 */ /* 0x080fe2000000000f */
[-C--:B------:R-:W-:Y:S01]  /*27c20*/  FFMA R14, R16, R0.reuse, R17 ;  /* 0x00000000100e7223 */ /* 0x080fe20000000011 */
[----:B------:R-:W-:Y:S01]  /*27c30*/  FFMA R15, R18, R0, R19 ;  /* 0x00000000120f7223 */ /* 0x000fe20000000013 */
[--C-:B------:R-:W-:Y:S02]  /*27c40*/  HADD2.F32 R16, -RZ, R10.reuse.H0_H0 ;  /* 0x2000000aff107230 */ /* 0x100fe40000004100 */
[-C--:B------:R-:W-:Y:S01]  /*27c50*/  FMUL R17, R26, R2.reuse ;  /* 0x000000021a117220 */ /* 0x080fe20000400000 */
[----:B------:R-:W-:Y:S01]  /*27c60*/  FMUL R19, R21, R2 ;  /* 0x0000000215137220 */ /* 0x000fe20000400000 */
[----:B------:R-:W-:Y:S01]  /*27c70*/  HADD2.F32 R18, -RZ, R10.H1_H1 ;  /* 0x3000000aff127230 */ /* 0x000fe20000004100 */
[----:B------:R-:W-:Y:S01]  /*27c80*/  F2FP.F16.F32.PACK_AB R12, R13, R12 ;  /* 0x0000000c0d0c723e */ /* 0x000fe200000000ff */
[----:B------:R-:W-:-:S02]  /*27c90*/  HADD2.F32 R26, -RZ, R11.H1_H1 ;  /* 0x3000000bff1a7230 */ /* 0x000fc40000004100 */
[----:B------:R-:W-:Y:S01]  /*27ca0*/  FMUL R21, R20, R2 ;  /* 0x0000000214157220 */ /* 0x000fe20000400000 */
[----:B------:R-:W-:Y:S02]  /*27cb0*/  HADD2.F32 R20, -RZ, R11.H0_H0 ;  /* 0x2000000bff147230 */ /* 0x000fe40000004100 */
[-C--:B------:R-:W-:Y:S01]  /*27cc0*/  FFMA R17, R16, R0.reuse, R17 ;  /* 0x0000000010117223 */ /* 0x080fe20000000011 */
[----:B------:R-:W-:Y:S01]  /*27cd0*/  FFMA R16, R18, R0, R19 ;  /* 0x0000000012107223 */ /* 0x000fe20000000013 */
[----:B------:R-:W-:Y:S01]  /*27ce0*/  FMUL R23, R23, R2 ;  /* 0x0000000217177220 */ /* 0x000fe20000400000 */
[----:B------:R-:W-:Y:S01]  /*27cf0*/  F2FP.F16.F32.PACK_AB R13, R15, R14 ;  /* 0x0000000e0f0d723e */ /* 0x000fe200000000ff */
[-C--:B------:R-:W-:Y:S01]  /*27d00*/  FFMA R21, R20, R0.reuse, R21 ;  /* 0x0000000014157223 */ /* 0x080fe20000000015 */
[--C-:B------:R-:W-:Y:S02]  /*27d10*/  HADD2.F32 R20, -RZ, R4.reuse.H0_H0 ;  /* 0x20000004ff147230 */ /* 0x100fe40000004100 */
[----:B------:R-:W-:Y:S01]  /*27d20*/  FFMA R18, R26, R0, R23 ;  /* 0x000000001a127223 */ /* 0x000fe20000000017 */
[-C--:B------:R-:W-:Y:S01]  /*27d30*/  FMUL R19, R30, R2.reuse ;  /* 0x000000021e137220 */ /* 0x080fe20000400000 */
[----:B------:R-:W-:Y:S01]  /*27d40*/  HADD2.F32 R26, -RZ, R4.H1_H1 ;  /* 0x30000004ff1a7230 */ /* 0x000fe20000004100 */
[----:B------:R-:W-:Y:S01]  /*27d50*/  F2FP.F16.F32.PACK_AB R14, R16, R17 ;  /* 0x00000011100e723e */ /* 0x000fe200000000ff */
[----:B------:R-:W-:Y:S01]  /*27d60*/  FMUL R23, R28, R2 ;  /* 0x000000021c177220 */ /* 0x000fe20000400000 */
[----:B------:R-:W-:-:S02]  /*27d70*/  HADD2.F32 R28, -RZ, R5.H0_H0 ;  /* 0x20000005ff1c7230 */ /* 0x000fc40000004100 */
[----:B------:R-:W-:Y:S01]  /*27d80*/  FFMA R19, R20, R0, R19 ;  /* 0x0000000014137223 */ /* 0x000fe20000000013 */
[----:B------:R-:W-:Y:S02]  /*27d90*/  HADD2.F32 R30, -RZ, R5.H1_H1 ;  /* 0x30000005ff1e7230 */ /* 0x000fe40000004100 */
[----:B------:R-:W-:Y:S01]  /*27da0*/  FMUL R25, R25, R2 ;  /* 0x0000000219197220 */ /* 0x000fe20000400000 */
[----:B------:R-:W-:Y:S01]  /*27db0*/  FFMA R20, R26, R0, R23 ;  /* 0x000000001a147223 */ /* 0x000fe20000000017 */
[----:B------:R-:W-:Y:S01]  /*27dc0*/  F2FP.F16.F32.PACK_AB R15, R18, R21 ;  /* 0x00000015120f723e */ /* 0x000fe200000000ff */
[----:B------:R-:W-:Y:S01]  /*27dd0*/  FMUL R27, R27, R2 ;  /* 0x000000021b1b7220 */ /* 0x000fe20000400000 */
[-C--:B------:R-:W-:Y:S01]  /*27de0*/  FFMA R25, R28, R0.reuse, R25 ;  /* 0x000000001c197223 */ /* 0x080fe20000000019 */
[--C-:B------:R-:W-:Y:S01]  /*27df0*/  HADD2.F32 R28, -RZ, R6.reuse.H0_H0 ;  /* 0x20000006ff1c7230 */ /* 0x100fe20000004100 */
[----:B------:R-:W-:Y:S01]  /*27e00*/  F2FP.F16.F32.PACK_AB R16, R20, R19 ;  /* 0x000000131410723e */ /* 0x000fe200000000ff */
[----:B------:R-:W-:Y:S01]  /*27e10*/  FFMA R26, R30, R0, R27 ;  /* 0x000000001e1a7223 */ /* 0x000fe2000000001b */
[-C--:B------:R-:W-:Y:S01]  /*27e20*/  FMUL R23, R33, R2.reuse ;  /* 0x0000000221177220 */ /* 0x080fe20000400000 */
[----:B------:R-:W-:Y:S01]  /*27e30*/  HADD2.F32 R30, -RZ, R6.H1_H1 ;  /* 0x30000006ff1e7230 */ /* 0x000fe20000004100 */
[----:B------:R1:W-:Y:S01]  /*27e40*/  STSM.16.MT88.4 [R3+0x31000], R12 ;  /* 0x0310000c03007844 */ /* 0x0003e20000004200 */
[----:B------:R-:W-:Y:S01]  /*27e50*/  FMUL R27, R32, R2 ;  /* 0x00000002201b7220 */ /* 0x000fe20000400000 */
[----:B------:R-:W-:-:S02]  /*27e60*/  HADD2.F32 R32, -RZ, R7.H0_H0 ;  /* 0x20000007ff207230 */ /* 0x000fc40000004100 */
[----:B------:R-:W-:Y:S01]  /*27e70*/  FFMA R23, R28, R0, R23 ;  /* 0x000000001c177223 */ /* 0x000fe20000000017 */
[----:B------:R-:W-:Y:S01]  /*27e80*/  F2FP.F16.F32.PACK_AB R17, R26, R25 ;  /* 0x000000191a11723e */ /* 0x000fe200000000ff */
[----:B------:R-:W-:Y:S01]  /*27e90*/  FMUL R29, R29, R2 ;  /* 0x000000021d1d7220 */ /* 0x000fe20000400000 */
[----:B------:R-:W-:Y:S01]  /*27ea0*/  FFMA R28, R30, R0, R27 ;  /* 0x000000001e1c7223 */ /* 0x000fe2000000001b */
[----:B------:R-:W-:Y:S02]  /*27eb0*/  FMUL R31, R31, R2 ;  /* 0x000000021f1f7220 */ /* 0x000fe40000400000 */
[-C--:B------:R-:W-:Y:S02]  /*27ec0*/  FFMA R29, R32, R0.reuse, R29 ;  /* 0x00000000201d7223 */ /* 0x080fe4000000001d */
[----:B------:R-:W-:Y:S01]  /*27ed0*/  F2FP.F16.F32.PACK_AB R18, R28, R23 ;  /* 0x000000171c12723e */ /* 0x000fe200000000ff */
        /* <DEDUP_REMOVED lines=17> */
.L_x_171:
[----:B------:R-:W-:Y:S05]  /*27ff0*/  BSYNC B0 ;  /* 0x0000000000007941 */ /* 0x000fea0003800000 */
.L_x_170:
[----:B------:R-:W-:Y:S06]  /*28000*/  BAR.SYNC.DEFER_BLOCKING 0x1, 0x80 ;  /* 0x0042000000007b1d */ /* 0x000fec0000010000 */
[----:B------:R-:W-:Y:S05]  /*28010*/  @!P0 BRA `(.L_x_172) ;  /* 0x0000000000048947 */ /* 0x000fea0003800000 */
[----:B------:R-:W-:Y:S01]  /*28020*/  BPT.TRAP 0x1 ;  /* 0x000000040000795c */ /* 0x000fe20000300000 */
.L_x_172:
[----:B------:R-:W-:Y:S01]  /*28030*/  SYNCS.ARRIVE.TRANS64.RED.A1T0 RZ, [UR4], RZ ;  /* 0x000000ffffff79a7 */ /* 0x000fe20008100404 */
[----:B------:R-:W-:Y:S05]  /*28040*/  @!P0 BRA `(.L_x_173) ;  /* 0x0000000000048947 */ /* 0x000fea0003800000 */
[----:B------:R-:W-:Y:S01]  /*28050*/  BPT.TRAP 0x1 ;  /* 0x000000040000795c */ /* 0x000fe20000300000 */
.L_x_173:
[----:B------:R-:W2:Y:S02]  /*28060*/  SYNCS.PHASECHK.TRANS64.TRYWAIT P3, [UR47+0x344c0], R24 ;  /* 0x0344c018ff0075a7 */ /* 0x000ea4000806016f */
[----:B--2---:R-:W-:Y:S05]  /*28070*/  @!P3 BRA `(.L_x_174) ;  /* 0x000000c80054b947 */ /* 0x004fea0003800000 */
.L_x_560:
        /* <DEDUP_REMOVED lines=27> */
[----:B----4-:R-:W-:Y:S01]  /*28230*/  FMUL R17, R12, R2 ;  /* 0x000000020c117220 */ /* 0x010fe20000400000 */
[----:B------:R-:W-:Y:S02]  /*28240*/  HADD2.F32 R12, -RZ, R8.H0_H0 ;  /* 0x20000008ff0c7230 */ /* 0x000fe40000004100 */
[----:B------:R-:W-:Y:S01]  /*28250*/  FFMA R15, R14, R0, R15 ;  /* 0x000000000e0f7223 */ /* 0x000fe2000000000f */
[----:B-----5:R-:W-:-:S02]  /*28260*/  FMUL R19, R19, R2 ;  /* 0x0000000213137220 */ /* 0x020fc40000400000 */
[-C--:B------:R-:W-:Y:S01]  /*28270*/  FFMA R12, R12, R0.reuse, R13 ;  /* 0x000000000c0c7223 */ /* 0x080fe2000000000d */
[-C--:B------:R-:W-:Y:S01]  /*28280*/  FFMA R13, R16, R0.reuse, R17 ;  /* 0x00000000100d7223 */ /* 0x080fe20000000011 */
[----:B------:R-:W-:Y:S01]  /*28290*/  FFMA R14, R18, R0, R19 ;  /* 0x00000000120e7223 */ /* 0x000fe20000000013 */
[--C-:B------:R-:W-:Y:S02]  /*282a0*/  HADD2.F32 R16, -RZ, R10.reuse.H0_H0 ;  /* 0x2000000aff107230 */ /* 0x100fe40000004100 */
[-C--:B------:R-:W-:Y:S01]  /*282b0*/  FMUL R17, R26, R2.reuse ;  /* 0x000000021a117220 */ /* 0x080fe20000400000 */
[----:B------:R-:W-:Y:S02]  /*282c0*/  HADD2.F32 R18, -RZ, R10.H1_H1 ;  /* 0x3000000aff127230 */ /* 0x000fe40000004100 */
[----:B------:R-:W-:Y:S01]  /*282d0*/  FMUL R19, R21, R2 ;  /* 0x0000000215137220 */ /* 0x000fe20000400000 */
[--C-:B------:R-:W-:Y:S02]  /*282e0*/  HADD2.F32 R26, -RZ, R11.reuse.H1_H1 ;  /* 0x3000000bff1a7230 */ /* 0x100fe40000004100 */
[----:B------:R-:W-:Y:S01]  /*282f0*/  FFMA R17, R16, R0, R17 ;  /* 0x0000000010117223 */ /* 0x000fe20000000011 */
[----:B------:R-:W-:Y:S01]  /*28300*/  F2FP.F16.F32.PACK_AB R13, R14, R13 ;  /* 0x0000000d0e0d723e */ /* 0x000fe200000000ff */
[----:B------:R-:W-:Y:S01]  /*28310*/  FMUL R21, R20, R2 ;  /* 0x0000000214157220 */ /* 0x000fe20000400000 */
[----:B------:R-:W-:-:S02]  /*28320*/  HADD2.F32 R20, -RZ, R11.H0_H0 ;  /* 0x2000000bff147230 */ /* 0x000fc40000004100 */
[----:B------:R-:W-:Y:S01]  /*28330*/  FFMA R16, R18, R0, R19 ;  /* 0x0000000012107223 */ /* 0x000fe20000000013 */
[----:B------:R-:W-:Y:S01]  /*28340*/  F2FP.F16.F32.PACK_AB R12, R15, R12 ;  /* 0x0000000c0f0c723e */ /* 0x000fe200000000ff */
[----:B------:R-:W-:Y:S01]  /*28350*/  FMUL R23, R23, R2 ;  /* 0x0000000217177220 */ /* 0x000fe20000400000 */
        /* <DEDUP_REMOVED lines=47> */
.L_x_176:
[----:B------:R-:W-:Y:S05]  /*28650*/  BSYNC B0 ;  /* 0x0000000000007941 */ /* 0x000fea0003800000 */
.L_x_175:
[----:B------:R-:W-:Y:S06]  /*28660*/  BAR.SYNC.DEFER_BLOCKING 0x1, 0x80 ;  /* 0x0042000000007b1d */ /* 0x000fec0000010000 */
[----:B------:R-:W-:Y:S05]  /*28670*/  @!P0 BRA `(.L_x_177) ;  /* 0x0000000000048947 */ /* 0x000fea0003800000 */
[----:B------:R-:W-:Y:S01]  /*28680*/  BPT.TRAP 0x1 ;  /* 0x000000040000795c */ /* 0x000fe20000300000 */
.L_x_177:
[----:B------:R-:W-:Y:S01]  /*28690*/  SYNCS.ARRIVE.TRANS64.RED.A1T0 RZ, [UR5], RZ ;  /* 0x000000ffffff79a7 */ /* 0x000fe20008100405 */
[----:B------:R-:W-:Y:S05]  /*286a0*/  @!P0 BRA `(.L_x_178) ;  /* 0x0000000000048947 */ /* 0x000fea0003800000 */
[----:B------:R-:W-:Y:S01]  /*286b0*/  BPT.TRAP 0x1 ;  /* 0x000000040000795c */ /* 0x000fe20000300000 */
.L_x_178:
[----:B------:R-:W2:Y:S02]  /*286c0*/  SYNCS.PHASECHK.TRANS64.TRYWAIT P3, [UR47+0x344c8], R24 ;  /* 0x0344c818ff0075a7 */ /* 0x000ea4000806016f */
[----:B--2---:R-:W-:Y:S05]  /*286d0*/  @!P3 BRA `(.L_x_179) ;  /* 0x000000c000d4b947 */ /* 0x004fea0003800000 */
.L_x_561:
[----:B------:R-:W-:Y:S05]  /*286e0*/  @P1 WARPSYNC.ALL ;  /* 0x0000000000001948 */ /* 0x000fea0003800000 */
[----:B------:R-:W2:Y:S01]  /*286f0*/  @P1 LDSM.16.MT88.4 R8, [R3+0x33000] ;  /* 0x033000000308183b */ /* 0x000ea20000004200 */
[-C--:B-1----:R-:W-:Y:S01]  /*28700*/  FMUL R13, R104, R2.reuse ;  /* 0x00000002680d7220 */ /* 0x082fe20000400000 */
[-C--:B------:R-:W-:Y:S01]  /*28710*/  FMUL R105, R105, R2.reuse ;  /* 0x0000000269697220 */ /* 0x080fe20000400000 */
[-C--:B------:R-:W-:Y:S01]  /*28720*/  FMUL R15, R106, R2.reuse ;  /* 0x000000026a0f7220 */ /* 0x080fe20000400000 */
[----:B------:R-:W1:Y:S01]  /*28730*/  @P1 LDSM.16.MT88.4 R4, [R3+0x33800] ;  /* 0x033800000304183b */ /* 0x000e620000004200 */
[-C--:B------:R-:W-:Y:S01]  /*28740*/  FMUL R107, R107, R2.reuse ;  /* 0x000000026b6b7220 */ /* 0x080fe20000400000 */
        /* <DEDUP_REMOVED lines=11> */
[----:B------:R-:W-:Y:S05]  /*28800*/  WARPSYNC.ALL ;  /* 0x0000000000007948 */ /* 0x000fea0003800000 */
[----:B------:R-:W-:Y:S01]  /*28810*/  BSSY B0, `(.L_x_180) ;  /* 0x000003a000007945 */ /* 0x000fe20003800000 */
[----:B--2---:R-:W-:-:S02]  /*28820*/  HADD2.F32 R12, -RZ, R8.H0_H0 ;  /* 0x20000008ff0c7230 */ /* 0x004fc40000004100 */
[----:B------:R-:W-:Y:S02]  /*28830*/  HADD2.F32 R14, -RZ, R8.H1_H1 ;  /* 0x30000008ff0e7230 */ /* 0x000fe40000004100 */
[--C-:B------:R-:W-:Y:S02]  /*28840*/  HADD2.F32 R16, -RZ, R9.reuse.H0_H0 ;  /* 0x20000009ff107230 */ /* 0x100fe40000004100 */
[-C--:B------:R-:W-:Y:S01]  /*28850*/  FFMA R12, R12, R0.reuse, R13 ;  /* 0x000000000c0c7223 */ /* 0x080fe2000000000d */
[----:B------:R-:W-:Y:S02]  /*28860*/  HADD2.F32 R18, -RZ, R9.H1_H1 ;  /* 0x30000009ff127230 */ /* 0x000fe40000004100 */
[-C--:B------:R-:W-:Y:S01]  /*28870*/  FFMA R105, R14, R0.reuse, R105 ;  /* 0x000000000e697223 */ /* 0x080fe20000000069 */
[----:B------:R-:W-:Y:S02]  /*28880*/  HADD2.F32 R20, -RZ, R11.H0_H0 ;  /* 0x2000000bff147230 */ /* 0x000fe40000004100 */
[----:B------:R-:W-:Y:S01]  /*28890*/  FFMA R13, R16, R0, R15 ;  /* 0x00000000100d7223 */ /* 0x000fe2000000000f */
[----:B------:R-:W-:-:S02]  /*288a0*/  HADD2.F32 R16, -RZ, R10.H0_H0 ;  /* 0x2000000aff107230 */ /* 0x000fc40000004100 */
[----:B------:R-:W-:Y:S01]  /*288b0*/  FFMA R14, R18, R0, R107 ;  /* 0x00000000120e7223 */ /* 0x000fe2000000006b */
[----:B------:R-:W-:Y:S01]  /*288c0*/  FMUL R15, R108, R2 ;  /* 0x000000026c0f7220 */ /* 0x000fe20000400000 */
[----:B------:R-:W-:Y:S02]  /*288d0*/  HADD2.F32 R18, -RZ, R10.H1_H1 ;  /* 0x3000000aff127230 */ /* 0x000fe40000004100 */
[-C--:B------:R-:W-:Y:S01]  /*288e0*/  FFMA R17, R20, R0.reuse, R17 ;  /* 0x0000000014117223 */ /* 0x080fe20000000011 */
[----:B------:R-:W-:Y:S02]  /*288f0*/  HADD2.F32 R26, -RZ, R11.H1_H1 ;  /* 0x3000000bff1a7230 */ /* 0x000fe40000004100 */
[-C--:B------:R-:W-:Y:S01]  /*28900*/  FFMA R15, R16, R0.reuse, R15 ;  /* 0x00000000100f7223 */ /* 0x080fe2000000000f */
[----:B-1----:R-:W-:Y:S02]  /*28910*/  HADD2.F32 R20, -RZ, R4.H0_H0 ;  /* 0x20000004ff147230 */ /* 0x002fe40000004100 */
[----:B------:R-:W-:Y:S01]  /*28920*/  FFMA R16, R18, R0, R109 ;  /* 0x0000000012107223 */ /* 0x000fe2000000006d */
[----:B------:R-:W-:-:S02]  /*28930*/  HADD2.F32 R28, -RZ, R5.H0_H0 ;  /* 0x20000005ff1c7230 */ /* 0x000fc40000004100 */
[-C--:B------:R-:W-:Y:S01]  /*28940*/  FFMA R18, R26, R0.reuse, R111 ;  /* 0x000000001a127223 */ /* 0x080fe2000000006f */
[----:B------:R-:W-:Y:S02]  /*28950*/  HADD2.F32 R26, -RZ, R4.H1_H1 ;  /* 0x30000004ff1a7230 */ /* 0x000fe40000004100 */
[-C--:B------:R-:W-:Y:S01]  /*28960*/  FFMA R19, R20, R0.reuse, R19 ;  /* 0x0000000014137223 */ /* 0x080fe20000000013 */
[----:B------:R-:W-:Y:S02]  /*28970*/  HADD2.F32 R30, -RZ, R5.H1_H1 ;  /* 0x30000005ff1e7230 */ /* 0x000fe40000004100 */
[-C--:B------:R-:W-:Y:S01]  /*28980*/  FFMA R21, R28, R0.reuse, R21 ;  /* 0x000000001c157223 */ /* 0x080fe20000000015 */
[----:B------:R-:W-:Y:S02]  /*28990*/  HADD2.F32 R28, -RZ, R6.H0_H0 ;  /* 0x20000006ff1c7230 */ /* 0x000fe40000004100 */
[----:B------:R-:W-:Y:S01]  /*289a0*/  FFMA R20, R26, R0, R113 ;  /* 0x000000001a147223 */ /* 0x000fe20000000071 */
[----:B------:R-:W-:-:S02]  /*289b0*/  HADD2.F32 R32, -RZ, R7.H0_H0 ;  /* 0x20000007ff207230 */ /* 0x000fc40000004100 */
[-C--:B------:R-:W-:Y:S01]  /*289c0*/  FFMA R26, R30, R0.reuse, R115 ;  /* 0x000000001e1a7223 */ /* 0x080fe20000000073 */
[----:B------:R-:W-:Y:S02]  /*289d0*/  HADD2.F32 R30, -RZ, R6.H1_H1 ;  /* 0x30000006ff1e7230 */ /* 0x000fe40000004100 */
[-C--:B------:R-:W-:Y:S01]  /*289e0*/  FFMA R23, R28, R0.reuse, R23 ;  /* 0x000000001c177223 */ /* 0x080fe20000000017 */
[----:B------:R-:W-:Y:S02]  /*289f0*/  HADD2.F32 R34, -RZ, R7.H1_H1 ;  /* 0x30000007ff227230 */ /* 0x000fe40000004100 */
[-C--:B------:R-:W-:Y:S01]  /*28a00*/  FFMA R25, R32, R0.reuse, R25 ;  /* 0x0000000020197223 */ /* 0x080fe20000000019 */
[----:B------:R-:W-:Y:S01]  /*28a10*/  F2FP.F16.F32.PACK_AB R13, R14, R13 ;  /* 0x0000000d0e0d723e */ /* 0x000fe200000000ff */
[-C--:B------:R-:W-:Y:S01]  /*28a20*/  FFMA R28, R30, R0.reuse, R117 ;  /* 0x000000001e1c7223 */ /* 0x080fe20000000075 */
[----:B------:R-:W-:Y:S01]  /*28a30*/  F2FP.F16.F32.PACK_AB R14, R16, R15 ;  /* 0x0000000f100e723e */ /* 0x000fe200000000ff */
[----:B------:R-:W-:Y:S01]  /*28a40*/  FFMA R30, R34, R0, R119 ;  /* 0x00000000221e7223 */ /* 0x000fe20000000077 */
[----:B------:R-:W-:-:S02]  /*28a50*/  F2FP.F16.F32.PACK_AB R12, R105, R12 ;  /* 0x0000000c690c723e */ /* 0x000fc400000000ff */
[----:B------:R-:W-:Y:S02]  /*28a60*/  F2FP.F16.F32.PACK_AB R15, R18, R17 ;  /* 0x00000011120f723e */ /* 0x000fe400000000ff */
[----:B------:R-:W-:Y:S02]  /*28a70*/  F2FP.F16.F32.PACK_AB R16, R20, R19 ;  /* 0x000000131410723e */ /* 0x000fe400000000ff */
[----:B------:R-:W-:Y:S01]  /*28a80*/  F2FP.F16.F32.PACK_AB R17, R26, R21 ;  /* 0x000000151a11723e */ /* 0x000fe200000000ff */
[----:B------:R1:W-:Y:S01]  /*28a90*/  STSM.16.MT88.4 [R3+0x33000], R12 ;  /* 0x0330000c03007844 */ /* 0x0003e20000004200 */
        /* <DEDUP_REMOVED lines=17> */
.L_x_181:
[----:B------:R-:W-:Y:S05]  /*28bb0*/  BSYNC B0 ;  /* 0x0000000000007941 */ /* 0x000fea0003800000 */
.L_x_180:
[----:B------:R-:W-:Y:S06]  /*28bc0*/  BAR.SYNC.DEFER_BLOCKING 0x1, 0x80 ;  /* 0x0042000000007b1d */ /* 0x000fec0000010000 */
[----:B------:R-:W-:Y:S05]  /*28bd0*/  @!P0 BRA `(.L_x_182) ;  /* 0x0000000000048947 */ /* 0x000fea0003800000 */
[----:B------:R-:W-:Y:S01]  /*28be0*/  BPT.TRAP 0x1 ;  /* 0x000000040000795c */ /* 0x000fe20000300000 */
.L_x_182:
[----:B------:R-:W-:Y:S01]  /*28bf0*/  SYNCS.ARRIVE.TRANS64.RED.A1T0 RZ, [UR6], RZ ;  /* 0x000000ffffff79a7 */ /* 0x000fe20008100406 */
[----:B------:R-:W-:Y:S05]  /*28c00*/  @!P0 BRA `(.L_x_183) ;  /* 0x0000000000048947 */ /* 0x000fea0003800000 */
[----:B------:R-:W-:Y:S01]  /*28c10*/  BPT.TRAP 0x1 ;  /* 0x000000040000795c */ /* 0x000fe20000300000 */
.L_x_183:
[----:B------:R-:W2:Y:S02]  /*28c20*/  SYNCS.PHASECHK.TRANS64.TRYWAIT P3, [UR47+0x344b0], R158 ;  /* 0x0344b09eff0075a7 */ /* 0x000ea4000806016f */
[----:B--2---:R-:W-:Y:S05]  /*28c30*/  @!P3 BRA `(.L_x_184) ;  /* 0x000000bc0094b947 */ /* 0x004fea0003800000 */
.L_x_562:
        /* <DEDUP_REMOVED lines=93> */
.L_x_186:
[----:B------:R-:W-:Y:S05]  /*29210*/  BSYNC B0 ;  /* 0x0000000000007941 */ /* 0x000fea0003800000 */
.L_x_185:
[----:B------:R-:W-:Y:S06]  /*29220*/  BAR.SYNC.DEFER_BLOCKING 0x1, 0x80 ;  /* 0x0042000000007b1d */ /* 0x000fec0000010000 */
[----:B------:R-:W-:Y:S05]  /*29230*/  @!P0 BRA `(.L_x_187) ;  /* 0x0000000000048947 */ /* 0x000fea0003800000 */
[----:B------:R-:W-:Y:S01]  /*29240*/  BPT.TRAP 0x1 ;  /* 0x000000040000795c */ /* 0x000fe20000300000 */
.L_x_187:
[----:B------:R-:W-:Y:S01]  /*29250*/  SYNCS.ARRIVE.TRANS64.RED.A1T0 RZ, [UR7], RZ ;  /* 0x000000ffffff79a7 */ /* 0x000fe20008100407 */
[----:B------:R-:W-:Y:S05]  /*29260*/  @!P0 BRA `(.L_x_188) ;  /* 0x0000000000048947 */ /* 0x000fea0003800000 */
[----:B------:R-:W-:Y:S01]  /*29270*/  BPT.TRAP 0x1 ;  /* 0x000000040000795c */ /* 0x000fe20000300000 */
.L_x_188:
[----:B------:R-:W2:Y:S02]  /*29280*/  SYNCS.PHASECHK.TRANS64.TRYWAIT P3, [UR47+0x344b8], R158 ;  /* 0x0344b89eff0075a7 */ /* 0x000ea4000806016f */
[----:B--2---:R-:W-:Y:S05]  /*29290*/  @!P3 BRA `(.L_x_189) ;  /* 0x000000b80014b947 */ /* 0x004fea0003800000 */
.L_x_563:
        /* <DEDUP_REMOVED lines=29> */
[----:B-----5:R-:W-:Y:S01]  /*29470*/  FMUL R19, R19, R2 ;  /* 0x0000000213137220 */ /* 0x020fe20000400000 */
[----:B------:R-:W-:-:S02]  /*29480*/  FFMA R17, R16, R0, R17 ;  /* 0x0000000010117223 */ /* 0x000fc40000000011 */
        /* <DEDUP_REMOVED lines=62> */
.L_x_191:
[----:B------:R-:W-:Y:S05]  /*29870*/  BSYNC B0 ;  /* 0x0000000000007941 */ /* 0x000fea0003800000 */
.L_x_190:
[----:B------:R-:W-:Y:S06]  /*29880*/  BAR.SYNC.DEFER_BLOCKING 0x1, 0x80 ;  /* 0x0042000000007b1d */ /* 0x000fec0000010000 */
[----:B------:R-:W-:Y:S05]  /*29890*/  @!P0 BRA `(.L_x_192) ;  /* 0x0000000000048947 */ /* 0x000fea0003800000 */
[----:B------:R-:W-:Y:S01]  /*298a0*/  BPT.TRAP 0x1 ;  /* 0x000000040000795c */ /* 0x000fe20000300000 */
.L_x_192:
[----:B------:R-:W-:Y:S01]  /*298b0*/  SYNCS.ARRIVE.TRANS64.RED.A1T0 RZ, [UR4], RZ ;  /* 0x000000ffffff79a7 */ /* 0x000fe20008100404 */
[----:B------:R-:W-:Y:S05]  /*298c0*/  @!P0 BRA `(.L_x_193) ;  /* 0x0000000000048947 */ /* 0x000fea0003800000 */
[----:B------:R-:W-:Y:S01]  /*298d0*/  BPT.TRAP 0x1 ;  /* 0x000000040000795c */ /* 0x000fe20000300000 */
.L_x_193:
[----:B------:R-:W2:Y:S02]  /*298e0*/  SYNCS.PHASECHK.TRANS64.TRYWAIT P3, [UR47+0x344c0], R158 ;  /* 0x0344c09eff0075a7 */ /* 0x000ea4000806016f */
[----:B--2---:R-:W-:Y:S05]  /*298f0*/  @!P3 BRA `(.L_x_194) ;  /* 0x000000b00094b947 */ /* 0x004fea0003800000 */
.L_x_564:
        /* <DEDUP_REMOVED lines=93> */
.L_x_196:
[----:B------:R-:W-:Y:S05]  /*29ed0*/  BSYNC B0 ;  /* 0x0000000000007941 */ /* 0x000fea0003800000 */
.L_x_195:
[----:B------:R-:W-:Y:S06]  /*29ee0*/  BAR.SYNC.DEFER_BLOCKING 0x1, 0x80 ;  /* 0x0042000000007b1d */ /* 0x000fec0000010000 */
[----:B------:R-:W-:Y:S05]  /*29ef0*/  @!P0 BRA `(.L_x_197) ;  /* 0x0000000000048947 */ /* 0x000fea0003800000 */
[----:B------:R-:W-:Y:S01]  /*29f00*/  BPT.TRAP 0x1 ;  /* 0x000000040000795c */ /* 0x000fe20000300000 */
.L_x_197:
[----:B------:R-:W-:Y:S01]  /*29f10*/  SYNCS.ARRIVE.TRANS64.RED.A1T0 RZ, [UR5], RZ ;  /* 0x000000ffffff79a7 */ /* 0x000fe20008100405 */
[----:B------:R-:W-:Y:S05]  /*29f20*/  @!P0 BRA `(.L_x_198) ;  /* 0x0000000000048947 */ /* 0x000fea0003800000 */
[----:B------:R-:W-:Y:S01]  /*29f30*/  BPT.TRAP 0x1 ;  /* 0x000000040000795c */ /* 0x000fe20000300000 */
.L_x_198:
[----:B------:R-:W2:Y:S02]  /*29f40*/  SYNCS.PHASECHK.TRANS64.TRYWAIT P3, [UR47+0x344c8], R158 ;  /* 0x0344c89eff0075a7 */ /* 0x000ea4000806016f */
[----:B--2---:R-:W-:Y:S05]  /*29f50*/  @!P3 BRA `(.L_x_199) ;  /* 0x000000ac0014b947 */ /* 0x004fea0003800000 */
.L_x_565:
        /* <DEDUP_REMOVED lines=77> */
.L_x_201:
[----:B------:R-:W-:Y:S05]  /*2a430*/  BSYNC B0 ;  /* 0x0000000000007941 */ /* 0x000fea0003800000 */
.L_x_200:
[----:B------:R-:W-:Y:S06]  /*2a440*/  BAR.SYNC.DEFER_BLOCKING 0x1, 0x80 ;  /* 0x0042000000007b1d */ /* 0x000fec0000010000 */
[----:B------:R-:W-:Y:S05]  /*2a450*/  @!P0 BRA `(.L_x_202) ;  /* 0x0000000000048947 */ /* 0x000fea0003800000 */
[----:B------:R-:W-:Y:S01]  /*2a460*/  BPT.TRAP 0x1 ;  /* 0x000000040000795c */ /* 0x000fe20000300000 */
.L_x_202:
[----:B------:R-:W-:Y:S01]  /*2a470*/  SYNCS.ARRIVE.TRANS64.RED.A1T0 RZ, [UR6], RZ ;  /* 0x000000ffffff79a7 */ /* 0x000fe20008100406 */
[----:B------:R-:W-:Y:S05]  /*2a480*/  @!P0 BRA `(.L_x_203) ;  /* 0x0000000000048947 */ /* 0x000fea0003800000 */
[----:B------:R-:W-:Y:S01]  /*2a490*/  BPT.TRAP 0x1 ;  /* 0x000000040000795c */ /* 0x000fe20000300000 */
.L_x_203:
[----:B------:R-:W2:Y:S02]  /*2a4a0*/  SYNCS.PHASECHK.TRANS64.TRYWAIT P3, [UR47+0x344b0], R24 ;  /* 0x0344b018ff0075a7 */ /* 0x000ea4000806016f */
[----:B--2---:R-:W-:Y:S05]  /*2a4b0*/  @!P3 BRA `(.L_x_204) ;  /* 0x000000a400d4b947 */ /* 0x004fea0003800000 */
.L_x_566:
        /* <DEDUP_REMOVED lines=17> */
[----:B------:R-:W-:Y:S04]  /*2a5d0*/  @P1 LDSM.16.MT88.4 R8, [R3+0x30000] ;  /* 0x030000000308183b */ /* 0x000fe80000004200 */
[----:B------:R-:W1:Y:S01]  /*2a5e0*/  @P1 LDSM.16.MT88.4 R4, [R3+0x30800] ;  /* 0x030800000304183b */ /* 0x000e620000004200 */
[----:B------:R-:W-:Y:S05]  /*2a5f0*/  WARPSYNC.ALL ;  /* 0x0000000000007948 */ /* 0x000fea0003800000 */
[----:B------:R-:W-:Y:S01]  /*2a600*/  BSSY B0, `(.L_x_205) ;  /* 0x0000049000007945 */ /* 0x000fe20003800000 */
[----:B-1----:R-:W-:-:S02]  /*2a610*/  HADD2.F32 R30, -RZ, R5.H0_H0 ;  /* 0x20000005ff1e7230 */ /* 0x002fc40000004100 */
[--C-:B------:R-:W-:Y:S02]  /*2a620*/  HADD2.F32 R32, -RZ, R7.reuse.H0_H0 ;  /* 0x20000007ff207230 */ /* 0x100fe40000004100 */
[----:B------:R-:W-:Y:S02]  /*2a630*/  HADD2.F32 R34, -RZ, R7.H1_H1 ;  /* 0x30000007ff227230 */ /* 0x000fe40000004100 */
[-C--:B--2---:R-:W-:Y:S01]  /*2a640*/  FMUL R13, R13, R2.reuse ;  /* 0x000000020d0d7220 */ /* 0x084fe20000400000 */
[-C--:B---3--:R-:W-:Y:S01]  /*2a650*/  FMUL R15, R15, R2.reuse ;  /* 0x000000020f0f7220 */ /* 0x088fe20000400000 */
[-C--:B----4-:R-:W-:Y:S01]  /*2a660*/  FMUL R17, R17, R2.reuse ;  /* 0x0000000211117220 */ /* 0x090fe20000400000 */
[-C--:B-----5:R-:W-:Y:S01]  /*2a670*/  FMUL R19, R19, R2.reuse ;  /* 0x0000000213137220 */ /* 0x0a0fe20000400000 */
[-C--:B------:R-:W-:Y:S01]  /*2a680*/  FMUL R21, R21, R2.reuse ;  /* 0x0000000215157220 */ /* 0x080fe20000400000 */
[-C--:B------:R-:W-:Y:S01]  /*2a690*/  FMUL R23, R23, R2.reuse ;  /* 0x0000000217177220 */ /* 0x080fe20000400000 */
[-C--:B------:R-:W-:Y:S01]  /*2a6a0*/  FMUL R25, R25, R2.reuse ;  /* 0x0000000219197220 */ /* 0x080fe20000400000 */
[-C--:B------:R-:W-:Y:S01]  /*2a6b0*/  FMUL R27, R27, R2.reuse ;  /* 0x000000021b1b7220 */ /* 0x080fe20000400000 */
[-C--:B------:R-:W-:Y:S01]  /*2a6c0*/  FMUL R29, R29, R2.reuse ;  /* 0x000000021d1d7220 */ /* 0x080fe20000400000 */
[----:B------:R-:W-:Y:S01]  /*2a6d0*/  FMUL R31, R28, R2 ;  /* 0x000000021c1f7220 */ /* 0x000fe20000400000 */
[----:B------:R-:W-:-:S02]  /*2a6e0*/  HADD2.F32 R28, -RZ, R4.H1_H1 ;  /* 0x30000004ff1c7230 */ /* 0x000fc40000004100 */
[-C--:B------:R-:W-:Y:S01]  /*2a6f0*/  FMUL R33, R26, R2.reuse ;  /* 0x000000021a217220 */ /* 0x080fe20000400000 */
[----:B------:R-:W-:Y:S02]  /*2a700*/  HADD2.F32 R26, -RZ, R4.H0_H0 ;  /* 0x20000004ff1a7230 */ /* 0x000fe40000004100 */
[----:B------:R-:W-:Y:S01]  /*2a710*/  FMUL R35, R12, R2 ;  /* 0x000000020c237220 */ /* 0x000fe20000400000 */
[----:B------:R-:W-:Y:S02]  /*2a720*/  HADD2.F32 R12, -RZ, R8.H0_H0 ;  /* 0x20000008ff0c7230 */ /* 0x000fe40000004100 */
[-C--:B------:R-:W-:Y:S01]  /*2a730*/  FFMA R33, R30, R0.reuse, R33 ;  /* 0x000000001e217223 */ /* 0x080fe20000000021 */
[----:B------:R-:W-:Y:S01]  /*2a740*/  FFMA R29, R26, R0, R29 ;  /* 0x000000001a1d7223 */ /* 0x000fe2000000001d */
[----:B------:R-:W-:Y:S01]  /*2a750*/  FMUL R37, R20, R2 ;  /* 0x0000000214257220 */ /* 0x000fe20000400000 */
[----:B------:R-:W-:Y:S02]  /*2a760*/  HADD2.F32 R20, -RZ, R10.H1_H1 ;  /* 0x3000000aff147230 */ /* 0x000fe40000004100 */
[----:B------:R-:W-:Y:S01]  /*2a770*/  FFMA R13, R12, R0, R13 ;  /* 0x000000000c0d7223 */ /* 0x000fe2000000000d */
[----:B------:R-:W-:-:S02]  /*2a780*/  HADD2.F32 R12, -RZ, R8.H1_H1 ;  /* 0x30000008ff0c7230 */ /* 0x000fc40000004100 */
[-C--:B------:R-:W-:Y:S01]  /*2a790*/  FMUL R39, R18, R2.reuse ;  /* 0x0000000212277220 */ /* 0x080fe20000400000 */
[----:B------:R-:W-:Y:S02]  /*2a7a0*/  HADD2.F32 R18, -RZ, R10.H0_H0 ;  /* 0x2000000aff127230 */ /* 0x000fe40000004100 */
[----:B------:R-:W-:Y:S02]  /*2a7b0*/  HADD2.F32 R30, -RZ, R6.H1_H1 ;  /* 0x30000006ff1e7230 */ /* 0x000fe40000004100 */
[----:B------:R-:W-:Y:S01]  /*2a7c0*/  FMUL R41, R16, R2 ;  /* 0x0000000210297220 */ /* 0x000fe20000400000 */
[----:B------:R-:W-:Y:S02]  /*2a7d0*/  HADD2.F32 R16, -RZ, R9.H1_H1 ;  /* 0x30000009ff107230 */ /* 0x000fe40000004100 */
[----:B------:R-:W-:Y:S01]  /*2a7e0*/  FFMA R21, R18, R0, R21 ;  /* 0x0000000012157223 */ /* 0x000fe20000000015 */
[----:B------:R-:W-:Y:S02]  /*2a7f0*/  HADD2.F32 R18, -RZ, R11.H0_H0 ;  /* 0x2000000bff127230 */ /* 0x000fe40000004100 */
[----:B------:R-:W-:Y:S01]  /*2a800*/  FMUL R43, R14, R2 ;  /* 0x000000020e2b7220 */ /* 0x000fe20000400000 */
[----:B------:R-:W-:-:S02]  /*2a810*/  HADD2.F32 R14, -RZ, R9.H0_H0 ;  /* 0x20000009ff0e7230 */ /* 0x000fc40000004100 */
[-C--:B------:R-:W-:Y:S01]  /*2a820*/  FFMA R12, R12, R0.reuse, R15 ;  /* 0x000000000c0c7223 */ /* 0x080fe2000000000f */
[----:B------:R-:W-:Y:S02]  /*2a830*/  HADD2.F32 R26, -RZ, R5.H1_H1 ;  /* 0x30000005ff1a7230 */ /* 0x000fe40000004100 */
[-C--:B------:R-:W-:Y:S01]  /*2a840*/  FFMA R25, R18, R0.reuse, R25 ;  /* 0x0000000012197223 */ /* 0x080fe20000000019 */
[-C--:B------:R-:W-:Y:S01]  /*2a850*/  FFMA R41, R32, R0.reuse, R41 ;  /* 0x0000000020297223 */ /* 0x080fe20000000029 */
[-C--:B------:R-:W-:Y:S01]  /*2a860*/  FFMA R17, R14, R0.reuse, R17 ;  /* 0x000000000e117223 */ /* 0x080fe20000000011 */
[-C--:B------:R-:W-:Y:S01]  /*2a870*/  FFMA R14, R16, R0.reuse, R19 ;  /* 0x00000000100e7223 */ /* 0x080fe20000000013 */
[-C--:B------:R-:W-:Y:S01]  /*2a880*/  FFMA R16, R20, R0.reuse, R23 ;  /* 0x0000000014107223 */ /* 0x080fe20000000017 */
[----:B------:R-:W-:Y:S02]  /*2a890*/  HADD2.F32 R20, -RZ, R11.H1_H1 ;  /* 0x3000000bff147230 */ /* 0x000fe40000004100 */
[----:B------:R-:W-:Y:S01]  /*2a8a0*/  FFMA R26, R26, R0, R35 ;  /* 0x000000001a1a7223 */ /* 0x000fe20000000023 */
[----:B------:R-:W-:-:S02]  /*2a8b0*/  F2FP.F16.F32.PACK_AB R12, R12, R13 ;  /* 0x0000000d0c0c723e */ /* 0x000fc400000000ff */
[----:B------:R-:W-:Y:S01]  /*2a8c0*/  F2FP.F16.F32.PACK_AB R13, R14, R17 ;  /* 0x000000110e0d723e */ /* 0x000fe200000000ff */
[-C--:B------:R-:W-:Y:S01]  /*2a8d0*/  FFMA R18, R20, R0.reuse, R27 ;  /* 0x0000000014127223 */ /* 0x080fe2000000001b */
[-C--:B------:R-:W-:Y:S01]  /*2a8e0*/  FFMA R20, R28, R0.reuse, R31 ;  /* 0x000000001c147223 */ /* 0x080fe2000000001f */
[----:B------:R-:W-:Y:S01]  /*2a8f0*/  HADD2.F32 R28, -RZ, R6.H0_H0 ;  /* 0x20000006ff1c7230 */ /* 0x000fe20000004100 */
[----:B------:R-:W-:Y:S02]  /*2a900*/  F2FP.F16.F32.PACK_AB R14, R16, R21 ;  /* 0x00000015100e723e */ /* 0x000fe400000000ff */
[----:B------:R-:W-:Y:S02]  /*2a910*/  F2FP.F16.F32.PACK_AB R15, R18, R25 ;  /* 0x00000019120f723e */ /* 0x000fe400000000ff */
[-C--:B------:R-:W-:Y:S01]  /*2a920*/  FFMA R37, R28, R0.reuse, R37 ;  /* 0x000000001c257223 */ /* 0x080fe20000000025 */
[-C--:B------:R-:W-:Y:S01]  /*2a930*/  FFMA R28, R30, R0.reuse, R39 ;  /* 0x000000001e1c7223 */ /* 0x080fe20000000027 */
[----:B------:R-:W-:Y:S01]  /*2a940*/  FFMA R30, R34, R0, R43 ;  /* 0x00000000221e7223 */ /* 0x000fe2000000002b */
[----:B------:R-:W-:Y:S01]  /*2a950*/  F2FP.F16.F32.PACK_AB R32, R20, R29 ;  /* 0x0000001d1420723e */ /* 0x000fe200000000ff */
[----:B------:R1:W-:Y:S01]  /*2a960*/  STSM.16.MT88.4 [R3+0x30000], R12 ;  /* 0x0300000c03007844 */ /* 0x0003e20000004200 */
        /* <DEDUP_REMOVED lines=18> */
.L_x_206:
[----:B------:R-:W-:Y:S05]  /*2aa90*/  BSYNC B0 ;  /* 0x0000000000007941 */ /* 0x000fea0003800000 */
.L_x_205:
[----:B------:R-:W-:Y:S06]  /*2aaa0*/  BAR.SYNC.DEFER_BLOCKING 0x1, 0x80 ;  /* 0x0042000000007b1d */ /* 0x000fec0000010000 */
[----:B------:R-:W-:Y:S05]  /*2aab0*/  @!P0 BRA `(.L_x_207) ;  /* 0x0000000000048947 */ /* 0x000fea0003800000 */
[----:B------:R-:W-:Y:S01]  /*2aac0*/  BPT.TRAP 0x1 ;  /* 0x000000040000795c */ /* 0x000fe20000300000 */
.L_x_207:
[----:B------:R-:W-:Y:S01]  /*2aad0*/  SYNCS.ARRIVE.TRANS64.RED.A1T0 RZ, [UR7], RZ ;  /* 0x000000ffffff79a7 */ /* 0x000fe20008100407 */
[----:B------:R-:W-:Y:S05]  /*2aae0*/  @!P0 BRA `(.L_x_208) ;  /* 0x0000000000048947 */ /* 0x000fea0003800000 */
[----:B------:R-:W-:Y:S01]  /*2aaf0*/  BPT.TRAP 0x1 ;  /* 0x000000040000795c */ /* 0x000fe20000300000 */
.L_x_208:
[----:B------:R-:W2:Y:S02]  /*2ab00*/  SYNCS.PHASECHK.TRANS64.TRYWAIT P3, [UR47+0x344b8], R24 ;  /* 0x0344b818ff0075a7 */ /* 0x000ea4000806016f */
[----:B--2---:R-:W-:Y:S05]  /*2ab10*/  @!P3 BRA `(.L_x_209) ;  /* 0x000000a00054b947 */ /* 0x004fea0003800000 */
.L_x_567:
        /* <DEDUP_REMOVED lines=93> */
.L_x_211:
[----:B------:R-:W-:Y:S05]  /*2b0f0*/  BSYNC B0 ;  /* 0x0000000000007941 */ /* 0x000fea0003800000 */
.L_x_210:
[----:B------:R-:W-:Y:S06]  /*2b100*/  BAR.SYNC.DEFER_BLOCKING 0x1, 0x80 ;  /* 0x0042000000007b1d */ /* 0x000fec0000010000 */
[----:B------:R-:W-:Y:S05]  /*2b110*/  @!P0 BRA `(.L_x_212) ;  /* 0x0000000000048947 */ /* 0x000fea0003800000 */
[----:B------:R-:W-:Y:S01]  /*2b120*/  BPT.TRAP 0x1 ;  /* 0x000000040000795c */ /* 0x000fe20000300000 */
.L_x_212:
[----:B------:R-:W-:Y:S01]  /*2b130*/  SYNCS.ARRIVE.TRANS64.RED.A1T0 RZ, [UR4], RZ ;  /* 0x000000ffffff79a7 */ /* 0x000fe20008100404 */
[----:B------:R-:W-:Y:S05]  /*2b140*/  @!P0 BRA `(.L_x_213) ;  /* 0x0000000000048947 */ /* 0x000fea0003800000 */
[----:B------:R-:W-:Y:S01]  /*2b150*/  BPT.TRAP 0x1 ;  /* 0x000000040000795c */ /* 0x000fe20000300000 */
.L_x_213:
[----:B------:R-:W2:Y:S02]  /*2b160*/  SYNCS.PHASECHK.TRANS64.TRYWAIT P3, [UR47+0x344c0], R24 ;  /* 0x0344c018ff0075a7 */ /* 0x000ea4000806016f */
[----:B--2---:R-:W-:Y:S05]  /*2b170*/  @!P3 BRA `(.L_x_214) ;  /* 0x0000009800d4b947 */ /* 0x004fea0003800000 */
.L_x_568:
        /* <DEDUP_REMOVED lines=93> */
.L_x_216:
[----:B------:R-:W-:Y:S05]  /*2b750*/  BSYNC B0 ;  /* 0x0000000000007941 */ /* 0x000fea0003800000 */
.L_x_215:
[----:B------:R-:W-:Y:S06]  /*2b760*/  BAR.SYNC.DEFER_BLOCKING 0x1, 0x80 ;  /* 0x0042000000007b1d */ /* 0x000fec0000010000 */
[----:B------:R-:W-:Y:S05]  /*2b770*/  @!P0 BRA `(.L_x_217) ;  /* 0x0000000000048947 */ /* 0x000fea0003800000 */
[----:B------:R-:W-:Y:S01]  /*2b780*/  BPT.TRAP 0x1 ;  /* 0x000000040000795c */ /* 0x000fe20000300000 */
.L_x_217:
[----:B------:R-:W-:Y:S01]  /*2b790*/  SYNCS.ARRIVE.TRANS64.RED.A1T0 RZ, [UR5], RZ ;  /* 0x000000ffffff79a7 */ /* 0x000fe20008100405 */
[----:B------:R-:W-:Y:S05]  /*2b7a0*/  @!P0 BRA `(.L_x_218) ;  /* 0x0000000000048947 */ /* 0x000fea0003800000 */
[----:B------:R-:W-:Y:S01]  /*2b7b0*/  BPT.TRAP 0x1 ;  /* 0x000000040000795c */ /* 0x000fe20000300000 */
.L_x_218:
[----:B------:R-:W2:Y:S02]  /*2b7c0*/  SYNCS.PHASECHK.TRANS64.TRYWAIT P3, [UR47+0x344c8], R24 ;  /* 0x0344c818ff0075a7 */ /* 0x000ea4000806016f */
[----:B--2---:R-:W-:Y:S05]  /*2b7d0*/  @!P3 BRA `(.L_x_219) ;  /* 0x000000940054b947 */ /* 0x004fea0003800000 */
.L_x_569:
        /* <DEDUP_REMOVED lines=41> */
[----:B------:R-:W-:Y:S02]  /*2ba70*/  HADD2.F32 R35, -RZ, R7.H0_H0 ;  /* 0x20000007ff237230 */ /* 0x000fe40000004100 */
[-C--:B------:R-:W-:Y:S01]  /*2ba80*/  FFMA R31, R31, R0.reuse, R148 ;  /* 0x000000001f1f7223 */ /* 0x080fe20000000094 */
[--C-:B------:R-:W-:Y:S02]  /*2ba90*/  HADD2.F32 R25, -RZ, R4.reuse.H0_H0 ;  /* 0x20000004ff197230 */ /* 0x100fe40000004100 */
[----:B------:R-:W-:Y:S01]  /*2baa0*/  FFMA R26, R33, R0, R26 ;  /* 0x00000000211a7223 */ /* 0x000fe2000000001a */
[----:B------:R-:W-:-:S02]  /*2bab0*/  HADD2.F32 R27, -RZ, R4.H1_H1 ;  /* 0x30000004ff1b7230 */ /* 0x000fc40000004100 */
        /* <DEDUP_REMOVED lines=31> */
.L_x_221:
[----:B------:R-:W-:Y:S05]  /*2bcb0*/  BSYNC B0 ;  /* 0x0000000000007941 */ /* 0x000fea0003800000 */
.L_x_220:
[----:B------:R-:W-:Y:S06]  /*2bcc0*/  BAR.SYNC.DEFER_BLOCKING 0x1, 0x80 ;  /* 0x0042000000007b1d */ /* 0x000fec0000010000 */
[----:B------:R-:W-:Y:S05]  /*2bcd0*/  @!P0 BRA `(.L_x_222) ;  /* 0x0000000000048947 */ /* 0x000fea0003800000 */
[----:B------:R-:W-:Y:S01]  /*2bce0*/  BPT.TRAP 0x1 ;  /* 0x000000040000795c */ /* 0x000fe20000300000 */
.L_x_222:
[----:B------:R-:W-:Y:S01]  /*2bcf0*/  UISETP.NE.AND UP0, UPT, UR52, 0x3, UPT ;  /* 0x000000033400788c */ /* 0x000fe2000bf05270 */
[----:B------:R-:W-:Y:S05]  /*2bd00*/  SYNCS.ARRIVE.TRANS64.RED.A1T0 RZ, [UR6], RZ ;  /* 0x000000ffffff79a7 */ /* 0x000fea0008100406 */
[----:B------:R-:W-:-:S13]  /*2bd10*/  PLOP3.LUT P1, PT, PT, PT, UP0, 0x80, 0x0 ;  /* 0x000000000000781c */ /* 0x000fda0003f2f008 */
[----:B------:R-:W-:Y:S05]  /*2bd20*/  @!P1 BRA `(.L_x_223) ;  /* 0x0000000000049947 */ /* 0x000fea0003800000 */
[----:B------:R-:W-:Y:S01]  /*2bd30*/  BPT.TRAP 0x1 ;  /* 0x000000040000795c */ /* 0x000fe20000300000 */
.L_x_223:
[----:B------:R-:W-:Y:S02]  /*2bd40*/  R2UR UR4, R22 ;  /* 0x00000000160472ca */ /* 0x000fe400000e0000 */
[----:B------:R-:W-:Y:S02]  /*2bd50*/  SHF.L.U32 R0, R152, 0x1f, RZ ;  /* 0x0000001f98007819 */ /* 0x000fe400000006ff */
[----:B------:R-:W-:-:S09]  /*2bd60*/  LEA R19, R22, UR47, 0x4 ;  /* 0x0000002f16137c11 */ /* 0x000fd2000f8e20ff */
[----:B------:R-:W-:-:S09]  /*2bd70*/  ULEA UR4, UR4, UR47, 0x3 ;  /* 0x0000002f04047291 */ /* 0x000fd2000f8e183f */
[----:B------:R-:W2:Y:S02]  /*2bd80*/  SYNCS.PHASECHK.TRANS64.TRYWAIT P2, [UR4+0x34400], R0 ;  /* 0x03440000ff0075a7 */ /* 0x000ea40008040144 */
[----:B--2---:R-:W-:Y:S05]  /*2bd90*/  @!P2 BRA `(.L_x_224) ;  /* 0x0000008c00fca947 */ /* 0x004fea0003800000 */
.L_x_570:
[----:B------:R-:W2:Y:S01]  /*2bda0*/  LDS.128 R16, [R19+0x34520] ;  /* 0x0345200013107984 */ /* 0x000ea20000000c00 */
        /* <DEDUP_REMOVED lines=8> */
.L_x_225:
[----:B------:R-:W-:Y:S01]  /*2be30*/  UIADD3 UR4, UR4, 0x34440, URZ ;  /* 0x0003444004047890 */ /* 0x000fe2000fffe03f */
[----:B--2---:R-:W-:Y:S02]  /*2be40*/  ISETP.NE.AND P3, PT, R19, RZ, PT ;  /* 0x000000ff1300720c */ /* 0x004fe40003f65270 */
[----:B------:R-:W-:Y:S01]  /*2be50*/  IADD3 R22, R22, 0x1, RZ ;  /* 0x0000000116167810 */ /* 0x000fe20007ffe0ff */
[----:B------:R-:W-:Y:S01]  /*2be60*/  UPRMT UR4, UR56, 0x654, UR4 ;  /* 0x0000065438047896 */ /* 0x000fe20008000004 */
[----:B------:R-:W-:Y:S02]  /*2be70*/  MOV R19, RZ ;  /* 0x000000ff00137202 */ /* 0x000fe40000000f00 */
[----:B------:R-:W-:-:S04]  /*2be80*/  ISETP.NE.AND P2, PT, R22, 0x8, PT ;  /* 0x000000081600780c */ /* 0x000fc80003f45270 */
[----:B-1----:R-:W-:Y:S02]  /*2be90*/  SEL R3, RZ, 0x1, P2 ;  /* 0x00000001ff037807 */ /* 0x002fe40001000000 */
[----:B---3--:R-:W-:Y:S01]  /*2bea0*/  SYNCS.ARRIVE.TRANS64.RED.A1T0 RZ, [UR4], RZ ;  /* 0x000000ffffff79a7 */ /* 0x008fe20008100404 */
[----:B------:R-:W-:Y:S02]  /*2beb0*/  SEL R22, R22, RZ, P2 ;  /* 0x000000ff16167207 */ /* 0x000fe40001000000 */
[----:B------:R-:W-:Y:S01]  /*2bec0*/  LOP3.LUT R152, R152, R3, RZ, 0x3c, !PT ;  /* 0x0000000398987212 */ /* 0x000fe200078e3cff */
[----:B------:R-:W-:Y:S06]  /*2bed0*/  @!P3 BRA `(.L_x_226) ;  /* 0x0000000000b4b947 */ /* 0x000fec0003800000 */
[----:B------:R-:W1:Y:S02]  /*2bee0*/  LDC.64 R2, c[0x0][0x290] ;  /* 0x0000a400ff027b82 */ /* 0x000e640000000a00 */
[----:B-1----:R-:W-:-:S06]  /*2bef0*/  IMAD.WIDE R2, R18, 0xc, R2 ;  /* 0x0000000c12027825 */ /* 0x002fcc00078e0202 */
[----:B------:R-:W2:Y:S02]  /*2bf00*/  LDG.E R2, desc[UR38][R2.64+0x8] ;  /* 0x0000082602027981 */ /* 0x000ea4000c1e1900 */
[----:B--2---:R-:W-:-:S13]  /*2bf10*/  R2UR UR4, R2 ;  /* 0x00000000020472ca */ /* 0x004fda00000e0000 */
[----:B------:R-:W-:-:S04]  /*2bf20*/  UIADD3 UR4, UR4, 0x7f, URZ ;  /* 0x0000007f04047890 */ /* 0x000fc8000fffe03f */
[----:B------:R-:W-:-:S04]  /*2bf30*/  USHF.R.S32.HI UR5, URZ, 0x1f, UR4 ;  /* 0x0000001f3f057899 */ /* 0x000fc80008011404 */
[----:B------:R-:W-:-:S04]  /*2bf40*/  ULEA.HI UR5, UR5, UR4, URZ, 0x7 ;  /* 0x0000000405057291 */ /* 0x000fc8000f8f383f */
[----:B------:R-:W-:-:S04]  /*2bf50*/  USHF.R.S32.HI UR5, URZ, 0x7, UR5 ;  /* 0x000000073f057899 */ /* 0x000fc80008011405 */
[----:B------:R-:W-:Y:S02]  /*2bf60*/  UIADD3 UR41, UR41, UR5, URZ ;  /* 0x0000000529297290 */ /* 0x000fe4000fffe03f */
[----:B------:R-:W-:Y:S02]  /*2bf70*/  UISETP.GE.U32.AND UP1, UPT, UR5, 0x3, UPT ;  /* 0x000000030500788c */ /* 0x000fe4000bf26070 */
[----:B------:R-:W-:-:S04]  /*2bf80*/  UISETP.GT.U32.AND UP0, UPT, UR41, 0x2, UPT ;  /* 0x000000022900788c */ /* 0x000fc8000bf04070 */
[----:B------:R-:W-:-:S04]  /*2bf90*/  UISETP.LT.U32.AND UP0, UPT, UR5, 0x3, UP0 ;  /* 0x000000030500788c */ /* 0x000fc80008701070 */
[----:B------:R-:W-:Y:S02]  /*2bfa0*/  USEL UR6, URZ, 0x1, !UP0 ;  /* 0x000000013f067887 */ /* 0x000fe4000c000000 */
[----:B------:R-:W-:Y:S02]  /*2bfb0*/  @UP1 UIMAD.WIDE.U32 UR4, UR41, -0x55555555, URZ ;  /* 0xaaaaaaab290418a5 */ /* 0x000fe4000f8e003f */
[----:B------:R-:W-:Y:S02]  /*2bfc0*/  ULOP3.LUT UR42, UR42, UR6, URZ, 0x3c, !UPT ;  /* 0x000000062a2a7292 */ /* 0x000fe4000f8e3c3f */
[----:B------:R-:W-:-:S04]  /*2bfd0*/  @UP1 USHF.R.U32.HI UR4, URZ, 0x1, UR5 ;  /* 0x000000013f041899 */ /* 0x000fc80008011605 */
[----:B------:R-:W-:Y:S01]  /*2bfe0*/  @UP1 ULOP3.LUT UR42, UR42, 0x1, UR4, 0x78, !UPT ;  /* 0x000000012a2a1892 */ /* 0x000fe2000f8e7804 */
[----:B------:R-:W-:Y:S11]  /*2bff0*/  @!P1 BRA `(.L_x_227) ;  /* 0x0000000000049947 */ /* 0x000ff60003800000 */
[----:B------:R-:W-:Y:S01]  /*2c000*/  BPT.TRAP 0x1 ;  /* 0x000000040000795c */ /* 0x000fe20000300000 */
.L_x_227:
[----:B------:R-:W-:Y:S02]  /*2c010*/  R2UR UR4, R22 ;  /* 0x00000000160472ca */ /* 0x000fe400000e0000 */
[----:B------:R-:W-:Y:S02]  /*2c020*/  SHF.L.U32 R2, R152, 0x1f, RZ ;  /* 0x0000001f98027819 */ /* 0x000fe400000006ff */
[----:B------:R-:W-:-:S09]  /*2c030*/  LEA R0, R22, UR47, 0x4 ;  /* 0x0000002f16007c11 */ /* 0x000fd2000f8e20ff */
[----:B------:R-:W-:-:S09]  /*2c040*/  ULEA UR4, UR4, UR47, 0x3 ;  /* 0x0000002f04047291 */ /* 0x000fd2000f8e183f */
[----:B------:R-:W1:Y:S02]  /*2c050*/  SYNCS.PHASECHK.TRANS64.TRYWAIT P2, [UR4+0x34400], R2 ;  /* 0x03440002ff0075a7 */ /* 0x000e640008040144 */
[----:B-1----:R-:W-:Y:S05]  /*2c060*/  @!P2 BRA `(.L_x_228) ;  /* 0x0000008c0060a947 */ /* 0x002fea0003800000 */
.L_x_571:
[----:B------:R2:W3:Y:S01]  /*2c070*/  LDS.128 R16, [R0+0x34520] ;  /* 0x0345200000107984 */ /* 0x0004e20000000c00 */
[----:B------:R-:W-:Y:S01]  /*2c080*/  @!PT LDS RZ, [RZ] ;  /* 0x00000000fffff984 */ /* 0x000fe20000000800 */
[----:B------:R-:W-:Y:S01]  /*2c090*/  @!PT LDS RZ, [RZ] ;  /* 0x00000000fffff984 */ /* 0x000fe20000000800 */
[----:B------:R-:W-:Y:S01]  /*2c0a0*/  @!PT LDS RZ, [RZ] ;  /* 0x00000000fffff984 */ /* 0x000fe20000000800 */
[----:B------:R-:W-:Y:S01]  /*2c0b0*/  @!PT LDS RZ, [RZ] ;  /* 0x00000000fffff984 */ /* 0x000fe20000000800 */
[----:B------:R4:W-:Y:S06]  /*2c0c0*/  MEMBAR.ALL.CTA ;  /* 0x0000000000007992 */ /* 0x0009ec0000008000 */
[----:B----4-:R-:W4:Y:S01]  /*2c0d0*/  FENCE.VIEW.ASYNC.S ;  /* 0x00000000000073c6 */ /* 0x010f220000000000 */
[----:B--2---:R-:W-:Y:S05]  /*2c0e0*/  @!P1 BRA `(.L_x_229) ;  /* 0x0000000000049947 */ /* 0x004fea0003800000 */
[----:B------:R-:W-:Y:S01]  /*2c0f0*/  BPT.TRAP 0x1 ;  /* 0x000000040000795c */ /* 0x000fe20000300000 */
.L_x_229:
[----:B------:R-:W-:Y:S01]  /*2c100*/  UIADD3 UR4, UR4, 0x34440, URZ ;  /* 0x0003444004047890 */ /* 0x000fe2000fffe03f */
[----:B------:R-:W-:-:S03]  /*2c110*/  VIADD R22, R22, 0x1 ;  /* 0x0000000116167836 */ /* 0x000fc60000000000 */
[----:B------:R-:W-:Y:S02]  /*2c120*/  UPRMT UR4, UR56, 0x654, UR4 ;  /* 0x0000065438047896 */ /* 0x000fe40008000004 */
[----:B------:R-:W-:-:S04]  /*2c130*/  ISETP.NE.AND P1, PT, R22, 0x8, PT ;  /* 0x000000081600780c */ /* 0x000fc80003f25270 */
[----:B-1----:R-:W-:Y:S02]  /*2c140*/  SEL R3, RZ, 0x1, P1 ;  /* 0x00000001ff037807 */ /* 0x002fe40000800000 */
[----:B------:R-:W-:Y:S01]  /*2c150*/  SEL R22, R22, RZ, P1 ;  /* 0x000000ff16167207 */ /* 0x000fe20000800000 */
[----:B----4-:R-:W-:Y:S01]  /*2c160*/  SYNCS.ARRIVE.TRANS64.RED.A1T0 RZ, [UR4], RZ ;  /* 0x000000ffffff79a7 */ /* 0x010fe20008100404 */
[----:B------:R-:W-:Y:S01]  /*2c170*/  UIMAD.WIDE.U32 UR4, UR41, -0x55555555, URZ ;  /* 0xaaaaaaab290478a5 */ /* 0x000fe2000f8e003f */
[----:B------:R-:W-:-:S03]  /*2c180*/  LOP3.LUT R152, R152, R3, RZ, 0x3c, !PT ;  /* 0x0000000398987212 */ /* 0x000fc600078e3cff */
[----:B------:R-:W-:-:S04]  /*2c190*/  USHF.R.U32.HI UR4, URZ, 0x1, UR5 ;  /* 0x000000013f047899 */ /* 0x000fc80008011605 */
[----:B------:R-:W-:-:S12]  /*2c1a0*/  UIMAD UR41, UR4, -0x3, UR41 ;  /* 0xfffffffd042978a4 */ /* 0x000fd8000f8e0229 */
.L_x_226:
[----:B---3--:R-:W-:Y:S02]  /*2c1b0*/  ISETP.NE.AND P1, PT, R19, RZ, PT ;  /* 0x000000ff1300720c */ /* 0x008fe40003f25270 */
[CC--:B------:R-:W-:Y:S02]  /*2c1c0*/  ISETP.NE.AND P2, PT, R155.reuse, R18.reuse, PT ;  /* 0x000000129b00720c */ /* 0x0c0fe40003f45270 */
[----:B------:R-:W-:-:S13]  /*2c1d0*/  ISETP.EQ.OR P3, PT, R155, R18, !P1 ;  /* 0x000000129b00720c */ /* 0x000fda0004f62670 */
[----:B------:R-:W-:Y:S05]  /*2c1e0*/  @P3 BRA `(.L_x_230) ;  /* 0x0000000000fc3947 */ /* 0x000fea0003800000 */
[----:B------:R-:W-:-:S13]  /*2c1f0*/  ISETP.NE.AND P3, PT, RZ, UR51, PT ;  /* 0x00000033ff007c0c */ /* 0x000fda000bf65270 */
[----:B------:R-:W-:Y:S05]  /*2c200*/  @P3 BRA `(.L_x_230) ;  /* 0x0000000000f43947 */ /* 0x000fea0003800000 */
[----:B------:R-:W1:Y:S01]  /*2c210*/  S2R R0, SR_LANEID ;  /* 0x0000000000007919 */ /* 0x000e620000000000 */
[----:B------:R-:W-:Y:S01]  /*2c220*/  ELECT P3, URZ, PT ;  /* 0x00000000003f782f */ /* 0x000fe20003860000 */
[----:B------:R-:W-:Y:S01]  /*2c230*/  BSSY B0, `(.L_x_231) ;  /* 0x000002f000007945 */ /* 0x000fe20003800000 */
[----:B-1----:R-:W-:-:S11]  /*2c240*/  SHF.L.U32 R15, R0, 0x2, RZ ;  /* 0x00000002000f7819 */ /* 0x002fd600000006ff */
[----:B------:R-:W-:Y:S05]  /*2c250*/  @!P3 BRA `(.L_x_232) ;  /* 0x0000000000b0b947 */ /* 0x000fea0003800000 */
[----:B------:R-:W-:Y:S01]  /*2c260*/  SHF.R.S32.HI R3, RZ, 0x1f, R18 ;  /* 0x0000001fff037819 */ /* 0x000fe20000011412 */
[----:B------:R-:W-:Y:S01]  /*2c270*/  ULDC.64 UR4, c[0x0][0x820] ;  /* 0x0002080000047ab9 */ /* 0x000fe20000000a00 */
[C---:B------:R-:W-:Y:S02]  /*2c280*/  SHF.L.U32 R0, R18.reuse, 0x3, RZ ;  /* 0x0000000312007819 */ /* 0x040fe400000006ff */
[----:B------:R-:W-:Y:S02]  /*2c290*/  SHF.L.U64.HI R8, R18, 0x3, R3 ;  /* 0x0000000312087819 */ /* 0x000fe40000010203 */
[----:B------:R-:W-:Y:S01]  /*2c2a0*/  IADD3 R4, P3, R0, UR4, RZ ;  /* 0x0000000400047c10 */ /* 0x000fe2000ff7e0ff */
[----:B------:R-:W1:Y:S03]  /*2c2b0*/  LDC.64 R2, c[0x0][0x290] ;  /* 0x0000a400ff027b82 */ /* 0x000e660000000a00 */
[----:B------:R-:W-:Y:S01]  /*2c2c0*/  IADD3.X R5, R8, UR5, RZ, P3, !PT ;  /* 0x0000000508057c10 */ /* 0x000fe20009ffe4ff */
[----:B------:R-:W-:-:S05]  /*2c2d0*/  ULDC.64 UR4, c[0x0][0x818] ;  /* 0x0002060000047ab9 */ /* 0x000fca0000000a00 */
[----:B------:R-:W2:Y:S01]  /*2c2e0*/  LDG.E.64 R4, desc[UR38][R4.64] ;  /* 0x0000002604047981 */ /* 0x000ea2000c1e1b00 */
[----:B-1----:R-:W-:Y:S01]  /*2c2f0*/  IMAD.WIDE R6, R18, 0xc, R2 ;  /* 0x0000000c12067825 */ /* 0x002fe200078e0202 */
[----:B------:R-:W-:Y:S02]  /*2c300*/  IADD3 R2, P3, R0, UR4, RZ ;  /* 0x0000000400027c10 */ /* 0x000fe4000ff7e0ff */
[----:B------:R-:W1:Y:S02]  /*2c310*/  LDS R0, [UR48+0x1c] ;  /* 0x00001c30ff007984 */ /* 0x000e640008000800 */
[----:B------:R-:W-:Y:S02]  /*2c320*/  IADD3.X R3, R8, UR5, RZ, P3, !PT ;  /* 0x0000000508037c10 */ /* 0x000fe40009ffe4ff */
[----:B------:R-:W3:Y:S04]  /*2c330*/  LDG.E R12, desc[UR38][R6.64] ;  /* 0x00000026060c7981 */ /* 0x000ee8000c1e1900 */
[----:B------:R4:W5:Y:S04]  /*2c340*/  LDG.E R13, desc[UR38][R6.64+0x4] ;  /* 0x00000426060d7981 */ /* 0x000968000c1e1900 */
[----:B------:R-:W5:Y:S01]  /*2c350*/  LDG.E.64 R2, desc[UR38][R2.64] ;  /* 0x0000002602027981 */ /* 0x000f62000c1e1b00 */
[----:B------:R-:W-:-:S03]  /*2c360*/  MOV R8, UR48 ;  /* 0x0000003000087c02 */ /* 0x000fc60008000f00 */
[----:B------:R-:W-:Y:S01]  /*2c370*/  STS [UR48+0x30], RZ ;  /* 0x000030ffff007988 */ /* 0x000fe20008000830 */
[----:B------:R-:W-:Y:S02]  /*2c380*/  SHF.R.U64 R8, R8, 0x4, RZ ;  /* 0x0000000408087819 */ /* 0x000fe400000012ff */
[----:B----4-:R-:W-:-:S03]  /*2c390*/  CS2R R6, SRZ ;  /* 0x0000000000067805 */ /* 0x010fc6000001ff00 */
[----:B------:R-:W-:Y:S04]  /*2c3a0*/  STS [UR48+0x10], R8 ;  /* 0x00001008ff007988 */ /* 0x000fe80008000830 */
[----:B------:R-:W-:Y:S01]  /*2c3b0*/  STS [UR48+0x14], R8 ;  /* 0x00001408ff007988 */ /* 0x000fe20008000830 */
[C---:B--2---:R-:W-:Y:S01]  /*2c3c0*/  SHF.L.U64.HI R11, R4.reuse, 0x1, R5 ;  /* 0x00000001040b7819 */ /* 0x044fe20000010205 */
[----:B------:R-:W-:-:S03]  /*2c3d0*/  IMAD.SHL.U32 R10, R4, 0x2, RZ ;  /* 0x00000002040a7824 */ /* 0x000fc600078e00ff */
[----:B------:R-:W-:Y:S02]  /*2c3e0*/  LOP3.LUT R11, R11, 0x1fffffff, RZ, 0xc0, !PT ;  /* 0x1fffffff0b0b7812 */ /* 0x000fe400078ec0ff */
[----:B------:R-:W-:Y:S02]  /*2c3f0*/  LOP3.LUT R10, R10, 0xfffffffe, RZ, 0xc0, !PT ;  /* 0xfffffffe0a0a7812 */ /* 0x000fe400078ec0ff */
[--C-:B------:R-:W-:Y:S02]  /*2c400*/  SHF.R.U32.HI R5, RZ, 0x4, R11.reuse ;  /* 0x00000004ff057819 */ /* 0x100fe4000001160b */
[----:B------:R-:W-:Y:S02]  /*2c410*/  SHF.R.U64 R10, R10, 0x4, R11 ;  /* 0x000000040a0a7819 */ /* 0x000fe4000000120b */
[----:B-1----:R-:W-:-:S03]  /*2c420*/  LOP3.LUT R0, R0, 0xf, R5, 0xb8, !PT ;  /* 0x0000000f00007812 */ /* 0x002fc600078eb805 */
[----:B------:R-:W-:Y:S04]  /*2c430*/  STS [UR48+0xc], R10 ;  /* 0x00000c0aff007988 */ /* 0x000fe80008000830 */
[----:B------:R-:W-:Y:S01]  /*2c440*/  STS [UR48+0x1c], R0 ;  /* 0x00001c00ff007988 */ /* 0x000fe20008000830 */
[----:B---3--:R-:W-:-:S03]  /*2c450*/  IADD3 R4, R12, -0x1, RZ ;  /* 0xffffffff0c047810 */ /* 0x008fc60007ffe0ff */
[----:B------:R-:W1:Y:S04]  /*2c460*/  LDS R5, [UR48+0x1c] ;  /* 0x00001c30ff057984 */ /* 0x000e680008000800 */
[----:B-----5:R-:W-:Y:S01]  /*2c470*/  STS.64 [UR48], R2 ;  /* 0x00000002ff007988 */ /* 0x020fe20008000a30 */
[----:B-1----:R-:W-:-:S05]  /*2c480*/  LOP3.LUT R5, R5, 0xf0, RZ, 0xb8, !PT ;  /* 0x000000f005057812 */ /* 0x002fca00078eb8ff */
[----:B------:R1:W-:Y:S04]  /*2c490*/  STS [UR48+0x1c], R5 ;  /* 0x00001c05ff007988 */ /* 0x0003e80008000830 */
[----:B------:R-:W2:Y:S01]  /*2c4a0*/  LDS R9, [UR48+0x1c] ;  /* 0x00001c30ff097984 */ /* 0x000ea20008000800 */
[----:B-1----:R-:W-:-:S05]  /*2c4b0*/  IADD3 R5, R13, -0x1, RZ ;  /* 0xffffffff0d057810 */ /* 0x002fca0007ffe0ff */
[----:B------:R-:W-:Y:S01]  /*2c4c0*/  STS.128 [UR48+0x20], R4 ;  /* 0x00002004ff007988 */ /* 0x000fe20008000c30 */
[----:B--2---:R-:W-:-:S05]  /*2c4d0*/  LOP3.LUT R9, R9, 0xf00, RZ, 0xb8, !PT ;  /* 0x00000f0009097812 */ /* 0x004fca00078eb8ff */
[----:B------:R-:W-:Y:S04]  /*2c4e0*/  STS.64 [UR48+0x18], R8 ;  /* 0x00001808ff007988 */ /* 0x000fe80008000a30 */
[----:B------:R-:W1:Y:S02]  /*2c4f0*/  LDS R14, [UR48+0x1c] ;  /* 0x00001c30ff0e7984 */ /* 0x000e640008000800 */
[----:B-1----:R-:W-:-:S05]  /*2c500*/  LOP3.LUT R0, R14, 0xf000, RZ, 0xb8, !PT ;  /* 0x0000f0000e007812 */ /* 0x002fca00078eb8ff */
[----:B------:R1:W-:Y:S02]  /*2c510*/  STS [UR48+0x1c], R0 ;  /* 0x00001c00ff007988 */ /* 0x0003e40008000830 */
.L_x_232:
[----:B------:R-:W-:Y:S05]  /*2c520*/  BSYNC B0 ;  /* 0x0000000000007941 */ /* 0x000fea0003800000 */
.L_x_231:
[----:B------:R-:W-:Y:S01]  /*2c530*/  NOP ;  /* 0x0000000000007918 */ /* 0x000fe20000000000 */
[----:B------:R2:W3:Y:S01]  /*2c540*/  LDS R5, [R15+UR48] ;  /* 0x000000300f057984 */ /* 0x0004e20008000800 */
[----:B------:R-:W-:Y:S02]  /*2c550*/  ELECT P3, URZ, PT ;  /* 0x00000000003f782f */ /* 0x000fe40003860000 */
[----:B------:R-:W-:Y:S01]  /*2c560*/  IADD3 R2, P4, R15, UR36, RZ ;  /* 0x000000240f027c10 */ /* 0x000fe2000ff9e0ff */
[----:B------:R-:W-:Y:S03]  /*2c570*/  BSSY B0, `(.L_x_233) ;  /* 0x0000005000007945 */ /* 0x000fe60003800000 */
[----:B------:R-:W-:-:S07]  /*2c580*/  IADD3.X R3, RZ, UR37, RZ, P4, !PT ;  /* 0x00000025ff037c10 */ /* 0x000fce000a7fe4ff */
[----:B--2---:R-:W-:Y:S05]  /*2c590*/  @!P3 BRA `(.L_x_234) ;  /* 0x000000000008b947 */ /* 0x004fea0003800000 */
[----:B------:R0:W-:Y:S01]  /*2c5a0*/  UTMACMDFLUSH ;  /* 0x00000000000079b7 */ /* 0x0001e20000000000 */
[----:B------:R-:W-:-:S04]  /*2c5b0*/  DEPBAR.LE SB0, 0x0 ;  /* 0x000080000000791a */ /* 0x000fc80000000000 */
.L_x_234:
[----:B------:R-:W-:Y:S05]  /*2c5c0*/  BSYNC B0 ;  /* 0x0000000000007941 */ /* 0x000fea0003800000 */
.L_x_233:
[----:B---3--:R2:W5:Y:S02]  /*2c5d0*/  ATOMG.E.EXCH.STRONG.GPU PT, RZ, [R2], R5 ;  /* 0x0000000502ff73a8 */ /* 0x00856400041ee100 */
.L_x_230:
[----:B------:R-:W-:-:S04]  /*2c5e0*/  DEPBAR.LE SB0, 0x0 ;  /* 0x000080000000791a */ /* 0x000fc80000000000 */
[----:B------:R-:W-:Y:S05]  /*2c5f0*/  @!P0 BRA `(.L_x_235) ;  /* 0x0000000000048947 */ /* 0x000fea0003800000 */
[----:B------:R-:W-:Y:S01]  /*2c600*/  BPT.TRAP 0x1 ;  /* 0x000000040000795c */ /* 0x000fe20000300000 */
.L_x_235:
[----:B-1----:R-:W-:Y:S01]  /*2c610*/  IMAD.U32 R0, RZ, RZ, UR53 ;  /* 0x00000035ff007e24 */ /* 0x002fe2000f8e00ff */
[----:B-----5:R-:W-:Y:S01]  /*2c620*/  SYNCS.ARRIVE.TRANS64.RED.A1T0 RZ, [UR7], RZ ;  /* 0x000000ffffff79a7 */ /* 0x020fe20008100407 */
[----:B------:R-:W-:Y:S02]  /*2c630*/  SEL R6, RZ, 0x1, !P2 ;  /* 0x00000001ff067807 */ /* 0x000fe40005000000 */
[----:B------:R-:W-:Y:S01]  /*2c640*/  LOP3.LUT R153, R153, 0x1, RZ, 0x3c, !PT ;  /* 0x0000000199997812 */ /* 0x000fe200078e3cff */
[----:B------:R1:W-:Y:S01]  /*2c650*/  SYNCS.ARRIVE.TRANS64.A1T0 RZ, [R0+UR49], RZ ;  /* 0x000000ff00ff79a7 */ /* 0x0003e20008100031 */
[----:B------:R-:W-:Y:S05]  /*2c660*/  @P1 BRA `(.L_x_236) ;  /* 0xfffffd7000f41947 */ /* 0x000fea000383ffff */
[----:B------:R-:W-:Y:S05]  /*2c670*/  EXIT ;  /* 0x000000000000794d */ /* 0x000fea0003800000 */
.L_x_23:
[----:B------:R-:W-:-:S08]  /*2c680*/  NOP ;  /* 0x0000000000007918 */ /* 0x000fd00000000000 */
[----:B----45:R-:W1:-:S00]  /*2c690*/  USETMAXREG.DEALLOC.CTAPOOL 0x28 ;  /* 0x00000028000079c8 */ /* 0x030e4000080e0500 */
[----:B------:R-:W-:-:S06]  /*2c6a0*/  UISETP.NE.AND UP1, UPT, UR51, 0x3, UPT ;  /* 0x000000033300788c */ /* 0x000fcc000bf25270 */
[----:B------:R-:W-:-:S13]  /*2c6b0*/  PLOP3.LUT P1, PT, PT, PT, UP1, 0x80, 0x0 ;  /* 0x000000000000781c */ /* 0x000fda0003f2f018 */
[----:B-1----:R-:W-:Y:S05]  /*2c6c0*/  @!P1 BRA `(.L_x_237) ;  /* 0x00000054004c9947 */ /* 0x002fea0003800000 */
[----:B------:R-:W-:-:S13]  /*2c6d0*/  ISETP.NE.AND P0, PT, RZ, UR51, PT ;  /* 0x00000033ff007c0c */ /* 0x000fda000bf05270 */
[----:B------:R-:W-:Y:S05]  /*2c6e0*/  @!P0 BRA `(.L_x_238) ;  /* 0x0000003800b08947 */ /* 0x000fea0003800000 */
[----:B------:R-:W-:-:S06]  /*2c6f0*/  UISETP.NE.AND UP0, UPT, UR51, 0x2, UPT ;  /* 0x000000023300788c */ /* 0x000fcc000bf05270 */
[----:B------:R-:W-:-:S13]  /*2c700*/  PLOP3.LUT P0, PT, PT, PT, UP0, 0x80, 0x0 ;  /* 0x000000000000781c */ /* 0x000fda0003f0f008 */
[----:B--2---:R-:W-:Y:S05]  /*2c710*/  @P0 EXIT ;  /* 0x000000000000094d */ /* 0x004fea0003800000 */
[----:B------:R-:W1:Y:S01]  /*2c720*/  S2UR UR4, SR_CTAID.Y ;  /* 0x00000000000479c3 */ /* 0x000e620000002600 */
[----:B------:R-:W-:Y:S01]  /*2c730*/  ELECT P0, URZ, PT ;  /* 0x00000000003f782f */ /* 0x000fe20003800000 */
[----:B------:R-:W-:Y:S01]  /*2c740*/  BSSY B0, `(.L_x_239) ;  /* 0x0000023000007945 */ /* 0x000fe20003800000 */
[----:B-1----:R-:W-:-:S11]  /*2c750*/  UIMAD UR4, UR4, UR60, UR57 ;  /* 0x0000003c040472a4 */ /* 0x002fd6000f8e0239 */
[----:B------:R-:W-:Y:S05]  /*2c760*/  @!P0 BRA `(.L_x_240) ;  /* 0x0000000000808947 */ /* 0x000fea0003800000 */
[----:B------:R-:W-:Y:S01]  /*2c770*/  STL.64 [R1+0x610], R18 ;  /* 0x0006101201007387 */ /* 0x000fe20000100a00 */
[----:B------:R-:W1:Y:S01]  /*2c780*/  LDC.64 R14, c[0x0][0x628] ;  /* 0x00018a00ff0e7b82 */ /* 0x000e620000000a00 */
[----:B------:R-:W-:Y:S02]  /*2c790*/  UMOV UR5, 0x400 ;  /* 0x0000040000057882 */ /* 0x000fe40000000000 */
[----:B------:R2:W-:Y:S01]  /*2c7a0*/  STL.64 [R1+0x608], R16 ;  /* 0x0006081001007387 */ /* 0x0005e20000100a00 */
[----:B------:R-:W-:-:S03]  /*2c7b0*/  ULEA UR5, UR58, UR5, 0x18 ;  /* 0x000000053a057291 */ /* 0x000fc6000f8ec03f */
[----:B------:R3:W-:Y:S01]  /*2c7c0*/  STL [R1+0x600], R13 ;  /* 0x0006000d01007387 */ /* 0x0007e20000100800 */
[----:B------:R-:W4:Y:S08]  /*2c7d0*/  LDC.64 R4, c[0x0][0x600] ;  /* 0x00018000ff047b82 */ /* 0x000f300000000a00 */
[----:B--2---:R-:W2:Y:S08]  /*2c7e0*/  LDC.64 R16, c[0x0][0x610] ;  /* 0x00018400ff107b82 */ /* 0x004eb00000000a00 */
[----:B------:R-:W2:Y:S08]  /*2c7f0*/  LDC.64 R18, c[0x0][0x618] ;  /* 0x00018600ff127b82 */ /* 0x000eb00000000a00 */
[----:B---3--:R-:W1:Y:S08]  /*2c800*/  LDC.64 R12, c[0x0][0x620] ;  /* 0x00018800ff0c7b82 */ /* 0x008e700000000a00 */
[----:B------:R-:W4:Y:S01]  /*2c810*/  LDC.64 R6, c[0x0][0x608] ;  /* 0x00018200ff067b82 */ /* 0x000f220000000a00 */
[----:B--2---:R2:W-:Y:S07]  /*2c820*/  STS.128 [UR5+0x34710], R16 ;  /* 0x03471010ff007988 */ /* 0x0045ee0008000c05 */
[----:B------:R-:W3:Y:S01]  /*2c830*/  LDC.64 R32, c[0x0][0x630] ;  /* 0x00018c00ff207b82 */ /* 0x000ee20000000a00 */
[----:B-1----:R1:W-:Y:S07]  /*2c840*/  STS.128 [UR5+0x34720], R12 ;  /* 0x0347200cff007988 */ /* 0x0023ee0008000c05 */
[----:B------:R-:W3:Y:S01]  /*2c850*/  LDC.64 R34, c[0x0][0x638] ;  /* 0x00018e00ff227b82 */ /* 0x000ee20000000a00 */
[----:B--2---:R2:W5:Y:S07]  /*2c860*/  LDL.LU.64 R18, [R1+0x610] ;  /* 0x0006100001127983 */ /* 0x00456e0000300a00 */
[----:B------:R-:W2:Y:S01]  /*2c870*/  LDC.64 R28, c[0x0][0x640] ;  /* 0x00019000ff1c7b82 */ /* 0x000ea20000000a00 */
[----:B------:R2:W5:Y:S04]  /*2c880*/  LDL.LU.64 R16, [R1+0x608] ;  /* 0x0006080001107983 */ /* 0x0005680000300a00 */
[----:B-1----:R1:W5:Y:S03]  /*2c890*/  LDL.LU R13, [R1+0x600] ;  /* 0x00060000010d7983 */ /* 0x0023660000300800 */
[----:B------:R-:W2:Y:S01]  /*2c8a0*/  LDC.64 R30, c[0x0][0x648] ;  /* 0x00019200ff1e7b82 */ /* 0x000ea20000000a00 */
[----:B----4-:R4:W-:Y:S07]  /*2c8b0*/  STS.128 [UR5+0x34700], R4 ;  /* 0x03470004ff007988 */ /* 0x0109ee0008000c05 */
[----:B------:R-:W1:Y:S08]  /*2c8c0*/  LDC.64 R24, c[0x0][0x650] ;  /* 0x00019400ff187b82 */ /* 0x000e700000000a00 */
[----:B------:R-:W1:Y:S08]  /*2c8d0*/  LDC.64 R26, c[0x0][0x658] ;  /* 0x00019600ff1a7b82 */ /* 0x000e700000000a00 */
[----:B------:R-:W1:Y:S08]  /*2c8e0*/  LDC.64 R8, c[0x0][0x660] ;  /* 0x00019800ff087b82 */ /* 0x000e700000000a00 */
[----:B------:R-:W1:Y:S08]  /*2c8f0*/  LDC.64 R10, c[0x0][0x668] ;  /* 0x00019a00ff0a7b82 */ /* 0x000e700000000a00 */
[----:B----4-:R-:W4:Y:S08]  /*2c900*/  LDC.64 R4, c[0x0][0x670] ;  /* 0x00019c00ff047b82 */ /* 0x010f300000000a00 */
[----:B------:R-:W4:Y:S01]  /*2c910*/  LDC.64 R6, c[0x0][0x678] ;  /* 0x00019e00ff067b82 */ /* 0x000f220000000a00 */
[----:B---3--:R3:W-:Y:S04]  /*2c920*/  STS.128 [UR5+0x34730], R32 ;  /* 0x03473020ff007988 */ /* 0x0087e80008000c05 */
[----:B--2---:R3:W-:Y:S04]  /*2c930*/  STS.128 [UR5+0x34740], R28 ;  /* 0x0347401cff007988 */ /* 0x0047e80008000c05 */
[----:B-1----:R3:W-:Y:S04]  /*2c940*/  STS.128 [UR5+0x34750], R24 ;  /* 0x03475018ff007988 */ /* 0x0027e80008000c05 */
[----:B------:R3:W-:Y:S04]  /*2c950*/  STS.128 [UR5+0x34760], R8 ;  /* 0x03476008ff007988 */ /* 0x0007e80008000c05 */
[----:B----4-:R3:W-:Y:S02]  /*2c960*/  STS.128 [UR5+0x34770], R4 ;  /* 0x03477004ff007988 */ /* 0x0107e40008000c05 */
.L_x_240:
[----:B------:R-:W-:Y:S05]  /*2c970*/  BSYNC B0 ;  /* 0x0000000000007941 */ /* 0x000fea0003800000 */
.L_x_239:
[----:B------:R-:W-:Y:S01]  /*2c980*/  ELECT P0, URZ, PT ;  /* 0x00000000003f782f */ /* 0x000fe20003800000 */
[----:B------:R-:W-:Y:S01]  /*2c990*/  NOP ;  /* 0x0000000000007918 */ /* 0x000fe20000000000 */
[----:B------:R-:W-:Y:S01]  /*2c9a0*/  ULDC UR5, c[0x0][0x884] ;  /* 0x0002210000057ab9 */ /* 0x000fe20000000800 */
[----:B------:R-:W-:Y:S01]  /*2c9b0*/  ULDC.64 UR10, c[0x0][0x800] ;  /* 0x00020000000a7ab9 */ /* 0x000fe20000000a00 */
[----:B------:R-:W-:Y:S01]  /*2c9c0*/  ULEA UR4, UR5, UR4, 0x1 ;  /* 0x0000000405047291 */ /* 0x000fe2000f8e083f */
[----:B------:R-:W-:Y:S03]  /*2c9d0*/  BSSY B0, `(.L_x_241) ;  /* 0x0000033000007945 */ /* 0x000fe60003800000 */
[----:B------:R-:W-:-:S05]  /*2c9e0*/  UIMAD.WIDE UR10, UR4, 0x80, UR10 ;  /* 0x00000080040a78a5 */ /* 0x000fca000f8e020a */
[----:B------:R-:W-:Y:S07]  /*2c9f0*/  @!P0 BRA `(.L_x_242) ;  /* 0x0000000000c08947 */ /* 0x000fee0003800000 */
[----:B------:R-:W-:Y:S01]  /*2ca00*/  ULDC.64 UR4, c[0x0][0x808] ;  /* 0x0002020000047ab9 */ /* 0x000fe20000000a00 */
[----:B------:R-:W-:Y:S01]  /*2ca10*/  ULDC.64 UR6, c[0x0][0x810] ;  /* 0x0002040000067ab9 */ /* 0x000fe20000000a00 */
[----:B------:R-:W-:Y:S02]  /*2ca20*/  ISETP.NE.U32.AND P0, PT, RZ, UR4, PT ;  /* 0x00000004ff007c0c */ /* 0x000fe4000bf05070 */
[----:B------:R-:W-:Y:S02]  /*2ca30*/  ISETP.NE.U32.AND P1, PT, RZ, UR6, PT ;  /* 0x00000006ff007c0c */ /* 0x000fe4000bf25070 */
[----:B------:R-:W-:Y:S02]  /*2ca40*/  ISETP.NE.AND.EX P0, PT, RZ, UR5, PT, P0 ;  /* 0x00000005ff007c0c */ /* 0x000fe4000bf05300 */
[----:B------:R-:W-:-:S11]  /*2ca50*/  ISETP.NE.AND.EX P1, PT, RZ, UR7, PT, P1 ;  /* 0x00000007ff007c0c */ /* 0x000fd6000bf25310 */
[----:B------:R-:W-:Y:S05]  /*2ca60*/  @!P0 BRA `(.L_x_243) ;  /* 0x0000000000188947 */ /* 0x000fea0003800000 */
[----:B------:R-:W1:Y:S02]  /*2ca70*/  LDC.64 R2, c[0x0][0x808] ;  /* 0x00020200ff027b82 */ /* 0x000e640000000a00 */
[----:B-1---5:R-:W-:-:S06]  /*2ca80*/  IMAD.WIDE R2, R18, 0x8, R2 ;  /* 0x0000000812027825 */ /* 0x022fcc00078e0202 */
[----:B------:R-:W2:Y:S01]  /*2ca90*/  LDG.E.64 R2, desc[UR38][R2.64] ;  /* 0x0000002602027981 */ /* 0x000ea2000c1e1b00 */
[----:B------:R-:W-:Y:S02]  /*2caa0*/  UMOV UR4, 0x400 ;  /* 0x0000040000047882 */ /* 0x000fe40000000000 */
[----:B------:R-:W-:-:S09]  /*2cab0*/  ULEA UR4, UR58, UR4, 0x18 ;  /* 0x000000043a047291 */ /* 0x000fd2000f8ec03f */
[----:B--2---:R1:W-:Y:S03]  /*2cac0*/  STS.64 [UR4+0x34700], R2 ;  /* 0x03470002ff007988 */ /* 0x0043e60008000a04 */
.L_x_243:
[----:B------:R-:W-:Y:S05]  /*2cad0*/  @!P1 BRA `(.L_x_242) ;  /* 0x0000000000889947 */ /* 0x000fea0003800000 */
[----:B-1----:R-:W1:Y:S02]  /*2cae0*/  LDC.64 R2, c[0x0][0x810] ;  /* 0x00020400ff027b82 */ /* 0x002e640000000a00 */
[----:B-1---5:R-:W-:-:S06]  /*2caf0*/  IMAD.WIDE R2, R18, 0x8, R2 ;  /* 0x0000000812027825 */ /* 0x022fcc00078e0202 */
[----:B------:R-:W2:Y:S01]  /*2cb00*/  LDG.E.64 R2, desc[UR38][R2.64] ;  /* 0x0000002602027981 */ /* 0x000ea2000c1e1b00 */
[----:B------:R-:W-:Y:S01]  /*2cb10*/  UMOV UR4, 0x400 ;  /* 0x0000040000047882 */ /* 0x000fe20000000000 */
[----:B---3--:R-:W-:Y:S01]  /*2cb20*/  IADD3 R4, R13, -0x1, RZ ;  /* 0xffffffff0d047810 */ /* 0x008fe20007ffe0ff */
[----:B------:R-:W-:-:S04]  /*2cb30*/  ULEA UR4, UR58, UR4, 0x18 ;  /* 0x000000043a047291 */ /* 0x000fc8000f8ec03f */
[----:B------:R-:W-:-:S05]  /*2cb40*/  UIADD3 UR5, UR4, 0x34700, URZ ;  /* 0x0003470004057890 */ /* 0x000fca000fffe03f */
[----:B------:R-:W1:Y:S01]  /*2cb50*/  LDS R0, [UR4+0x3471c] ;  /* 0x03471c04ff007984 */ /* 0x000e620008000800 */
[----:B------:R-:W-:-:S03]  /*2cb60*/  MOV R8, UR5 ;  /* 0x0000000500087c02 */ /* 0x000fc60008000f00 */
[----:B------:R-:W-:Y:S01]  /*2cb70*/  STS [UR4+0x34730], RZ ;  /* 0x034730ffff007988 */ /* 0x000fe20008000804 */
[----:B------:R-:W-:-:S05]  /*2cb80*/  SHF.R.U64 R8, R8, 0x4, RZ ;  /* 0x0000000408087819 */ /* 0x000fca00000012ff */
[----:B------:R-:W-:Y:S04]  /*2cb90*/  STS [UR4+0x34710], R8 ;  /* 0x03471008ff007988 */ /* 0x000fe80008000804 */
[----:B------:R-:W-:Y:S01]  /*2cba0*/  STS [UR4+0x34714], R8 ;  /* 0x03471408ff007988 */ /* 0x000fe20008000804 */
[C---:B--2---:R-:W-:Y:S02]  /*2cbb0*/  SHF.L.U64.HI R11, R2.reuse, 0x1, R3 ;  /* 0x00000001020b7819 */ /* 0x044fe40000010203 */
[----:B------:R-:W-:Y:S02]  /*2cbc0*/  SHF.L.U32 R2, R2, 0x1, RZ ;  /* 0x0000000102027819 */ /* 0x000fe400000006ff */
[----:B------:R-:W-:Y:S02]  /*2cbd0*/  LOP3.LUT R11, R11, 0x1fffffff, RZ, 0xc0, !PT ;  /* 0x1fffffff0b0b7812 */ /* 0x000fe400078ec0ff */
[----:B------:R-:W-:-:S02]  /*2cbe0*/  LOP3.LUT R2, R2, 0xfffffffe, RZ, 0xc0, !PT ;  /* 0xfffffffe02027812 */ /* 0x000fc400078ec0ff */
[--C-:B------:R-:W-:Y:S02]  /*2cbf0*/  SHF.R.U32.HI R5, RZ, 0x4, R11.reuse ;  /* 0x00000004ff057819 */ /* 0x100fe4000001160b */
[----:B------:R-:W-:Y:S02]  /*2cc00*/  SHF.R.U64 R2, R2, 0x4, R11 ;  /* 0x0000000402027819 */ /* 0x000fe4000000120b */
[----:B-1----:R-:W-:Y:S01]  /*2cc10*/  LOP3.LUT R0, R0, 0xf, R5, 0xb8, !PT ;  /* 0x0000000f00007812 */ /* 0x002fe200078eb805 */
[----:B------:R-:W-:Y:S02]  /*2cc20*/  VIADD R5, R19, 0xffffffff ;  /* 0xffffffff13057836 */ /* 0x000fe40000000000 */
[----:B------:R-:W-:Y:S04]  /*2cc30*/  STS [UR4+0x3470c], R2 ;  /* 0x03470c02ff007988 */ /* 0x000fe80008000804 */
[----:B------:R-:W-:Y:S04]  /*2cc40*/  STS [UR4+0x3471c], R0 ;  /* 0x03471c00ff007988 */ /* 0x000fe80008000804 */
[----:B------:R-:W1:Y:S02]  /*2cc50*/  LDS R6, [UR4+0x3471c] ;  /* 0x03471c04ff067984 */ /* 0x000e640008000800 */
[----:B-1----:R-:W-:-:S05]  /*2cc60*/  LOP3.LUT R6, R6, 0xf0, RZ, 0xb8, !PT ;  /* 0x000000f006067812 */ /* 0x002fca00078eb8ff */
[----:B------:R1:W-:Y:S04]  /*2cc70*/  STS [UR4+0x3471c], R6 ;  /* 0x03471c06ff007988 */ /* 0x0003e80008000804 */
[----:B------:R-:W2:Y:S01]  /*2cc80*/  LDS R9, [UR4+0x3471c] ;  /* 0x03471c04ff097984 */ /* 0x000ea20008000800 */
[----:B-1----:R-:W-:-:S05]  /*2cc90*/  CS2R R6, SRZ ;  /* 0x0000000000067805 */ /* 0x002fca000001ff00 */
[----:B------:R-:W-:Y:S01]  /*2cca0*/  STS.128 [UR4+0x34720], R4 ;  /* 0x03472004ff007988 */ /* 0x000fe20008000c04 */
[----:B--2---:R-:W-:-:S05]  /*2ccb0*/  LOP3.LUT R9, R9, 0xf00, RZ, 0xb8, !PT ;  /* 0x00000f0009097812 */ /* 0x004fca00078eb8ff */
[----:B------:R-:W-:Y:S04]  /*2ccc0*/  STS.64 [UR4+0x34718], R8 ;  /* 0x03471808ff007988 */ /* 0x000fe80008000a04 */
[----:B------:R-:W1:Y:S02]  /*2ccd0*/  LDS R3, [UR4+0x3471c] ;  /* 0x03471c04ff037984 */ /* 0x000e640008000800 */
[----:B-1----:R-:W-:-:S05]  /*2cce0*/  LOP3.LUT R0, R3, 0xf000, RZ, 0xb8, !PT ;  /* 0x0000f00003007812 */ /* 0x002fca00078eb8ff */
[----:B------:R2:W-:Y:S02]  /*2ccf0*/  STS [UR4+0x3471c], R0 ;  /* 0x03471c00ff007988 */ /* 0x0005e40008000804 */
.L_x_242:
[----:B------:R-:W-:Y:S05]  /*2cd00*/  BSYNC B0 ;  /* 0x0000000000007941 */ /* 0x000fea0003800000 */
.L_x_241:
[----:B--2---:R-:W2:Y:S01]  /*2cd10*/  S2R R0, SR_LANEID ;  /* 0x0000000000007919 */ /* 0x004ea20000000000 */
[----:B------:R-:W-:Y:S01]  /*2cd20*/  ELECT P0, URZ, PT ;  /* 0x00000000003f782f */ /* 0x000fe20003800000 */
[----:B------:R-:W-:Y:S01]  /*2cd30*/  NOP ;  /* 0x0000000000007918 */ /* 0x000fe20000000000 */
[----:B------:R-:W-:Y:S11]  /*2cd40*/  BSSY B0, `(.L_x_244) ;  /* 0x0000004000007945 */ /* 0x000ff60003800000 */
[----:B------:R-:W-:Y:S05]  /*2cd50*/  @!P0 BRA `(.L_x_245) ;  /* 0x0000000000088947 */ /* 0x000fea0003800000 */
[----:B------:R0:W-:Y:S01]  /*2cd60*/  UTMACMDFLUSH ;  /* 0x00000000000079b7 */ /* 0x0001e20000000000 */
[----:B------:R-:W-:-:S04]  /*2cd70*/  DEPBAR.LE SB0, 0x0 ;  /* 0x000080000000791a */ /* 0x000fc80000000000 */
.L_x_245:
[----:B------:R-:W-:Y:S05]  /*2cd80*/  BSYNC B0 ;  /* 0x0000000000007941 */ /* 0x000fea0003800000 */
.L_x_244:
[----:B------:R-:W-:Y:S01]  /*2cd90*/  UMOV UR4, 0x400 ;  /* 0x0000040000047882 */ /* 0x000fe20000000000 */
[----:B--23--:R-:W-:Y:S01]  /*2cda0*/  SHF.L.U32 R4, R0, 0x2, RZ ;  /* 0x0000000200047819 */ /* 0x00cfe200000006ff */
[----:B------:R-:W-:-:S03]  /*2cdb0*/  ULEA UR4, UR58, UR4, 0x18 ;  /* 0x000000043a047291 */ /* 0x000fc6000f8ec03f */
[----:B-1----:R-:W-:Y:S01]  /*2cdc0*/  IADD3 R2, P0, R4, UR10, RZ ;  /* 0x0000000a04027c10 */ /* 0x002fe2000ff1e0ff */
[----:B------:R-:W-:Y:S01]  /*2cdd0*/  UIADD3 UR5, UR4, 0x34700, URZ ;  /* 0x0003470004057890 */ /* 0x000fe2000fffe03f */
[----:B------:R-:W-:Y:S02]  /*2cde0*/  MOV R0, RZ ;  /* 0x000000ff00007202 */ /* 0x000fe40000000f00 */
[----:B------:R-:W-:-:S06]  /*2cdf0*/  IADD3.X R3, RZ, UR11, RZ, P0, !PT ;  /* 0x0000000bff037c10 */ /* 0x000fcc00087fe4ff */
[----:B------:R-:W1:Y:S01]  /*2ce00*/  LDS R5, [R4+UR5] ;  /* 0x0000000504057984 */ /* 0x000e620008000800 */
[----:B------:R-:W-:-:S03]  /*2ce10*/  SHF.L.U32 R0, R0, 0x1f, RZ ;  /* 0x0000001f00007819 */ /* 0x000fc600000006ff */
[----:B-1----:R1:W2:Y:S02]  /*2ce20*/  ATOMG.E.EXCH.STRONG.GPU PT, RZ, [R2], R5 ;  /* 0x0000000502ff73a8 */ /* 0x0022a400041ee100 */
[----:B--2---:R-:W2:Y:S01]  /*2ce30*/  SYNCS.PHASECHK.TRANS64.TRYWAIT P0, [UR4+0x344f8], R0 ;  /* 0x0344f800ff0075a7 */ /* 0x004ea20008000144 */
[----:B------:R-:W-:Y:S02]  /*2ce40*/  ULOP3.LUT UR36, UR59, 0x1, URZ, 0xfc, !UPT ;  /* 0x000000013b247892 */ /* 0x000fe4000f8efc3f */
[----:B------:R-:W-:Y:S01]  /*2ce50*/  ULOP3.LUT UR37, UR61, 0x2, URZ, 0xfc, !UPT ;  /* 0x000000023d257892 */ /* 0x000fe2000f8efc3f */
[----:B-12---:R-:W-:Y:S11]  /*2ce60*/  @!P0 BRA `(.L_x_246) ;  /* 0x0000007c00f88947 */ /* 0x006ff60003800000 */
.L_x_572:
[----:B------:R-:W-:Y:S01]  /*2ce70*/  IMAD.MOV.U32 R2, RZ, RZ, 0x1 ;  /* 0x00000001ff027424 */ /* 0x000fe200078e00ff */
[----:B-1----:R-:W-:Y:S01]  /*2ce80*/  MOV R0, RZ ;  /* 0x000000ff00007202 */ /* 0x002fe20000000f00 */
[----:B------:R-:W-:Y:S01]  /*2ce90*/  ULDC UR41, c[0x0][0x598] ;  /* 0x0001660000297ab9 */ /* 0x000fe20000000800 */
[----:B------:R-:W-:Y:S01]  /*2cea0*/  ULDC UR42, c[0x0][0x580] ;  /* 0x00016000002a7ab9 */ /* 0x000fe20000000800 */
[----:B------:R-:W-:Y:S01]  /*2ceb0*/  ULDC.64 UR34, c[0x0][0x590] ;  /* 0x0001640000227ab9 */ /* 0x000fe20000000a00 */
[----:B------:R-:W-:-:S05]  /*2cec0*/  ULDC.64 UR32, c[0x0][0x588] ;  /* 0x0001620000207ab9 */ /* 0x000fca0000000a00 */
.L_x_451:
[----:B------:R-:W-:-:S06]  /*2ced0*/  UISETP.NE.AND UP0, UPT, UR36, 0x3, UPT ;  /* 0x000000032400788c */ /* 0x000fcc000bf05270 */
[----:B------:R-:W-:-:S13]  /*2cee0*/  PLOP3.LUT P1, PT, PT, PT, UP0, 0x80, 0x0 ;  /* 0x000000000000781c */ /* 0x000fda0003f2f008 */
[----:B-----5:R-:W-:Y:S05]  /*2cef0*/  @!P1 BRA `(.L_x_247) ;  /* 0x0000000000049947 */ /* 0x020fea0003800000 */
[----:B------:R-:W-:Y:S01]  /*2cf00*/  BPT.TRAP 0x1 ;  /* 0x000000040000795c */ /* 0x000fe20000300000 */
.L_x_247:
[----:B------:R-:W-:Y:S02]  /*2cf10*/  R2UR UR6, R22 ;  /* 0x00000000160672ca */ /* 0x000fe400000e0000 */
[----:B------:R-:W-:Y:S02]  /*2cf20*/  SHF.L.U32 R3, R0, 0x1f, RZ ;  /* 0x0000001f00037819 */ /* 0x000fe400000006ff */
[----:B------:R-:W-:-:S09]  /*2cf30*/  LEA R4, R22, UR4, 0x4 ;  /* 0x0000000416047c11 */ /* 0x000fd2000f8e20ff */
[----:B------:R-:W-:-:S09]  /*2cf40*/  ULEA UR6, UR6, UR4, 0x3 ;  /* 0x0000000406067291 */ /* 0x000fd2000f8e183f */
[----:B------:R-:W1:Y:S02]  /*2cf50*/  SYNCS.PHASECHK.TRANS64.TRYWAIT P0, [UR6+0x34400], R3 ;  /* 0x03440003ff0075a7 */ /* 0x000e640008000146 */
[----:B-1----:R-:W-:Y:S05]  /*2cf60*/  @!P0 BRA `(.L_x_248) ;  /* 0x0000007c00d08947 */ /* 0x002fea0003800000 */
.L_x_573:
[----:B-1----:R-:W1:Y:S01]  /*2cf70*/  LDS.128 R4, [R4+0x34520] ;  /* 0x0345200004047984 */ /* 0x002e620000000c00 */
[----:B------:R-:W-:Y:S01]  /*2cf80*/  @!PT LDS RZ, [RZ] ;  /* 0x00000000fffff984 */ /* 0x000fe20000000800 */
[----:B------:R-:W-:Y:S01]  /*2cf90*/  @!PT LDS RZ, [RZ] ;  /* 0x00000000fffff984 */ /* 0x000fe20000000800 */
[----:B------:R-:W-:Y:S01]  /*2cfa0*/  @!PT LDS RZ, [RZ] ;  /* 0x00000000fffff984 */ /* 0x000fe20000000800 */
[----:B------:R-:W-:Y:S01]  /*2cfb0*/  @!PT LDS RZ, [RZ] ;  /* 0x00000000fffff984 */ /* 0x000fe20000000800 */
[----:B------:R2:W-:Y:S06]  /*2cfc0*/  MEMBAR.ALL.CTA ;  /* 0x0000000000007992 */ /* 0x0005ec0000008000 */
[----:B--2---:R-:W2:Y:S01]  /*2cfd0*/  FENCE.VIEW.ASYNC.S ;  /* 0x00000000000073c6 */ /* 0x004ea20000000000 */
[----:B------:R-:W-:Y:S05]  /*2cfe0*/  @!P1 BRA `(.L_x_249) ;  /* 0x0000000000049947 */ /* 0x000fea0003800000 */
[----:B------:R-:W-:Y:S01]  /*2cff0*/  BPT.TRAP 0x1 ;  /* 0x000000040000795c */ /* 0x000fe20000300000 */
.L_x_249:
[----:B------:R-:W-:Y:S01]  /*2d000*/  UIADD3 UR6, UR6, 0x34440, URZ ;  /* 0x0003444006067890 */ /* 0x000fe2000fffe03f */
[----:B-----5:R-:W-:Y:S02]  /*2d010*/  R2UR UR14, R16 ;  /* 0x00000000100e72ca */ /* 0x020fe400000e0000 */
[----:B------:R-:W-:Y:S01]  /*2d020*/  R2UR UR15, R17 ;  /* 0x00000000110f72ca */ /* 0x000fe200000e0000 */
[----:B------:R-:W-:Y:S01]  /*2d030*/  UPRMT UR6, UR58, 0x654, UR6 ;  /* 0x000006543a067896 */ /* 0x000fe20008000006 */
[----:B------:R-:W-:Y:S02]  /*2d040*/  LOP3.LUT P1, RZ, R2, 0xff, RZ, 0xc0, !PT ;  /* 0x000000ff02ff7812 */ /* 0x000fe4000782c0ff */
[----:B------:R-:W-:-:S04]  /*2d050*/  ISETP.NE.U32.AND P0, PT, RZ, UR34, PT ;  /* 0x00000022ff007c0c */ /* 0x000fc8000bf05070 */
[----:B------:R-:W-:Y:S02]  /*2d060*/  ISETP.NE.AND.EX P0, PT, RZ, UR35, PT, P0 ;  /* 0x00000023ff007c0c */ /* 0x000fe4000bf05300 */
[----:B--2---:R-:W-:Y:S01]  /*2d070*/  SYNCS.ARRIVE.TRANS64.RED.A1T0 RZ, [UR6], RZ ;  /* 0x000000ffffff79a7 */ /* 0x004fe20008100406 */
[----:B------:R-:W-:Y:S02]  /*2d080*/  USHF.L.U32 UR14, UR14, 0x8, URZ ;  /* 0x000000080e0e7899 */ /* 0x000fe4000800063f */
[----:B------:R-:W-:Y:S02]  /*2d090*/  USHF.L.U32 UR15, UR15, 0x8, URZ ;  /* 0x000000080f0f7899 */ /* 0x000fe4000800063f */
[----:B------:R-:W-:Y:S10]  /*2d0a0*/  @!P1 BRA `(.L_x_250) ;  /* 0x00000000000c9947 */ /* 0x000ff40003800000 */
[----:B------:R-:W-:-:S04]  /*2d0b0*/  DEPBAR {5,4,3,2,1,0} ;  /* 0x0000003f0000791a */ /* 0x000fc80000000000 */
[----:B------:R2:W-:Y:S02]  /*2d0c0*/  UTMACCTL.IV [UR10] ;  /* 0x000000000a0079b9 */ /* 0x0005e40008000000 */
[----:B--2---:R-:W-:Y:S01]  /*2d0d0*/  NOP ;  /* 0x0000000000007918 */ /* 0x004fe20000000000 */
.L_x_250:
[----:B------:R-:W-:Y:S05]  /*2d0e0*/  @!P0 BRA `(.L_x_251) ;  /* 0x0000000000188947 */ /* 0x000fea0003800000 */
[----:B------:R-:W2:Y:S02]  /*2d0f0*/  LDC.64 R2, c[0x0][0x590] ;  /* 0x00016400ff027b82 */ /* 0x000ea40000000a00 */
[----:B--2---:R-:W-:-:S06]  /*2d100*/  IMAD.WIDE R2, R18, 0x8, R2 ;  /* 0x0000000812027825 */ /* 0x004fcc00078e0202 */
[----:B------:R-:W2:Y:S04]  /*2d110*/  LDG.E.64 R2, desc[UR38][R2.64] ;  /* 0x0000002602027981 */ /* 0x000ea8000c1e1b00 */
[----:B--2---:R-:W2:Y:S02]  /*2d120*/  LD.E R8, desc[UR38][R2.64] ;  /* 0x0000002602087980 */ /* 0x004ea4000c101900 */
[----:B--2---:R-:W-:Y:S01]  /*2d130*/  FSETP.NEU.AND P0, PT, R8, RZ, PT ;  /* 0x000000ff0800720b */ /* 0x004fe20003f0d000 */
[----:B------:R-:W-:-:S12]  /*2d140*/  BRA `(.L_x_252) ;  /* 0x0000000000247947 */ /* 0x000fd80003800000 */
.L_x_251:
[----:B------:R-:W-:Y:S02]  /*2d150*/  ISETP.NE.U32.AND P1, PT, RZ, UR32, PT ;  /* 0x00000020ff007c0c */ /* 0x000fe4000bf25070 */
[----:B------:R-:W-:Y:S02]  /*2d160*/  FSETP.NEU.AND P0, PT, RZ, UR42, PT ;  /* 0x0000002aff007c0b */ /* 0x000fe4000bf0d000 */
[----:B------:R-:W-:-:S13]  /*2d170*/  ISETP.NE.AND.EX P1, PT, RZ, UR33, PT, P1 ;  /* 0x00000021ff007c0c */ /* 0x000fda000bf25310 */
[----:B------:R-:W-:Y:S05]  /*2d180*/  @!P1 BRA `(.L_x_252) ;  /* 0x0000000000149947 */ /* 0x000fea0003800000 */
[----:B------:R-:W2:Y:S01]  /*2d190*/  LDC.64 R2, c[0x0][0x588] ;  /* 0x00016200ff027b82 */ /* 0x000ea20000000a00 */
[----:B------:R-:W-:-:S04]  /*2d1a0*/  IMAD R9, R18, UR41, RZ ;  /* 0x0000002912097c24 */ /* 0x000fc8000f8e02ff */
[----:B--2---:R-:W-:-:S06]  /*2d1b0*/  IMAD.WIDE R2, R9, 0x4, R2 ;  /* 0x0000000409027825 */ /* 0x004fcc00078e0202 */
[----:B------:R-:W2:Y:S02]  /*2d1c0*/  LDG.E R2, desc[UR38][R2.64] ;  /* 0x0000002602027981 */ /* 0x000ea4000c1e1900 */
[----:B--2---:R-:W-:-:S13]  /*2d1d0*/  FSETP.NEU.AND P0, PT, R2, RZ, PT ;  /* 0x000000ff0200720b */ /* 0x004fda0003f0d000 */
.L_x_252:
[----:B------:R-:W-:Y:S01]  /*2d1e0*/  UISETP.NE.AND UP0, UPT, UR37, 0x3, UPT ;  /* 0x000000032500788c */ /* 0x000fe2000bf05270 */
[----:B------:R-:W-:-:S05]  /*2d1f0*/  ELECT P1, URZ, PT ;  /* 0x00000000003f782f */ /* 0x000fca0003820000 */
[----:B------:R-:W-:Y:S02]  /*2d200*/  PLOP3.LUT P2, PT, PT, PT, UP0, 0x80, 0x0 ;  /* 0x000000000000781c */ /* 0x000fe40003f4f008 */
[----:B------:R-:W-:-:S11]  /*2d210*/  PLOP3.LUT P0, PT, P0, P1, PT, 0x2a, 0x0 ;  /* 0x000000000000781c */ /* 0x000fd60000702572 */
[----:B------:R-:W-:Y:S05]  /*2d220*/  @!P2 BRA `(.L_x_253) ;  /* 0x000000000004a947 */ /* 0x000fea0003800000 */
[----:B------:R-:W-:Y:S01]  /*2d230*/  BPT.TRAP 0x1 ;  /* 0x000000040000795c */ /* 0x000fe20000300000 */
.L_x_253:
[----:B------:R-:W-:-:S04]  /*2d240*/  MOV R8, 0x1 ;  /* 0x0000000100087802 */ /* 0x000fc80000000f00 */
[----:B------:R-:W-:-:S04]  /*2d250*/  SHF.L.U32 R8, R8, 0x1f, RZ ;  /* 0x0000001f08087819 */ /* 0x000fc800000006ff */
[----:B------:R-:W2:Y:S02]  /*2d260*/  SYNCS.PHASECHK.TRANS64.TRYWAIT P1, [UR4+0x344d0], R8 ;  /* 0x0344d008ff0075a7 */ /* 0x000ea40008020144 */
[----:B--2---:R-:W-:Y:S05]  /*2d270*/  @!P1 BRA `(.L_x_254) ;  /* 0x0000007c00249947 */ /* 0x004fea0003800000 */
.L_x_574:
[----:B------:R-:W-:Y:S04]  /*2d280*/  BSSY B0, `(.L_x_255) ;  /* 0x000000b000007945 */ /* 0x000fe80003800000 */
[----:B------:R-:W-:Y:S05]  /*2d290*/  @P0 BRA `(.L_x_256) ;  /* 0x0000000000240947 */ /* 0x000fea0003800000 */
[----:B------:R-:W-:Y:S02]  /*2d2a0*/  UIADD3 UR12, UR4, 0x30000, URZ ;  /* 0x00030000040c7890 */ /* 0x000fe4000fffe03f */
[----:B------:R-:W-:Y:S01]  /*2d2b0*/  UIADD3 UR13, UR4, 0x344b0, URZ ;  /* 0x000344b0040d7890 */ /* 0x000fe2000fffe03f */
[----:B------:R-:W-:Y:S01]  /*2d2c0*/  UMOV UR6, 0x0 ;  /* 0x0000000000067882 */ /* 0x000fe20000000000 */
[----:B------:R-:W-:-:S07]  /*2d2d0*/  UMOV UR7, 0x10000000 ;  /* 0x1000000000077882 */ /* 0x000fce0000000000 */
[----:B------:R3:W-:Y:S02]  /*2d2e0*/  UTMALDG.2D [UR12], [UR10], desc[UR6] ;  /* 0x0000060c0a0075b4 */ /* 0x0007e40008009000 */
[----:B---3--:R-:W-:Y:S05]  /*2d2f0*/  @!P2 BRA `(.L_x_257) ;  /* 0x000000000004a947 */ /* 0x008fea0003800000 */
[----:B------:R-:W-:Y:S01]  /*2d300*/  BPT.TRAP 0x1 ;  /* 0x000000040000795c */ /* 0x000fe20000300000 */
.L_x_257:
[----:B------:R-:W3:Y:S02]  /*2d310*/  LDC R2, c[0x0][0x828] ;  /* 0x00020a00ff027b82 */ /* 0x000ee40000000800 */
[----:B---3--:R3:W-:Y:S02]  /*2d320*/  SYNCS.ARRIVE.TRANS64.RED.A0TR RZ, [UR4+0x344b0], R2 ;  /* 0x0344b002ffff79a7 */ /* 0x0087e40008300404 */
.L_x_256:
[----:B------:R-:W-:Y:S05]  /*2d330*/  BSYNC B0 ;  /* 0x0000000000007941 */ /* 0x000fea0003800000 */
.L_x_255:
[----:B------:R-:W-:Y:S05]  /*2d340*/  @!P2 BRA `(.L_x_258) ;  /* 0x000000000004a947 */ /* 0x000fea0003800000 */
[----:B------:R-:W-:Y:S01]  /*2d350*/  BPT.TRAP 0x1 ;  /* 0x000000040000795c */ /* 0x000fe20000300000 */
.L_x_258:
[----:B------:R-:W-:-:S04]  /*2d360*/  UIADD3 UR29, UR4, 0x344b0, URZ ;  /* 0x000344b0041d7890 */ /* 0x000fc8000fffe03f */
[----:B------:R-:W-:-:S09]  /*2d370*/  UPRMT UR6, UR58, 0x654, UR29 ;  /* 0x000006543a067896 */ /* 0x000fd2000800001d */
[----:B------:R-:W-:Y:S01]  /*2d380*/  SYNCS.ARRIVE.TRANS64.RED.A1T0 RZ, [UR6], RZ ;  /* 0x000000ffffff79a7 */ /* 0x000fe20008100406 */
[----:B------:R-:W-:Y:S05]  /*2d390*/  @!P2 BRA `(.L_x_259) ;  /* 0x000000000004a947 */ /* 0x000fea0003800000 */
[----:B------:R-:W-:Y:S01]  /*2d3a0*/  BPT.TRAP 0x1 ;  /* 0x000000040000795c */ /* 0x000fe20000300000 */
.L_x_259:
[----:B------:R-:W4:Y:S02]  /*2d3b0*/  SYNCS.PHASECHK.TRANS64.TRYWAIT P1, [UR4+0x344d8], R8 ;  /* 0x0344d808ff0075a7 */ /* 0x000f240008020144 */
[----:B----4-:R-:W-:Y:S05]  /*2d3c0*/  @!P1 BRA `(.L_x_260) ;  /* 0x0000007800e89947 */ /* 0x010fea0003800000 */
.L_x_575:
[----:B------:R-:W-:Y:S04]  /*2d3d0*/  BSSY B0, `(.L_x_261) ;  /* 0x000000d000007945 */ /* 0x000fe80003800000 */
[----:B------:R-:W-:Y:S05]  /*2d3e0*/  @P0 BRA `(.L_x_262) ;  /* 0x00000000002c0947 */ /* 0x000fea0003800000 */
[----:B------:R-:W-:Y:S02]  /*2d3f0*/  UIADD3 UR18, UR14, 0x40, URZ ;  /* 0x000000400e127890 */ /* 0x000fe4000fffe03f */
[----:B------:R-:W-:Y:S02]  /*2d400*/  UIADD3 UR16, UR4, 0x31000, URZ ;  /* 0x0003100004107890 */ /* 0x000fe4000fffe03f */
[----:B------:R-:W-:Y:S01]  /*2d410*/  UIADD3 UR17, UR4, 0x344b8, URZ ;  /* 0x000344b804117890 */ /* 0x000fe2000fffe03f */
[----:B------:R-:W-:Y:S01]  /*2d420*/  UMOV UR8, 0x0 ;  /* 0x0000000000087882 */ /* 0x000fe20000000000 */
[----:B------:R-:W-:Y:S01]  /*2d430*/  UMOV UR9, 0x10000000 ;  /* 0x1000000000097882 */ /* 0x000fe20000000000 */
[----:B------:R-:W-:-:S06]  /*2d440*/  UMOV UR19, UR15 ;  /* 0x0000000f00137c82 */ /* 0x000fcc0008000000 */
[----:B------:R4:W-:Y:S02]  /*2d450*/  UTMALDG.2D [UR16], [UR10], desc[UR8] ;  /* 0x000008100a0075b4 */ /* 0x0009e40008009000 */
[----:B----4-:R-:W-:Y:S05]  /*2d460*/  @!P2 BRA `(.L_x_263) ;  /* 0x000000000004a947 */ /* 0x010fea0003800000 */
[----:B------:R-:W-:Y:S01]  /*2d470*/  BPT.TRAP 0x1 ;  /* 0x000000040000795c */ /* 0x000fe20000300000 */
.L_x_263:
[----:B---3--:R-:W3:Y:S02]  /*2d480*/  LDC R2, c[0x0][0x828] ;  /* 0x00020a00ff027b82 */ /* 0x008ee40000000800 */
[----:B---3--:R4:W-:Y:S02]  /*2d490*/  SYNCS.ARRIVE.TRANS64.RED.A0TR RZ, [UR4+0x344b8], R2 ;  /* 0x0344b802ffff79a7 */ /* 0x0089e40008300404 */
.L_x_262:
[----:B------:R-:W-:Y:S05]  /*2d4a0*/  BSYNC B0 ;  /* 0x0000000000007941 */ /* 0x000fea0003800000 */
.L_x_261:
[----:B------:R-:W-:Y:S05]  /*2d4b0*/  @!P2 BRA `(.L_x_264) ;  /* 0x000000000004a947 */ /* 0x000fea0003800000 */
[----:B------:R-:W-:Y:S01]  /*2d4c0*/  BPT.TRAP 0x1 ;  /* 0x000000040000795c */ /* 0x000fe20000300000 */
.L_x_264:
[----:B------:R-:W-:-:S04]  /*2d4d0*/  UIADD3 UR17, UR4, 0x344b8, URZ ;  /* 0x000344b804117890 */ /* 0x000fc8000fffe03f */
[----:B------:R-:W-:-:S09]  /*2d4e0*/  UPRMT UR7, UR58, 0x654, UR17 ;  /* 0x000006543a077896 */ /* 0x000fd20008000011 */
[----:B------:R-:W-:Y:S01]  /*2d4f0*/  SYNCS.ARRIVE.TRANS64.RED.A1T0 RZ, [UR7], RZ ;  /* 0x000000ffffff79a7 */ /* 0x000fe20008100407 */
[----:B------:R-:W-:Y:S05]  /*2d500*/  @!P2 BRA `(.L_x_265) ;  /* 0x000000000004a947 */ /* 0x000fea0003800000 */
[----:B------:R-:W-:Y:S01]  /*2d510*/  BPT.TRAP 0x1 ;  /* 0x000000040000795c */ /* 0x000fe20000300000 */
.L_x_265:
[----:B------:R-:W5:Y:S02]  /*2d520*/  SYNCS.PHASECHK.TRANS64.TRYWAIT P1, [UR4+0x344e0], R8 ;  /* 0x0344e008ff0075a7 */ /* 0x000f640008020144 */
[----:B-----5:R-:W-:Y:S05]  /*2d530*/  @!P1 BRA `(.L_x_266) ;  /* 0x0000007800a49947 */ /* 0x020fea0003800000 */
.L_x_576:
        /* <DEDUP_REMOVED lines=9> */
[----:B-1----:R-:W-:Y:S05]  /*2d5d0*/  @!P2 BRA `(.L_x_269) ;  /* 0x000000000004a947 */ /* 0x002fea0003800000 */
[----:B------:R-:W-:Y:S01]  /*2d5e0*/  BPT.TRAP 0x1 ;  /* 0x000000040000795c */ /* 0x000fe20000300000 */
.L_x_269:
[----:B---34-:R-:W1:Y:S02]  /*2d5f0*/  LDC R2, c[0x0][0x828] ;  /* 0x00020a00ff027b82 */ /* 0x018e640000000800 */
[----:B-1----:R1:W-:Y:S02]  /*2d600*/  SYNCS.ARRIVE.TRANS64.RED.A0TR RZ, [UR4+0x344c0], R2 ;  /* 0x0344c002ffff79a7 */ /* 0x0023e40008300404 */
.L_x_268:
[----:B------:R-:W-:Y:S05]  /*2d610*/  BSYNC B0 ;  /* 0x0000000000007941 */ /* 0x000fea0003800000 */
.L_x_267:
[----:B------:R-:W-:Y:S05]  /*2d620*/  @!P2 BRA `(.L_x_270) ;  /* 0x000000000004a947 */ /* 0x000fea0003800000 */
[----:B------:R-:W-:Y:S01]  /*2d630*/  BPT.TRAP 0x1 ;  /* 0x000000040000795c */ /* 0x000fe20000300000 */
.L_x_270:
[----:B------:R-:W-:-:S04]  /*2d640*/  UIADD3 UR21, UR4, 0x344c0, URZ ;  /* 0x000344c004157890 */ /* 0x000fc8000fffe03f */
[----:B------:R-:W-:-:S09]  /*2d650*/  UPRMT UR8, UR58, 0x654, UR21 ;  /* 0x000006543a087896 */ /* 0x000fd20008000015 */
[----:B------:R-:W-:Y:S01]  /*2d660*/  SYNCS.ARRIVE.TRANS64.RED.A1T0 RZ, [UR8], RZ ;  /* 0x000000ffffff79a7 */ /* 0x000fe20008100408 */
[----:B------:R-:W-:Y:S05]  /*2d670*/  @!P2 BRA `(.L_x_271) ;  /* 0x000000000004a947 */ /* 0x000fea0003800000 */
[----:B------:R-:W-:Y:S01]  /*2d680*/  BPT.TRAP 0x1 ;  /* 0x000000040000795c */ /* 0x000fe20000300000 */
.L_x_271:
[----:B------:R-:W5:Y:S02]  /*2d690*/  SYNCS.PHASECHK.TRANS64.TRYWAIT P1, [UR4+0x344e8], R8 ;  /* 0x0344e808ff0075a7 */ /* 0x000f640008020144 */
[----:B-----5:R-:W-:Y:S05]  /*2d6a0*/  @!P1 BRA `(.L_x_272) ;  /* 0x0000007800609947 */ /* 0x020fea0003800000 */
.L_x_577:
        /* <DEDUP_REMOVED lines=11> */
.L_x_275:
[----:B---34-:R-:W1:Y:S02]  /*2d760*/  LDC R2, c[0x0][0x828] ;  /* 0x00020a00ff027b82 */ /* 0x018e640000000800 */
[----:B-1----:R1:W-:Y:S02]  /*2d770*/  SYNCS.ARRIVE.TRANS64.RED.A0TR RZ, [UR4+0x344c8], R2 ;  /* 0x0344c802ffff79a7 */ /* 0x0023e40008300404 */
.L_x_274:
[----:B------:R-:W-:Y:S05]  /*2d780*/  BSYNC B0 ;  /* 0x0000000000007941 */ /* 0x000fea0003800000 */
.L_x_273:
[----:B------:R-:W-:Y:S05]  /*2d790*/  @!P2 BRA `(.L_x_276) ;  /* 0x000000000004a947 */ /* 0x000fea0003800000 */
[----:B------:R-:W-:Y:S01]  /*2d7a0*/  BPT.TRAP 0x1 ;  /* 0x000000040000795c */ /* 0x000fe20000300000 */
.L_x_276:
[----:B------:R-:W-:Y:S02]  /*2d7b0*/  UIADD3 UR25, UR4, 0x344c8, URZ ;  /* 0x000344c804197890 */ /* 0x000fe4000fffe03f */
[----:B------:R-:W-:Y:S02]  /*2d7c0*/  UIADD3 UR31, UR15, 0x20, URZ ;  /* 0x000000200f1f7890 */ /* 0x000fe4000fffe03f */
[----:B------:R-:W-:-:S09]  /*2d7d0*/  UPRMT UR9, UR58, 0x654, UR25 ;  /* 0x000006543a097896 */ /* 0x000fd20008000019 */
[----:B------:R-:W-:Y:S01]  /*2d7e0*/  SYNCS.ARRIVE.TRANS64.RED.A1T0 RZ, [UR9], RZ ;  /* 0x000000ffffff79a7 */ /* 0x000fe20008100409 */
[----:B------:R-:W-:Y:S05]  /*2d7f0*/  @!P2 BRA `(.L_x_277) ;  /* 0x000000000004a947 */ /* 0x000fea0003800000 */
[----:B------:R-:W-:Y:S01]  /*2d800*/  BPT.TRAP 0x1 ;  /* 0x000000040000795c */ /* 0x000fe20000300000 */
.L_x_277:
[----:B-1-34-:R-:W-:-:S04]  /*2d810*/  SHF.L.U32 R2, RZ, 0x1f, RZ ;  /* 0x0000001fff027819 */ /* 0x01afc800000006ff */
[----:B------:R-:W1:Y:S02]  /*2d820*/  SYNCS.PHASECHK.TRANS64.TRYWAIT P1, [UR4+0x344d0], R2 ;  /* 0x0344d002ff0075a7 */ /* 0x000e640008020144 */
[----:B-1----:R-:W-:Y:S05]  /*2d830*/  @!P1 BRA `(.L_x_278) ;  /* 0x0000007800149947 */ /* 0x002fea0003800000 */
.L_x_578:
[----:B------:R-:W-:Y:S04]  /*2d840*/  BSSY B0, `(.L_x_279) ;  /* 0x000000b000007945 */ /* 0x000fe80003800000 */
[----:B------:R-:W-:Y:S05]  /*2d850*/  @P0 BRA `(.L_x_280) ;  /* 0x0000000000240947 */ /* 0x000fea0003800000 */
[----:B------:R-:W-:Y:S01]  /*2d860*/  UIADD3 UR28, UR4, 0x30000, URZ ;  /* 0x00030000041c7890 */ /* 0x000fe2000fffe03f */
[----:B------:R-:W-:Y:S01]  /*2d870*/  UMOV UR12, 0x0 ;  /* 0x00000000000c7882 */ /* 0x000fe20000000000 */
[----:B------:R-:W-:Y:S01]  /*2d880*/  UMOV UR13, 0x10000000 ;  /* 0x10000000000d7882 */ /* 0x000fe20000000000 */
[----:B------:R-:W-:-:S06]  /*2d890*/  UMOV UR30, UR14 ;  /* 0x0000000e001e7c82 */ /* 0x000fcc0008000000 */
[----:B------:R3:W-:Y:S02]  /*2d8a0*/  UTMALDG.2D [UR28], [UR10], desc[UR12] ;  /* 0x00000c1c0a0075b4 */ /* 0x0007e40008009000 */
[----:B---3--:R-:W-:Y:S05]  /*2d8b0*/  @!P2 BRA `(.L_x_281) ;  /* 0x000000000004a947 */ /* 0x008fea0003800000 */
[----:B------:R-:W-:Y:S01]  /*2d8c0*/  BPT.TRAP 0x1 ;  /* 0x000000040000795c */ /* 0x000fe20000300000 */
.L_x_281:
[----:B-12---:R-:W1:Y:S02]  /*2d8d0*/  LDC R3, c[0x0][0x828] ;  /* 0x00020a00ff037b82 */ /* 0x006e640000000800 */
[----:B-1----:R3:W-:Y:S02]  /*2d8e0*/  SYNCS.ARRIVE.TRANS64.RED.A0TR RZ, [UR4+0x344b0], R3 ;  /* 0x0344b003ffff79a7 */ /* 0x0027e40008300404 */
.L_x_280:
[----:B------:R-:W-:Y:S05]  /*2d8f0*/  BSYNC B0 ;  /* 0x0000000000007941 */ /* 0x000fea0003800000 */
.L_x_279:
[----:B------:R-:W-:Y:S05]  /*2d900*/  @!P2 BRA `(.L_x_282) ;  /* 0x000000000004a947 */ /* 0x000fea0003800000 */
[----:B------:R-:W-:Y:S01]  /*2d910*/  BPT.TRAP 0x1 ;  /* 0x000000040000795c */ /* 0x000fe20000300000 */
.L_x_282:
[----:B------:R-:W-:Y:S01]  /*2d920*/  SYNCS.ARRIVE.TRANS64.RED.A1T0 RZ, [UR6], RZ ;  /* 0x000000ffffff79a7 */ /* 0x000fe20008100406 */
[----:B------:R-:W-:Y:S05]  /*2d930*/  @!P2 BRA `(.L_x_283) ;  /* 0x000000000004a947 */ /* 0x000fea0003800000 */
[----:B------:R-:W-:Y:S01]  /*2d940*/  BPT.TRAP 0x1 ;  /* 0x000000040000795c */ /* 0x000fe20000300000 */
.L_x_283:
[----:B------:R-:W4:Y:S02]  /*2d950*/  SYNCS.PHASECHK.TRANS64.TRYWAIT P1, [UR4+0x344d8], R2 ;  /* 0x0344d802ff0075a7 */ /* 0x000f240008020144 */
[----:B----4-:R-:W-:Y:S05]  /*2d960*/  @!P1 BRA `(.L_x_284) ;  /* 0x0000007400e09947 */ /* 0x010fea0003800000 */
.L_x_579:
[----:B------:R-:W-:Y:S04]  /*2d970*/  BSSY B0, `(.L_x_285) ;  /* 0x000000c000007945 */ /* 0x000fe80003800000 */
[----:B------:R-:W-:Y:S05]  /*2d980*/  @P0 BRA `(.L_x_286) ;  /* 0x0000000000280947 */ /* 0x000fea0003800000 */
        /* <DEDUP_REMOVED lines=8> */
.L_x_287:
[----:B-123--:R-:W1:Y:S02]  /*2da10*/  LDC R3, c[0x0][0x828] ;  /* 0x00020a00ff037b82 */ /* 0x00ee640000000800 */
[----:B-1----:R4:W-:Y:S02]  /*2da20*/  SYNCS.ARRIVE.TRANS64.RED.A0TR RZ, [UR4+0x344b8], R3 ;  /* 0x0344b803ffff79a7 */ /* 0x0029e40008300404 */
.L_x_286:
[----:B------:R-:W-:Y:S05]  /*2da30*/  BSYNC B0 ;  /* 0x0000000000007941 */ /* 0x000fea0003800000 */
.L_x_285:
[----:B------:R-:W-:Y:S05]  /*2da40*/  @!P2 BRA `(.L_x_288) ;  /* 0x000000000004a947 */ /* 0x000fea0003800000 */
[----:B------:R-:W-:Y:S01]  /*2da50*/  BPT.TRAP 0x1 ;  /* 0x000000040000795c */ /* 0x000fe20000300000 */
.L_x_288:
[----:B------:R-:W-:Y:S01]  /*2da60*/  SYNCS.ARRIVE.TRANS64.RED.A1T0 RZ, [UR7], RZ ;  /* 0x000000ffffff79a7 */ /* 0x000fe20008100407 */
[----:B------:R-:W-:Y:S05]  /*2da70*/  @!P2 BRA `(.L_x_289) ;  /* 0x000000000004a947 */ /* 0x000fea0003800000 */
[----:B------:R-:W-:Y:S01]  /*2da80*/  BPT.TRAP 0x1 ;  /* 0x000000040000795c */ /* 0x000fe20000300000 */
.L_x_289:
[----:B------:R-:W5:Y:S02]  /*2da90*/  SYNCS.PHASECHK.TRANS64.TRYWAIT P1, [UR4+0x344e0], R2 ;  /* 0x0344e002ff0075a7 */ /* 0x000f640008020144 */
[----:B-----5:R-:W-:Y:S05]  /*2daa0*/  @!P1 BRA `(.L_x_290) ;  /* 0x0000007400a89947 */ /* 0x020fea0003800000 */
.L_x_580:
        /* <DEDUP_REMOVED lines=10> */
.L_x_293:
[----:B--234-:R-:W1:Y:S02]  /*2db50*/  LDC R3, c[0x0][0x828] ;  /* 0x00020a00ff037b82 */ /* 0x01ce640000000800 */
[----:B-1----:R1:W-:Y:S02]  /*2db60*/  SYNCS.ARRIVE.TRANS64.RED.A0TR RZ, [UR4+0x344c0], R3 ;  /* 0x0344c003ffff79a7 */ /* 0x0023e40008300404 */
.L_x_292:
[----:B------:R-:W-:Y:S05]  /*2db70*/  BSYNC B0 ;  /* 0x0000000000007941 */ /* 0x000fea0003800000 */
.L_x_291:
[----:B------:R-:W-:Y:S05]  /*2db80*/  @!P2 BRA `(.L_x_294) ;  /* 0x000000000004a947 */ /* 0x000fea0003800000 */
[----:B------:R-:W-:Y:S01]  /*2db90*/  BPT.TRAP 0x1 ;  /* 0x000000040000795c */ /* 0x000fe20000300000 */
.L_x_294:
[----:B------:R-:W-:Y:S01]  /*2dba0*/  SYNCS.ARRIVE.TRANS64.RED.A1T0 RZ, [UR8], RZ ;  /* 0x000000ffffff79a7 */ /* 0x000fe20008100408 */
[----:B------:R-:W-:Y:S05]  /*2dbb0*/  @!P2 BRA `(.L_x_295) ;  /* 0x000000000004a947 */ /* 0x000fea0003800000 */
[----:B------:R-:W-:Y:S01]  /*2dbc0*/  BPT.TRAP 0x1 ;  /* 0x000000040000795c */ /* 0x000fe20000300000 */
.L_x_295:
[----:B------:R-:W5:Y:S02]  /*2dbd0*/  SYNCS.PHASECHK.TRANS64.TRYWAIT P1, [UR4+0x344e8], R2 ;  /* 0x0344e802ff0075a7 */ /* 0x000f640008020144 */
[----:B-----5:R-:W-:Y:S05]  /*2dbe0*/  @!P1 BRA `(.L_x_296) ;  /* 0x0000007400709947 */ /* 0x020fea0003800000 */
.L_x_581:
        /* <DEDUP_REMOVED lines=10> */
.L_x_299:
[----:B--234-:R-:W1:Y:S02]  /*2dc90*/  LDC R3, c[0x0][0x828] ;  /* 0x00020a00ff037b82 */ /* 0x01ce640000000800 */
[----:B-1----:R1:W-:Y:S02]  /*2dca0*/  SYNCS.ARRIVE.TRANS64.RED.A0TR RZ, [UR4+0x344c8], R3 ;  /* 0x0344c803ffff79a7 */ /* 0x0023e40008300404 */
.L_x_298:
[----:B------:R-:W-:Y:S05]  /*2dcb0*/  BSYNC B0 ;  /* 0x0000000000007941 */ /* 0x000fea0003800000 */
.L_x_297:
[----:B------:R-:W-:Y:S05]  /*2dcc0*/  @!P2 BRA `(.L_x_300) ;  /* 0x000000000004a947 */ /* 0x000fea0003800000 */
[----:B------:R-:W-:Y:S01]  /*2dcd0*/  BPT.TRAP 0x1 ;  /* 0x000000040000795c */ /* 0x000fe20000300000 */
.L_x_300:
[----:B------:R-:W-:Y:S01]  /*2dce0*/  SYNCS.ARRIVE.TRANS64.RED.A1T0 RZ, [UR9], RZ ;  /* 0x000000ffffff79a7 */ /* 0x000fe20008100409 */
[----:B------:R-:W-:Y:S01]  /*2dcf0*/  UIADD3 UR31, UR15, 0x40, URZ ;  /* 0x000000400f1f7890 */ /* 0x000fe2000fffe03f */
[----:B------:R-:W-:Y:S11]  /*2dd00*/  @!P2 BRA `(.L_x_301) ;  /* 0x000000000004a947 */ /* 0x000ff60003800000 */
[----:B------:R-:W-:Y:S01]  /*2dd10*/  BPT.TRAP 0x1 ;  /* 0x000000040000795c */ /* 0x000fe20000300000 */
.L_x_301:
[----:B------:R-:W5:Y:S02]  /*2dd20*/  SYNCS.PHASECHK.TRANS64.TRYWAIT P1, [UR4+0x344d0], R8 ;  /* 0x0344d008ff0075a7 */ /* 0x000f640008020144 */
[----:B-----5:R-:W-:Y:S05]  /*2dd30*/  @!P1 BRA `(.L_x_302) ;  /* 0x0000007400349947 */ /* 0x020fea0003800000 */
.L_x_582:
[----:B------:R-:W-:Y:S04]  /*2dd40*/  BSSY B0, `(.L_x_303) ;  /* 0x000000b000007945 */ /* 0x000fe80003800000 */
[----:B------:R-:W-:Y:S05]  /*2dd50*/  @P0 BRA `(.L_x_304) ;  /* 0x0000000000240947 */ /* 0x000fea0003800000 */
[----:B------:R-:W-:Y:S01]  /*2dd60*/  UIADD3 UR28, UR4, 0x30000, URZ ;  /* 0x00030000041c7890 */ /* 0x000fe2000fffe03f */
[----:B------:R-:W-:Y:S01]  /*2dd70*/  UMOV UR12, 0x0 ;  /* 0x00000000000c7882 */ /* 0x000fe20000000000 */
[----:B------:R-:W-:Y:S01]  /*2dd80*/  UMOV UR13, 0x10000000 ;  /* 0x10000000000d7882 */ /* 0x000fe20000000000 */
[----:B------:R-:W-:-:S06]  /*2dd90*/  UMOV UR30, UR14 ;  /* 0x0000000e001e7c82 */ /* 0x000fcc0008000000 */
[----:B------:R1:W-:Y:S02]  /*2dda0*/  UTMALDG.2D [UR28], [UR10], desc[UR12] ;  /* 0x00000c1c0a0075b4 */ /* 0x0003e40008009000 */
[----:B-1----:R-:W-:Y:S05]  /*2ddb0*/  @!P2 BRA `(.L_x_305) ;  /* 0x000000000004a947 */ /* 0x002fea0003800000 */
[----:B------:R-:W-:Y:S01]  /*2ddc0*/  BPT.TRAP 0x1 ;  /* 0x000000040000795c */ /* 0x000fe20000300000 */
.L_x_305:
[----:B--234-:R-:W1:Y:S02]  /*2ddd0*/  LDC R3, c[0x0][0x828] ;  /* 0x00020a00ff037b82 */ /* 0x01ce640000000800 */
[----:B-1----:R1:W-:Y:S02]  /*2dde0*/  SYNCS.ARRIVE.TRANS64.RED.A0TR RZ, [UR4+0x344b0], R3 ;  /* 0x0344b003ffff79a7 */ /* 0x0023e40008300404 */
.L_x_304:
[----:B------:R-:W-:Y:S05]  /*2ddf0*/  BSYNC B0 ;  /* 0x0000000000007941 */ /* 0x000fea0003800000 */
.L_x_303:
[----:B------:R-:W-:Y:S05]  /*2de00*/  @!P2 BRA `(.L_x_306) ;  /* 0x000000000004a947 */ /* 0x000fea0003800000 */
[----:B------:R-:W-:Y:S01]  /*2de10*/  BPT.TRAP 0x1 ;  /* 0x000000040000795c */ /* 0x000fe20000300000 */
.L_x_306:
[----:B------:R-:W-:Y:S01]  /*2de20*/  SYNCS.ARRIVE.TRANS64.RED.A1T0 RZ, [UR6], RZ ;  /* 0x000000ffffff79a7 */ /* 0x000fe20008100406 */
[----:B------:R-:W-:Y:S05]  /*2de30*/  @!P2 BRA `(.L_x_307) ;  /* 0x000000000004a947 */ /* 0x000fea0003800000 */
[----:B------:R-:W-:Y:S01]  /*2de40*/  BPT.TRAP 0x1 ;  /* 0x000000040000795c */ /* 0x000fe20000300000 */
.L_x_307:
[----:B------:R-:W5:Y:S02]  /*2de50*/  SYNCS.PHASECHK.TRANS64.TRYWAIT P1, [UR4+0x344d8], R8 ;  /* 0x0344d808ff0075a7 */ /* 0x000f640008020144 */
[----:B-----5:R-:W-:Y:S05]  /*2de60*/  @!P1 BRA `(.L_x_308) ;  /* 0x0000007400009947 */ /* 0x020fea0003800000 */
.L_x_583:
        /* <DEDUP_REMOVED lines=10> */
.L_x_311:
[----:B--234-:R-:W1:Y:S02]  /*2df10*/  LDC R3, c[0x0][0x828] ;  /* 0x00020a00ff037b82 */ /* 0x01ce640000000800 */
[----:B-1----:R1:W-:Y:S02]  /*2df20*/  SYNCS.ARRIVE.TRANS64.RED.A0TR RZ, [UR4+0x344b8], R3 ;  /* 0x0344b803ffff79a7 */ /* 0x0023e40008300404 */
.L_x_310:
[----:B------:R-:W-:Y:S05]  /*2df30*/  BSYNC B0 ;  /* 0x0000000000007941 */ /* 0x000fea0003800000 */
.L_x_309:
[----:B------:R-:W-:Y:S05]  /*2df40*/  @!P2 BRA `(.L_x_312) ;  /* 0x000000000004a947 */ /* 0x000fea0003800000 */
[----:B------:R-:W-:Y:S01]  /*2df50*/  BPT.TRAP 0x1 ;  /* 0x000000040000795c */ /* 0x000fe20000300000 */
.L_x_312:
[----:B------:R-:W-:Y:S01]  /*2df60*/  SYNCS.ARRIVE.TRANS64.RED.A1T0 RZ, [UR7], RZ ;  /* 0x000000ffffff79a7 */ /* 0x000fe20008100407 */
[----:B------:R-:W-:Y:S05]  /*2df70*/  @!P2 BRA `(.L_x_313) ;  /* 0x000000000004a947 */ /* 0x000fea0003800000 */
[----:B------:R-:W-:Y:S01]  /*2df80*/  BPT.TRAP 0x1 ;  /* 0x000000040000795c */ /* 0x000fe20000300000 */
.L_x_313:
[----:B------:R-:W5:Y:S02]  /*2df90*/  SYNCS.PHASECHK.TRANS64.TRYWAIT P1, [UR4+0x344e0], R8 ;  /* 0x0344e008ff0075a7 */ /* 0x000f640008020144 */
[----:B-----5:R-:W-:Y:S05]  /*2dfa0*/  @!P1 BRA `(.L_x_314) ;  /* 0x0000007000c89947 */ /* 0x020fea0003800000 */
.L_x_584:
        /* <DEDUP_REMOVED lines=10> */
.L_x_317:
[----:B--234-:R-:W1:Y:S02]  /*2e050*/  LDC R3, c[0x0][0x828] ;  /* 0x00020a00ff037b82 */ /* 0x01ce640000000800 */
[----:B-1----:R1:W-:Y:S02]  /*2e060*/  SYNCS.ARRIVE.TRANS64.RED.A0TR RZ, [UR4+0x344c0], R3 ;  /* 0x0344c003ffff79a7 */ /* 0x0023e40008300404 */
.L_x_316:
[----:B------:R-:W-:Y:S05]  /*2e070*/  BSYNC B0 ;  /* 0x0000000000007941 */ /* 0x000fea0003800000 */
.L_x_315:
[----:B------:R-:W-:Y:S05]  /*2e080*/  @!P2 BRA `(.L_x_318) ;  /* 0x000000000004a947 */ /* 0x000fea0003800000 */
[----:B------:R-:W-:Y:S01]  /*2e090*/  BPT.TRAP 0x1 ;  /* 0x000000040000795c */ /* 0x000fe20000300000 */
.L_x_318:
[----:B------:R-:W-:Y:S01]  /*2e0a0*/  SYNCS.ARRIVE.TRANS64.RED.A1T0 RZ, [UR8], RZ ;  /* 0x000000ffffff79a7 */ /* 0x000fe20008100408 */
[----:B------:R-:W-:Y:S05]  /*2e0b0*/  @!P2 BRA `(.L_x_319) ;  /* 0x000000000004a947 */ /* 0x000fea0003800000 */
[----:B------:R-:W-:Y:S01]  /*2e0c0*/  BPT.TRAP 0x1 ;  /* 0x000000040000795c */ /* 0x000fe20000300000 */
.L_x_319:
[----:B------:R-:W5:Y:S02]  /*2e0d0*/  SYNCS.PHASECHK.TRANS64.TRYWAIT P1, [UR4+0x344e8], R8 ;  /* 0x0344e808ff0075a7 */ /* 0x000f640008020144 */
[----:B-----5:R-:W-:Y:S05]  /*2e0e0*/  @!P1 BRA `(.L_x_320) ;  /* 0x0000007000909947 */ /* 0x020fea0003800000 */
.L_x_585:
        /* <DEDUP_REMOVED lines=10> */
.L_x_323:
[----:B--234-:R-:W1:Y:S02]  /*2e190*/  LDC R3, c[0x0][0x828] ;  /* 0x00020a00ff037b82 */ /* 0x01ce640000000800 */
[----:B-1----:R1:W-:Y:S02]  /*2e1a0*/  SYNCS.ARRIVE.TRANS64.RED.A0TR RZ, [UR4+0x344c8], R3 ;  /* 0x0344c803ffff79a7 */ /* 0x0023e40008300404 */
.L_x_322:
[----:B------:R-:W-:Y:S05]  /*2e1b0*/  BSYNC B0 ;  /* 0x0000000000007941 */ /* 0x000fea0003800000 */
.L_x_321:
[----:B------:R-:W-:Y:S05]  /*2e1c0*/  @!P2 BRA `(.L_x_324) ;  /* 0x000000000004a947 */ /* 0x000fea0003800000 */
[----:B------:R-:W-:Y:S01]  /*2e1d0*/  BPT.TRAP 0x1 ;  /* 0x000000040000795c */ /* 0x000fe20000300000 */
.L_x_324:
[----:B------:R-:W-:Y:S01]  /*2e1e0*/  SYNCS.ARRIVE.TRANS64.RED.A1T0 RZ, [UR9], RZ ;  /* 0x000000ffffff79a7 */ /* 0x000fe20008100409 */
[----:B------:R-:W-:Y:S01]  /*2e1f0*/  UIADD3 UR31, UR15, 0x60, URZ ;  /* 0x000000600f1f7890 */ /* 0x000fe2000fffe03f */
[----:B------:R-:W-:Y:S11]  /*2e200*/  @!P2 BRA `(.L_x_325) ;  /* 0x000000000004a947 */ /* 0x000ff60003800000 */
[----:B------:R-:W-:Y:S01]  /*2e210*/  BPT.TRAP 0x1 ;  /* 0x000000040000795c */ /* 0x000fe20000300000 */
.L_x_325:
[----:B------:R-:W5:Y:S02]  /*2e220*/  SYNCS.PHASECHK.TRANS64.TRYWAIT P1, [UR4+0x344d0], R2 ;  /* 0x0344d002ff0075a7 */ /* 0x000f640008020144 */
[----:B-----5:R-:W-:Y:S05]  /*2e230*/  @!P1 BRA `(.L_x_326) ;  /* 0x0000007000549947 */ /* 0x020fea0003800000 */
.L_x_586:
        /* <DEDUP_REMOVED lines=9> */
.L_x_329:
[----:B--234-:R-:W1:Y:S02]  /*2e2d0*/  LDC R3, c[0x0][0x828] ;  /* 0x00020a00ff037b82 */ /* 0x01ce640000000800 */
[----:B-1----:R1:W-:Y:S02]  /*2e2e0*/  SYNCS.ARRIVE.TRANS64.RED.A0TR RZ, [UR4+0x344b0], R3 ;  /* 0x0344b003ffff79a7 */ /* 0x0023e40008300404 */
.L_x_328:
[----:B------:R-:W-:Y:S05]  /*2e2f0*/  BSYNC B0 ;  /* 0x0000000000007941 */ /* 0x000fea0003800000 */
.L_x_327:
[----:B------:R-:W-:Y:S05]  /*2e300*/  @!P2 BRA `(.L_x_330) ;  /* 0x000000000004a947 */ /* 0x000fea0003800000 */
[----:B------:R-:W-:Y:S01]  /*2e310*/  BPT.TRAP 0x1 ;  /* 0x000000040000795c */ /* 0x000fe20000300000 */
.L_x_330:
[----:B------:R-:W-:Y:S01]  /*2e320*/  SYNCS.ARRIVE.TRANS64.RED.A1T0 RZ, [UR6], RZ ;  /* 0x000000ffffff79a7 */ /* 0x000fe20008100406 */
[----:B------:R-:W-:Y:S05]  /*2e330*/  @!P2 BRA `(.L_x_331) ;  /* 0x000000000004a947 */ /* 0x000fea0003800000 */
[----:B------:R-:W-:Y:S01]  /*2e340*/  BPT.TRAP 0x1 ;  /* 0x000000040000795c */ /* 0x000fe20000300000 */
.L_x_331:
[----:B------:R-:W5:Y:S02]  /*2e350*/  SYNCS.PHASECHK.TRANS64.TRYWAIT P1, [UR4+0x344d8], R2 ;  /* 0x0344d802ff0075a7 */ /* 0x000f640008020144 */
[----:B-----5:R-:W-:Y:S05]  /*2e360*/  @!P1 BRA `(.L_x_332) ;  /* 0x0000007000209947 */ /* 0x020fea0003800000 */
.L_x_587:
        /* <DEDUP_REMOVED lines=10> */
.L_x_335:
[----:B--234-:R-:W1:Y:S02]  /*2e410*/  LDC R3, c[0x0][0x828] ;  /* 0x00020a00ff037b82 */ /* 0x01ce640000000800 */
[----:B-1----:R1:W-:Y:S02]  /*2e420*/  SYNCS.ARRIVE.TRANS64.RED.A0TR RZ, [UR4+0x344b8], R3 ;  /* 0x0344b803ffff79a7 */ /* 0x0023e40008300404 */
.L_x_334:
[----:B------:R-:W-:Y:S05]  /*2e430*/  BSYNC B0 ;  /* 0x0000000000007941 */ /* 0x000fea0003800000 */
.L_x_333:
[----:B------:R-:W-:Y:S05]  /*2e440*/  @!P2 BRA `(.L_x_336) ;  /* 0x000000000004a947 */ /* 0x000fea0003800000 */
[----:B------:R-:W-:Y:S01]  /*2e450*/  BPT.TRAP 0x1 ;  /* 0x000000040000795c */ /* 0x000fe20000300000 */
.L_x_336:
[----:B------:R-:W-:Y:S01]  /*2e460*/  SYNCS.ARRIVE.TRANS64.RED.A1T0 RZ, [UR7], RZ ;  /* 0x000000ffffff79a7 */ /* 0x000fe20008100407 */
[----:B------:R-:W-:Y:S05]  /*2e470*/  @!P2 BRA `(.L_x_337) ;  /* 0x000000000004a947 */ /* 0x000fea0003800000 */
[----:B------:R-:W-:Y:S01]  /*2e480*/  BPT.TRAP 0x1 ;  /* 0x000000040000795c */ /* 0x000fe20000300000 */
.L_x_337:
[----:B------:R-:W5:Y:S02]  /*2e490*/  SYNCS.PHASECHK.TRANS64.TRYWAIT P1, [UR4+0x344e0], R2 ;  /* 0x0344e002ff0075a7 */ /* 0x000f640008020144 */
[----:B-----5:R-:W-:Y:S05]  /*2e4a0*/  @!P1 BRA `(.L_x_338) ;  /* 0x0000006c00e89947 */ /* 0x020fea0003800000 */
.L_x_588:
        /* <DEDUP_REMOVED lines=10> */
.L_x_341:
[----:B--234-:R-:W1:Y:S02]  /*2e550*/  LDC R3, c[0x0][0x828] ;  /* 0x00020a00ff037b82 */ /* 0x01ce640000000800 */
[----:B-1----:R1:W-:Y:S02]  /*2e560*/  SYNCS.ARRIVE.TRANS64.RED.A0TR RZ, [UR4+0x344c0], R3 ;  /* 0x0344c003ffff79a7 */ /* 0x0023e40008300404 */
.L_x_340:
[----:B------:R-:W-:Y:S05]  /*2e570*/  BSYNC B0 ;  /* 0x0000000000007941 */ /* 0x000fea0003800000 */
.L_x_339:
[----:B------:R-:W-:Y:S05]  /*2e580*/  @!P2 BRA `(.L_x_342) ;  /* 0x000000000004a947 */ /* 0x000fea0003800000 */
[----:B------:R-:W-:Y:S01]  /*2e590*/  BPT.TRAP 0x1 ;  /* 0x000000040000795c */ /* 0x000fe20000300000 */
.L_x_342:
[----:B------:R-:W-:Y:S01]  /*2e5a0*/  SYNCS.ARRIVE.TRANS64.RED.A1T0 RZ, [UR8], RZ ;  /* 0x000000ffffff79a7 */ /* 0x000fe20008100408 */
[----:B------:R-:W-:Y:S05]  /*2e5b0*/  @!P2 BRA `(.L_x_343) ;  /* 0x000000000004a947 */ /* 0x000fea0003800000 */
[----:B------:R-:W-:Y:S01]  /*2e5c0*/  BPT.TRAP 0x1 ;  /* 0x000000040000795c */ /* 0x000fe20000300000 */
.L_x_343:
[----:B------:R-:W5:Y:S02]  /*2e5d0*/  SYNCS.PHASECHK.TRANS64.TRYWAIT P1, [UR4+0x344e8], R2 ;  /* 0x0344e802ff0075a7 */ /* 0x000f640008020144 */
[----:B-----5:R-:W-:Y:S05]  /*2e5e0*/  @!P1 BRA `(.L_x_344) ;  /* 0x0000006c00b09947 */ /* 0x020fea0003800000 */
.L_x_589:
        /* <DEDUP_REMOVED lines=10> */
.L_x_347:
[----:B--234-:R-:W1:Y:S02]  /*2e690*/  LDC R3, c[0x0][0x828] ;  /* 0x00020a00ff037b82 */ /* 0x01ce640000000800 */
[----:B-1----:R1:W-:Y:S02]  /*2e6a0*/  SYNCS.ARRIVE.TRANS64.RED.A0TR RZ, [UR4+0x344c8], R3 ;  /* 0x0344c803ffff79a7 */ /* 0x0023e40008300404 */
.L_x_346:
[----:B------:R-:W-:Y:S05]  /*2e6b0*/  BSYNC B0 ;  /* 0x0000000000007941 */ /* 0x000fea0003800000 */
.L_x_345:
[----:B------:R-:W-:Y:S05]  /*2e6c0*/  @!P2 BRA `(.L_x_348) ;  /* 0x000000000004a947 */ /* 0x000fea0003800000 */
[----:B------:R-:W-:Y:S01]  /*2e6d0*/  BPT.TRAP 0x1 ;  /* 0x000000040000795c */ /* 0x000fe20000300000 */
.L_x_348:
[----:B------:R-:W-:Y:S01]  /*2e6e0*/  SYNCS.ARRIVE.TRANS64.RED.A1T0 RZ, [UR9], RZ ;  /* 0x000000ffffff79a7 */ /* 0x000fe20008100409 */
[----:B------:R-:W-:Y:S01]  /*2e6f0*/  UIADD3 UR31, UR15, 0x80, URZ ;  /* 0x000000800f1f7890 */ /* 0x000fe2000fffe03f */
[----:B------:R-:W-:Y:S11]  /*2e700*/  @!P2 BRA `(.L_x_349) ;  /* 0x000000000004a947 */ /* 0x000ff60003800000 */
[----:B------:R-:W-:Y:S01]  /*2e710*/  BPT.TRAP 0x1 ;  /* 0x000000040000795c */ /* 0x000fe20000300000 */
.L_x_349:
[----:B------:R-:W5:Y:S02]  /*2e720*/  SYNCS.PHASECHK.TRANS64.TRYWAIT P1, [UR4+0x344d0], R8 ;  /* 0x0344d008ff0075a7 */ /* 0x000f640008020144 */
[----:B-----5:R-:W-:Y:S05]  /*2e730*/  @!P1 BRA `(.L_x_350) ;  /* 0x0000006c00749947 */ /* 0x020fea0003800000 */
.L_x_590:
        /* <DEDUP_REMOVED lines=9> */
.L_x_353:
[----:B--234-:R-:W1:Y:S02]  /*2e7d0*/  LDC R3, c[0x0][0x828] ;  /* 0x00020a00ff037b82 */ /* 0x01ce640000000800 */
[----:B-1----:R1:W-:Y:S02]  /*2e7e0*/  SYNCS.ARRIVE.TRANS64.RED.A0TR RZ, [UR4+0x344b0], R3 ;  /* 0x0344b003ffff79a7 */ /* 0x0023e40008300404 */
.L_x_352:
[----:B------:R-:W-:Y:S05]  /*2e7f0*/  BSYNC B0 ;  /* 0x0000000000007941 */ /* 0x000fea0003800000 */
.L_x_351:
[----:B------:R-:W-:Y:S05]  /*2e800*/  @!P2 BRA `(.L_x_354) ;  /* 0x000000000004a947 */ /* 0x000fea0003800000 */
[----:B------:R-:W-:Y:S01]  /*2e810*/  BPT.TRAP 0x1 ;  /* 0x000000040000795c */ /* 0x000fe20000300000 */
.L_x_354:
[----:B------:R-:W-:Y:S01]  /*2e820*/  SYNCS.ARRIVE.TRANS64.RED.A1T0 RZ, [UR6], RZ ;  /* 0x000000ffffff79a7 */ /* 0x000fe20008100406 */
[----:B------:R-:W-:Y:S05]  /*2e830*/  @!P2 BRA `(.L_x_355) ;  /* 0x000000000004a947 */ /* 0x000fea0003800000 */
[----:B------:R-:W-:Y:S01]  /*2e840*/  BPT.TRAP 0x1 ;  /* 0x000000040000795c */ /* 0x000fe20000300000 */
.L_x_355:
[----:B------:R-:W5:Y:S02]  /*2e850*/  SYNCS.PHASECHK.TRANS64.TRYWAIT P1, [UR4+0x344d8], R8 ;  /* 0x0344d808ff0075a7 */ /* 0x000f640008020144 */
[----:B-----5:R-:W-:Y:S05]  /*2e860*/  @!P1 BRA `(.L_x_356) ;  /* 0x0000006c00409947 */ /* 0x020fea0003800000 */
.L_x_591:
        /* <DEDUP_REMOVED lines=10> */
.L_x_359:
[----:B--234-:R-:W1:Y:S02]  /*2e910*/  LDC R3, c[0x0][0x828] ;  /* 0x00020a00ff037b82 */ /* 0x01ce640000000800 */
[----:B-1----:R1:W-:Y:S02]  /*2e920*/  SYNCS.ARRIVE.TRANS64.RED.A0TR RZ, [UR4+0x344b8], R3 ;  /* 0x0344b803ffff79a7 */ /* 0x0023e40008300404 */
.L_x_358:
[----:B------:R-:W-:Y:S05]  /*2e930*/  BSYNC B0 ;  /* 0x0000000000007941 */ /* 0x000fea0003800000 */
.L_x_357:
[----:B------:R-:W-:Y:S05]  /*2e940*/  @!P2 BRA `(.L_x_360) ;  /* 0x000000000004a947 */ /* 0x000fea0003800000 */
[----:B------:R-:W-:Y:S01]  /*2e950*/  BPT.TRAP 0x1 ;  /* 0x000000040000795c */ /* 0x000fe20000300000 */
.L_x_360:
[----:B------:R-:W-:Y:S01]  /*2e960*/  SYNCS.ARRIVE.TRANS64.RED.A1T0 RZ, [UR7], RZ ;  /* 0x000000ffffff79a7 */ /* 0x000fe20008100407 */
[----:B------:R-:W-:Y:S05]  /*2e970*/  @!P2 BRA `(.L_x_361) ;  /* 0x000000000004a947 */ /* 0x000fea0003800000 */
[----:B------:R-:W-:Y:S01]  /*2e980*/  BPT.TRAP 0x1 ;  /* 0x000000040000795c */ /* 0x000fe20000300000 */
.L_x_361:
[----:B------:R-:W5:Y:S02]  /*2e990*/  SYNCS.PHASECHK.TRANS64.TRYWAIT P1, [UR4+0x344e0], R8 ;  /* 0x0344e008ff0075a7 */ /* 0x000f640008020144 */
[----:B-----5:R-:W-:Y:S05]  /*2e9a0*/  @!P1 BRA `(.L_x_362) ;  /* 0x0000006c00089947 */ /* 0x020fea0003800000 */
.L_x_592:
        /* <DEDUP_REMOVED lines=10> */
.L_x_365:
[----:B--234-:R-:W1:Y:S02]  /*2ea50*/  LDC R3, c[0x0][0x828] ;  /* 0x00020a00ff037b82 */ /* 0x01ce640000000800 */
[----:B-1----:R1:W-:Y:S02]  /*2ea60*/  SYNCS.ARRIVE.TRANS64.RED.A0TR RZ, [UR4+0x344c0], R3 ;  /* 0x0344c003ffff79a7 */ /* 0x0023e40008300404 */
.L_x_364:
[----:B------:R-:W-:Y:S05]  /*2ea70*/  BSYNC B0 ;  /* 0x0000000000007941 */ /* 0x000fea0003800000 */
.L_x_363:
[----:B------:R-:W-:Y:S05]  /*2ea80*/  @!P2 BRA `(.L_x_366) ;  /* 0x000000000004a947 */ /* 0x000fea0003800000 */
[----:B------:R-:W-:Y:S01]  /*2ea90*/  BPT.TRAP 0x1 ;  /* 0x000000040000795c */ /* 0x000fe20000300000 */
.L_x_366:
[----:B------:R-:W-:Y:S01]  /*2eaa0*/  SYNCS.ARRIVE.TRANS64.RED.A1T0 RZ, [UR8], RZ ;  /* 0x000000ffffff79a7 */ /* 0x000fe20008100408 */
[----:B------:R-:W-:Y:S05]  /*2eab0*/  @!P2 BRA `(.L_x_367) ;  /* 0x000000000004a947 */ /* 0x000fea0003800000 */
[----:B------:R-:W-:Y:S01]  /*2eac0*/  BPT.TRAP 0x1 ;  /* 0x000000040000795c */ /* 0x000fe20000300000 */
.L_x_367:
[----:B------:R-:W5:Y:S02]  /*2ead0*/  SYNCS.PHASECHK.TRANS64.TRYWAIT P1, [UR4+0x344e8], R8 ;  /* 0x0344e808ff0075a7 */ /* 0x000f640008020144 */
[----:B-----5:R-:W-:Y:S05]  /*2eae0*/  @!P1 BRA `(.L_x_368) ;  /* 0x0000006800d09947 */ /* 0x020fea0003800000 */
.L_x_593:
        /* <DEDUP_REMOVED lines=10> */
.L_x_371:
[----:B--234-:R-:W1:Y:S02]  /*2eb90*/  LDC R3, c[0x0][0x828] ;  /* 0x00020a00ff037b82 */ /* 0x01ce640000000800 */
[----:B-1----:R1:W-:Y:S02]  /*2eba0*/  SYNCS.ARRIVE.TRANS64.RED.A0TR RZ, [UR4+0x344c8], R3 ;  /* 0x0344c803ffff79a7 */ /* 0x0023e40008300404 */
.L_x_370:
[----:B------:R-:W-:Y:S05]  /*2ebb0*/  BSYNC B0 ;  /* 0x0000000000007941 */ /* 0x000fea0003800000 */
.L_x_369:
[----:B------:R-:W-:Y:S05]  /*2ebc0*/  @!P2 BRA `(.L_x_372) ;  /* 0x000000000004a947 */ /* 0x000fea0003800000 */
[----:B------:R-:W-:Y:S01]  /*2ebd0*/  BPT.TRAP 0x1 ;  /* 0x000000040000795c */ /* 0x000fe20000300000 */
.L_x_372:
[----:B------:R-:W-:Y:S01]  /*2ebe0*/  SYNCS.ARRIVE.TRANS64.RED.A1T0 RZ, [UR9], RZ ;  /* 0x000000ffffff79a7 */ /* 0x000fe20008100409 */
[----:B------:R-:W-:Y:S01]  /*2ebf0*/  UIADD3 UR31, UR15, 0xa0, URZ ;  /* 0x000000a00f1f7890 */ /* 0x000fe2000fffe03f */
[----:B------:R-:W-:Y:S11]  /*2ec00*/  @!P2 BRA `(.L_x_373) ;  /* 0x000000000004a947 */ /* 0x000ff60003800000 */
[----:B------:R-:W-:Y:S01]  /*2ec10*/  BPT.TRAP 0x1 ;  /* 0x000000040000795c */ /* 0x000fe20000300000 */
.L_x_373:
[----:B------:R-:W5:Y:S02]  /*2ec20*/  SYNCS.PHASECHK.TRANS64.TRYWAIT P1, [UR4+0x344d0], R2 ;  /* 0x0344d002ff0075a7 */ /* 0x000f640008020144 */
[----:B-----5:R-:W-:Y:S05]  /*2ec30*/  @!P1 BRA `(.L_x_374) ;  /* 0x0000006800949947 */ /* 0x020fea0003800000 */
.L_x_594:
        /* <DEDUP_REMOVED lines=9> */
.L_x_377:
[----:B--234-:R-:W1:Y:S02]  /*2ecd0*/  LDC R3, c[0x0][0x828] ;  /* 0x00020a00ff037b82 */ /* 0x01ce640000000800 */
[----:B-1----:R1:W-:Y:S02]  /*2ece0*/  SYNCS.ARRIVE.TRANS64.RED.A0TR RZ, [UR4+0x344b0], R3 ;  /* 0x0344b003ffff79a7 */ /* 0x0023e40008300404 */
.L_x_376:
[----:B------:R-:W-:Y:S05]  /*2ecf0*/  BSYNC B0 ;  /* 0x0000000000007941 */ /* 0x000fea0003800000 */
.L_x_375:
[----:B------:R-:W-:Y:S05]  /*2ed00*/  @!P2 BRA `(.L_x_378) ;  /* 0x000000000004a947 */ /* 0x000fea0003800000 */
[----:B------:R-:W-:Y:S01]  /*2ed10*/  BPT.TRAP 0x1 ;  /* 0x000000040000795c */ /* 0x000fe20000300000 */
.L_x_378:
[----:B------:R-:W-:Y:S01]  /*2ed20*/  SYNCS.ARRIVE.TRANS64.RED.A1T0 RZ, [UR6], RZ ;  /* 0x000000ffffff79a7 */ /* 0x000fe20008100406 */
[----:B------:R-:W-:Y:S05]  /*2ed30*/  @!P2 BRA `(.L_x_379) ;  /* 0x000000000004a947 */ /* 0x000fea0003800000 */
[----:B------:R-:W-:Y:S01]  /*2ed40*/  BPT.TRAP 0x1 ;  /* 0x000000040000795c */ /* 0x000fe20000300000 */
.L_x_379:
[----:B------:R-:W5:Y:S02]  /*2ed50*/  SYNCS.PHASECHK.TRANS64.TRYWAIT P1, [UR4+0x344d8], R2 ;  /* 0x0344d802ff0075a7 */ /* 0x000f640008020144 */
[----:B-----5:R-:W-:Y:S05]  /*2ed60*/  @!P1 BRA `(.L_x_380) ;  /* 0x0000006800609947 */ /* 0x020fea0003800000 */
.L_x_595:
        /* <DEDUP_REMOVED lines=10> */
.L_x_383:
[----:B--234-:R-:W1:Y:S02]  /*2ee10*/  LDC R3, c[0x0][0x828] ;  /* 0x00020a00ff037b82 */ /* 0x01ce640000000800 */
[----:B-1----:R1:W-:Y:S02]  /*2ee20*/  SYNCS.ARRIVE.TRANS64.RED.A0TR RZ, [UR4+0x344b8], R3 ;  /* 0x0344b803ffff79a7 */ /* 0x0023e40008300404 */
.L_x_382:
[----:B------:R-:W-:Y:S05]  /*2ee30*/  BSYNC B0 ;  /* 0x0000000000007941 */ /* 0x000fea0003800000 */
.L_x_381:
[----:B------:R-:W-:Y:S05]  /*2ee40*/  @!P2 BRA `(.L_x_384) ;  /* 0x000000000004a947 */ /* 0x000fea0003800000 */
[----:B------:R-:W-:Y:S01]  /*2ee50*/  BPT.TRAP 0x1 ;  /* 0x000000040000795c */ /* 0x000fe20000300000 */
.L_x_384:
[----:B------:R-:W-:Y:S01]  /*2ee60*/  SYNCS.ARRIVE.TRANS64.RED.A1T0 RZ, [UR7], RZ ;  /* 0x000000ffffff79a7 */ /* 0x000fe20008100407 */
[----:B------:R-:W-:Y:S05]  /*2ee70*/  @!P2 BRA `(.L_x_385) ;  /* 0x000000000004a947 */ /* 0x000fea0003800000 */
[----:B------:R-:W-:Y:S01]  /*2ee80*/  BPT.TRAP 0x1 ;  /* 0x000000040000795c */ /* 0x000fe20000300000 */
.L_x_385:
[----:B------:R-:W5:Y:S02]  /*2ee90*/  SYNCS.PHASECHK.TRANS64.TRYWAIT P1, [UR4+0x344e0], R2 ;  /* 0x0344e002ff0075a7 */ /* 0x000f640008020144 */
[----:B-----5:R-:W-:Y:S05]  /*2eea0*/  @!P1 BRA `(.L_x_386) ;  /* 0x0000006800289947 */ /* 0x020fea0003800000 */
.L_x_596:
        /* <DEDUP_REMOVED lines=10> */
.L_x_389:
[----:B--234-:R-:W1:Y:S02]  /*2ef50*/  LDC R3, c[0x0][0x828] ;  /* 0x00020a00ff037b82 */ /* 0x01ce640000000800 */
[----:B-1----:R1:W-:Y:S02]  /*2ef60*/  SYNCS.ARRIVE.TRANS64.RED.A0TR RZ, [UR4+0x344c0], R3 ;  /* 0x0344c003ffff79a7 */ /* 0x0023e40008300404 */
.L_x_388:
[----:B------:R-:W-:Y:S05]  /*2ef70*/  BSYNC B0 ;  /* 0x0000000000007941 */ /* 0x000fea0003800000 */
.L_x_387:
[----:B------:R-:W-:Y:S05]  /*2ef80*/  @!P2 BRA `(.L_x_390) ;  /* 0x000000000004a947 */ /* 0x000fea0003800000 */
[----:B------:R-:W-:Y:S01]  /*2ef90*/  BPT.TRAP 0x1 ;  /* 0x000000040000795c */ /* 0x000fe20000300000 */
.L_x_390:
[----:B------:R-:W-:Y:S01]  /*2efa0*/  SYNCS.ARRIVE.TRANS64.RED.A1T0 RZ, [UR8], RZ ;  /* 0x000000ffffff79a7 */ /* 0x000fe20008100408 */
[----:B------:R-:W-:Y:S05]  /*2efb0*/  @!P2 BRA `(.L_x_391) ;  /* 0x000000000004a947 */ /* 0x000fea0003800000 */
[----:B------:R-:W-:Y:S01]  /*2efc0*/  BPT.TRAP 0x1 ;  /* 0x000000040000795c */ /* 0x000fe20000300000 */
.L_x_391:
[----:B------:R-:W5:Y:S02]  /*2efd0*/  SYNCS.PHASECHK.TRANS64.TRYWAIT P1, [UR4+0x344e8], R2 ;  /* 0x0344e802ff0075a7 */ /* 0x000f640008020144 */
[----:B-----5:R-:W-:Y:S05]  /*2efe0*/  @!P1 BRA `(.L_x_392) ;  /* 0x0000006400f09947 */ /* 0x020fea0003800000 */
.L_x_597:
        /* <DEDUP_REMOVED lines=10> */
.L_x_395:
[----:B--234-:R-:W1:Y:S02]  /*2f090*/  LDC R3, c[0x0][0x828] ;  /* 0x00020a00ff037b82 */ /* 0x01ce640000000800 */
[----:B-1----:R1:W-:Y:S02]  /*2f0a0*/  SYNCS.ARRIVE.TRANS64.RED.A0TR RZ, [UR4+0x344c8], R3 ;  /* 0x0344c803ffff79a7 */ /* 0x0023e40008300404 */
.L_x_394:
[----:B------:R-:W-:Y:S05]  /*2f0b0*/  BSYNC B0 ;  /* 0x0000000000007941 */ /* 0x000fea0003800000 */
.L_x_393:
[----:B------:R-:W-:Y:S05]  /*2f0c0*/  @!P2 BRA `(.L_x_396) ;  /* 0x000000000004a947 */ /* 0x000fea0003800000 */
[----:B------:R-:W-:Y:S01]  /*2f0d0*/  BPT.TRAP 0x1 ;  /* 0x000000040000795c */ /* 0x000fe20000300000 */
.L_x_396:
[----:B------:R-:W-:Y:S01]  /*2f0e0*/  SYNCS.ARRIVE.TRANS64.RED.A1T0 RZ, [UR9], RZ ;  /* 0x000000ffffff79a7 */ /* 0x000fe20008100409 */
[----:B------:R-:W-:Y:S01]  /*2f0f0*/  UIADD3 UR31, UR15, 0xc0, URZ ;  /* 0x000000c00f1f7890 */ /* 0x000fe2000fffe03f */
[----:B------:R-:W-:Y:S11]  /*2f100*/  @!P2 BRA `(.L_x_397) ;  /* 0x000000000004a947 */ /* 0x000ff60003800000 */
[----:B------:R-:W-:Y:S01]  /*2f110*/  BPT.TRAP 0x1 ;  /* 0x000000040000795c */ /* 0x000fe20000300000 */
.L_x_397:
[----:B------:R-:W5:Y:S02]  /*2f120*/  SYNCS.PHASECHK.TRANS64.TRYWAIT P1, [UR4+0x344d0], R8 ;  /* 0x0344d008ff0075a7 */ /* 0x000f640008020144 */
[----:B-----5:R-:W-:Y:S05]  /*2f130*/  @!P1 BRA `(.L_x_398) ;  /* 0x0000006400b49947 */ /* 0x020fea0003800000 */
.L_x_598:
        /* <DEDUP_REMOVED lines=9> */
.L_x_401:
[----:B--234-:R-:W1:Y:S02]  /*2f1d0*/  LDC R3, c[0x0][0x828] ;  /* 0x00020a00ff037b82 */ /* 0x01ce640000000800 */
[----:B-1----:R1:W-:Y:S02]  /*2f1e0*/  SYNCS.ARRIVE.TRANS64.RED.A0TR RZ, [UR4+0x344b0], R3 ;  /* 0x0344b003ffff79a7 */ /* 0x0023e40008300404 */
.L_x_400:
[----:B------:R-:W-:Y:S05]  /*2f1f0*/  BSYNC B0 ;  /* 0x0000000000007941 */ /* 0x000fea0003800000 */
.L_x_399:
[----:B------:R-:W-:Y:S05]  /*2f200*/  @!P2 BRA `(.L_x_402) ;  /* 0x000000000004a947 */ /* 0x000fea0003800000 */
[----:B------:R-:W-:Y:S01]  /*2f210*/  BPT.TRAP 0x1 ;  /* 0x000000040000795c */ /* 0x000fe20000300000 */
.L_x_402:
[----:B------:R-:W-:Y:S01]  /*2f220*/  SYNCS.ARRIVE.TRANS64.RED.A1T0 RZ, [UR6], RZ ;  /* 0x000000ffffff79a7 */ /* 0x000fe20008100406 */
[----:B------:R-:W-:Y:S05]  /*2f230*/  @!P2 BRA `(.L_x_403) ;  /* 0x000000000004a947 */ /* 0x000fea0003800000 */
[----:B------:R-:W-:Y:S01]  /*2f240*/  BPT.TRAP 0x1 ;  /* 0x000000040000795c */ /* 0x000fe20000300000 */
.L_x_403:
[----:B------:R-:W5:Y:S02]  /*2f250*/  SYNCS.PHASECHK.TRANS64.TRYWAIT P1, [UR4+0x344d8], R8 ;  /* 0x0344d808ff0075a7 */ /* 0x000f640008020144 */
[----:B-----5:R-:W-:Y:S05]  /*2f260*/  @!P1 BRA `(.L_x_404) ;  /* 0x0000006400809947 */ /* 0x020fea0003800000 */
.L_x_599:
        /* <DEDUP_REMOVED lines=10> */
.L_x_407:
[----:B--234-:R-:W1:Y:S02]  /*2f310*/  LDC R3, c[0x0][0x828] ;  /* 0x00020a00ff037b82 */ /* 0x01ce640000000800 */
[----:B-1----:R1:W-:Y:S02]  /*2f320*/  SYNCS.ARRIVE.TRANS64.RED.A0TR RZ, [UR4+0x344b8], R3 ;  /* 0x0344b803ffff79a7 */ /* 0x0023e40008300404 */
.L_x_406:
[----:B------:R-:W-:Y:S05]  /*2f330*/  BSYNC B0 ;  /* 0x0000000000007941 */ /* 0x000fea0003800000 */
.L_x_405:
[----:B------:R-:W-:Y:S05]  /*2f340*/  @!P2 BRA `(.L_x_408) ;  /* 0x000000000004a947 */ /* 0x000fea0003800000 */
[----:B------:R-:W-:Y:S01]  /*2f350*/  BPT.TRAP 0x1 ;  /* 0x000000040000795c */ /* 0x000fe20000300000 */
.L_x_408:
[----:B------:R-:W-:Y:S01]  /*2f360*/  SYNCS.ARRIVE.TRANS64.RED.A1T0 RZ, [UR7], RZ ;  /* 0x000000ffffff79a7 */ /* 0x000fe20008100407 */
[----:B------:R-:W-:Y:S05]  /*2f370*/  @!P2 BRA `(.L_x_409) ;  /* 0x000000000004a947 */ /* 0x000fea0003800000 */
[----:B------:R-:W-:Y:S01]  /*2f380*/  BPT.TRAP 0x1 ;  /* 0x000000040000795c */ /* 0x000fe20000300000 */
.L_x_409:
[----:B------:R-:W5:Y:S02]  /*2f390*/  SYNCS.PHASECHK.TRANS64.TRYWAIT P1, [UR4+0x344e0], R8 ;  /* 0x0344e008ff0075a7 */ /* 0x000f640008020144 */
[----:B-----5:R-:W-:Y:S05]  /*2f3a0*/  @!P1 BRA `(.L_x_410) ;  /* 0x0000006400489947 */ /* 0x020fea0003800000 */
.L_x_600:
        /* <DEDUP_REMOVED lines=10> */
.L_x_413:
[----:B--234-:R-:W1:Y:S02]  /*2f450*/  LDC R3, c[0x0][0x828] ;  /* 0x00020a00ff037b82 */ /* 0x01ce640000000800 */
[----:B-1----:R1:W-:Y:S02]  /*2f460*/  SYNCS.ARRIVE.TRANS64.RED.A0TR RZ, [UR4+0x344c0], R3 ;  /* 0x0344c003ffff79a7 */ /* 0x0023e40008300404 */
.L_x_412:
[----:B------:R-:W-:Y:S05]  /*2f470*/  BSYNC B0 ;  /* 0x0000000000007941 */ /* 0x000fea0003800000 */
.L_x_411:
[----:B------:R-:W-:Y:S05]  /*2f480*/  @!P2 BRA `(.L_x_414) ;  /* 0x000000000004a947 */ /* 0x000fea0003800000 */
[----:B------:R-:W-:Y:S01]  /*2f490*/  BPT.TRAP 0x1 ;  /* 0x000000040000795c */ /* 0x000fe20000300000 */
.L_x_414:
[----:B------:R-:W-:Y:S01]  /*2f4a0*/  SYNCS.ARRIVE.TRANS64.RED.A1T0 RZ, [UR8], RZ ;  /* 0x000000ffffff79a7 */ /* 0x000fe20008100408 */
[----:B------:R-:W-:Y:S05]  /*2f4b0*/  @!P2 BRA `(.L_x_415) ;  /* 0x000000000004a947 */ /* 0x000fea0003800000 */
[----:B------:R-:W-:Y:S01]  /*2f4c0*/  BPT.TRAP 0x1 ;  /* 0x000000040000795c */ /* 0x000fe20000300000 */
.L_x_415:
[----:B------:R-:W5:Y:S02]  /*2f4d0*/  SYNCS.PHASECHK.TRANS64.TRYWAIT P1, [UR4+0x344e8], R8 ;  /* 0x0344e808ff0075a7 */ /* 0x000f640008020144 */
[----:B-----5:R-:W-:Y:S05]  /*2f4e0*/  @!P1 BRA `(.L_x_416) ;  /* 0x0000006400109947 */ /* 0x020fea0003800000 */
.L_x_601:
        /* <DEDUP_REMOVED lines=10> */
.L_x_419:
[----:B--234-:R-:W1:Y:S02]  /*2f590*/  LDC R3, c[0x0][0x828] ;  /* 0x00020a00ff037b82 */ /* 0x01ce640000000800 */
[----:B-1----:R1:W-:Y:S02]  /*2f5a0*/  SYNCS.ARRIVE.TRANS64.RED.A0TR RZ, [UR4+0x344c8], R3 ;  /* 0x0344c803ffff79a7 */ /* 0x0023e40008300404 */
.L_x_418:
[----:B------:R-:W-:Y:S05]  /*2f5b0*/  BSYNC B0 ;  /* 0x0000000000007941 */ /* 0x000fea0003800000 */
.L_x_417:
[----:B------:R-:W-:Y:S05]  /*2f5c0*/  @!P2 BRA `(.L_x_420) ;  /* 0x000000000004a947 */ /* 0x000fea0003800000 */
[----:B------:R-:W-:Y:S01]  /*2f5d0*/  BPT.TRAP 0x1 ;  /* 0x000000040000795c */ /* 0x000fe20000300000 */
.L_x_420:
[----:B------:R-:W-:Y:S01]  /*2f5e0*/  SYNCS.ARRIVE.TRANS64.RED.A1T0 RZ, [UR9], RZ ;  /* 0x000000ffffff79a7 */ /* 0x000fe20008100409 */
[----:B------:R-:W-:Y:S01]  /*2f5f0*/  UIADD3 UR15, UR15, 0xe0, URZ ;  /* 0x000000e00f0f7890 */ /* 0x000fe2000fffe03f */
[----:B------:R-:W-:Y:S11]  /*2f600*/  @!P2 BRA `(.L_x_421) ;  /* 0x000000000004a947 */ /* 0x000ff60003800000 */
[----:B------:R-:W-:Y:S01]  /*2f610*/  BPT.TRAP 0x1 ;  /* 0x000000040000795c */ /* 0x000fe20000300000 */
.L_x_421:
[----:B------:R-:W5:Y:S02]  /*2f620*/  SYNCS.PHASECHK.TRANS64.TRYWAIT P1, [UR4+0x344d0], R2 ;  /* 0x0344d002ff0075a7 */ /* 0x000f640008020144 */
[----:B-----5:R-:W-:Y:S05]  /*2f630*/  @!P1 BRA `(.L_x_422) ;  /* 0x0000006000d49947 */ /* 0x020fea0003800000 */
.L_x_602:
        /* <DEDUP_REMOVED lines=9> */
.L_x_425:
[----:B--234-:R-:W1:Y:S02]  /*2f6d0*/  LDC R3, c[0x0][0x828] ;  /* 0x00020a00ff037b82 */ /* 0x01ce640000000800 */
[----:B-1----:R1:W-:Y:S02]  /*2f6e0*/  SYNCS.ARRIVE.TRANS64.RED.A0TR RZ, [UR4+0x344b0], R3 ;  /* 0x0344b003ffff79a7 */ /* 0x0023e40008300404 */
.L_x_424:
[----:B------:R-:W-:Y:S05]  /*2f6f0*/  BSYNC B0 ;  /* 0x0000000000007941 */ /* 0x000fea0003800000 */
.L_x_423:
[----:B------:R-:W-:Y:S05]  /*2f700*/  @!P2 BRA `(.L_x_426) ;  /* 0x000000000004a947 */ /* 0x000fea0003800000 */
[----:B------:R-:W-:Y:S01]  /*2f710*/  BPT.TRAP 0x1 ;  /* 0x000000040000795c */ /* 0x000fe20000300000 */
.L_x_426:
[----:B------:R-:W-:Y:S01]  /*2f720*/  SYNCS.ARRIVE.TRANS64.RED.A1T0 RZ, [UR6], RZ ;  /* 0x000000ffffff79a7 */ /* 0x000fe20008100406 */
[----:B------:R-:W-:Y:S05]  /*2f730*/  @!P2 BRA `(.L_x_427) ;  /* 0x000000000004a947 */ /* 0x000fea0003800000 */
[----:B------:R-:W-:Y:S01]  /*2f740*/  BPT.TRAP 0x1 ;  /* 0x000000040000795c */ /* 0x000fe20000300000 */
.L_x_427:
[----:B------:R-:W5:Y:S02]  /*2f750*/  SYNCS.PHASECHK.TRANS64.TRYWAIT P1, [UR4+0x344d8], R2 ;  /* 0x0344d802ff0075a7 */ /* 0x000f640008020144 */
[----:B-----5:R-:W-:Y:S05]  /*2f760*/  @!P1 BRA `(.L_x_428) ;  /* 0x0000006000a09947 */ /* 0x020fea0003800000 */
.L_x_603:
        /* <DEDUP_REMOVED lines=10> */
.L_x_431:
[----:B--234-:R-:W1:Y:S02]  /*2f810*/  LDC R3, c[0x0][0x828] ;  /* 0x00020a00ff037b82 */ /* 0x01ce640000000800 */
[----:B-1----:R1:W-:Y:S02]  /*2f820*/  SYNCS.ARRIVE.TRANS64.RED.A0TR RZ, [UR4+0x344b8], R3 ;  /* 0x0344b803ffff79a7 */ /* 0x0023e40008300404 */
.L_x_430:
[----:B------:R-:W-:Y:S05]  /*2f830*/  BSYNC B0 ;  /* 0x0000000000007941 */ /* 0x000fea0003800000 */
.L_x_429:
[----:B------:R-:W-:Y:S05]  /*2f840*/  @!P2 BRA `(.L_x_432) ;  /* 0x000000000004a947 */ /* 0x000fea0003800000 */
[----:B------:R-:W-:Y:S01]  /*2f850*/  BPT.TRAP 0x1 ;  /* 0x000000040000795c */ /* 0x000fe20000300000 */
.L_x_432:
[----:B------:R-:W-:Y:S01]  /*2f860*/  SYNCS.ARRIVE.TRANS64.RED.A1T0 RZ, [UR7], RZ ;  /* 0x000000ffffff79a7 */ /* 0x000fe20008100407 */
[----:B------:R-:W-:Y:S05]  /*2f870*/  @!P2 BRA `(.L_x_433) ;  /* 0x000000000004a947 */ /* 0x000fea0003800000 */
[----:B------:R-:W-:Y:S01]  /*2f880*/  BPT.TRAP 0x1 ;  /* 0x000000040000795c */ /* 0x000fe20000300000 */
.L_x_433:
[----:B------:R-:W5:Y:S02]  /*2f890*/  SYNCS.PHASECHK.TRANS64.TRYWAIT P1, [UR4+0x344e0], R2 ;  /* 0x0344e002ff0075a7 */ /* 0x000f640008020144 */
[----:B-----5:R-:W-:Y:S05]  /*2f8a0*/  @!P1 BRA `(.L_x_434) ;  /* 0x0000006000689947 */ /* 0x020fea0003800000 */
.L_x_604:
[----:B------:R-:W-:Y:S04]  /*2f8b0*/  BSSY B0, `(.L_x_435) ;  /* 0x000000d000007945 */ /* 0x000fe80003800000 */
[----:B------:R-:W-:Y:S05]  /*2f8c0*/  @P0 BRA `(.L_x_436) ;  /* 0x00000000002c0947 */ /* 0x000fea0003800000 */
[----:B------:R-:W-:Y:S02]  /*2f8d0*/  UIADD3 UR18, UR14, 0x80, URZ ;  /* 0x000000800e127890 */ /* 0x000fe4000fffe03f */
[----:B------:R-:W-:Y:S01]  /*2f8e0*/  UIADD3 UR16, UR4, 0x32000, URZ ;  /* 0x0003200004107890 */ /* 0x000fe2000fffe03f */
[----:B------:R-:W-:Y:S01]  /*2f8f0*/  UMOV UR6, 0x0 ;  /* 0x0000000000067882 */ /* 0x000fe20000000000 */
[----:B------:R-:W-:Y:S01]  /*2f900*/  UMOV UR7, 0x10000000 ;  /* 0x1000000000077882 */ /* 0x000fe20000000000 */
[----:B------:R-:W-:Y:S01]  /*2f910*/  UMOV UR17, UR21 ;  /* 0x0000001500117c82 */ /* 0x000fe20008000000 */
[----:B------:R-:W-:-:S05]  /*2f920*/  UMOV UR19, UR15 ;  /* 0x0000000f00137c82 */ /* 0x000fca0008000000 */
[----:B------:R1:W-:Y:S02]  /*2f930*/  UTMALDG.2D [UR16], [UR10], desc[UR6] ;  /* 0x000006100a0075b4 */ /* 0x0003e40008009000 */
[----:B-1----:R-:W-:Y:S05]  /*2f940*/  @!P2 BRA `(.L_x_437) ;  /* 0x000000000004a947 */ /* 0x002fea0003800000 */
[----:B------:R-:W-:Y:S01]  /*2f950*/  BPT.TRAP 0x1 ;  /* 0x000000040000795c */ /* 0x000fe20000300000 */
.L_x_437:
[----:B--234-:R-:W1:Y:S02]  /*2f960*/  LDC R3, c[0x0][0x828] ;  /* 0x00020a00ff037b82 */ /* 0x01ce640000000800 */
[----:B-1----:R1:W-:Y:S02]  /*2f970*/  SYNCS.ARRIVE.TRANS64.RED.A0TR RZ, [UR4+0x344c0], R3 ;  /* 0x0344c003ffff79a7 */ /* 0x0023e40008300404 */
.L_x_436:
[----:B------:R-:W-:Y:S05]  /*2f980*/  BSYNC B0 ;  /* 0x0000000000007941 */ /* 0x000fea0003800000 */
.L_x_435:
[----:B------:R-:W-:Y:S05]  /*2f990*/  @!P2 BRA `(.L_x_438) ;  /* 0x000000000004a947 */ /* 0x000fea0003800000 */
[----:B------:R-:W-:Y:S01]  /*2f9a0*/  BPT.TRAP 0x1 ;  /* 0x000000040000795c */ /* 0x000fe20000300000 */
.L_x_438:
[----:B------:R-:W-:Y:S01]  /*2f9b0*/  SYNCS.ARRIVE.TRANS64.RED.A1T0 RZ, [UR8], RZ ;  /* 0x000000ffffff79a7 */ /* 0x000fe20008100408 */
[----:B------:R-:W-:Y:S05]  /*2f9c0*/  @!P2 BRA `(.L_x_439) ;  /* 0x000000000004a947 */ /* 0x000fea0003800000 */
[----:B------:R-:W-:Y:S01]  /*2f9d0*/  BPT.TRAP 0x1 ;  /* 0x000000040000795c */ /* 0x000fe20000300000 */
.L_x_439:
[----:B------:R-:W5:Y:S02]  /*2f9e0*/  SYNCS.PHASECHK.TRANS64.TRYWAIT P1, [UR4+0x344e8], R2 ;  /* 0x0344e802ff0075a7 */ /* 0x000f640008020144 */
[----:B-----5:R-:W-:Y:S05]  /*2f9f0*/  @!P1 BRA `(.L_x_440) ;  /* 0x00000060002c9947 */ /* 0x020fea0003800000 */
.L_x_605:
        /* <DEDUP_REMOVED lines=11> */
.L_x_443:
[----:B------:R-:W1:Y:S02]  /*2fab0*/  LDC R2, c[0x0][0x828] ;  /* 0x00020a00ff027b82 */ /* 0x000e640000000800 */
[----:B-1----:R1:W-:Y:S02]  /*2fac0*/  SYNCS.ARRIVE.TRANS64.RED.A0TR RZ, [UR4+0x344c8], R2 ;  /* 0x0344c802ffff79a7 */ /* 0x0023e40008300404 */
.L_x_442:
[----:B------:R-:W-:Y:S05]  /*2fad0*/  BSYNC B0 ;  /* 0x0000000000007941 */ /* 0x000fea0003800000 */
.L_x_441:
[----:B------:R-:W-:Y:S05]  /*2fae0*/  @!P2 BRA `(.L_x_444) ;  /* 0x000000000004a947 */ /* 0x000fea0003800000 */
[----:B------:R-:W-:Y:S01]  /*2faf0*/  BPT.TRAP 0x1 ;  /* 0x000000040000795c */ /* 0x000fe20000300000 */
.L_x_444:
[----:B------:R-:W-:Y:S01]  /*2fb00*/  ISETP.NE.AND P0, PT, R7, RZ, PT ;  /* 0x000000ff0700720c */ /* 0x000fe20003f05270 */
[----:B------:R-:W-:Y:S01]  /*2fb10*/  SYNCS.ARRIVE.TRANS64.RED.A1T0 RZ, [UR9], RZ ;  /* 0x000000ffffff79a7 */ /* 0x000fe20008100409 */
[CC--:B------:R-:W-:Y:S02]  /*2fb20*/  ISETP.NE.AND P3, PT, R18.reuse, R6.reuse, PT ;  /* 0x000000061200720c */ /* 0x0c0fe40003f65270 */
[----:B------:R-:W-:-:S13]  /*2fb30*/  ISETP.EQ.OR P0, PT, R18, R6, !P0 ;  /* 0x000000061200720c */ /* 0x000fda0004702670 */
[----:B------:R-:W-:Y:S05]  /*2fb40*/  @P0 BRA `(.L_x_445) ;  /* 0x0000000400040947 */ /* 0x000fea0003800000 */
[----:B------:R-:W-:Y:S01]  /*2fb50*/  ELECT P0, URZ, PT ;  /* 0x00000000003f782f */ /* 0x000fe20003800000 */
[----:B------:R-:W-:-:S12]  /*2fb60*/  BSSY B0, `(.L_x_446) ;  /* 0x0000032000007945 */ /* 0x000fd80003800000 */
[----:B------:R-:W-:Y:S05]  /*2fb70*/  @!P0 BRA `(.L_x_447) ;  /* 0x0000000000c08947 */ /* 0x000fea0003800000 */
[----:B-1234-:R-:W1:Y:S08]  /*2fb80*/  LDC.64 R2, c[0x0][0x290] ;  /* 0x0000a400ff027b82 */ /* 0x01ee700000000a00 */
[----:B------:R-:W2:Y:S08]  /*2fb90*/  LDC.64 R10, c[0x0][0x808] ;  /* 0x00020200ff0a7b82 */ /* 0x000eb00000000a00 */
[----:B------:R-:W3:Y:S01]  /*2fba0*/  LDC.64 R14, c[0x0][0x810] ;  /* 0x00020400ff0e7b82 */ /* 0x000ee20000000a00 */
[----:B-1----:R-:W-:-:S05]  /*2fbb0*/  IMAD.WIDE R2, R6, 0xc, R2 ;  /* 0x0000000c06027825 */ /* 0x002fca00078e0202 */
[----:B------:R1:W5:Y:S04]  /*2fbc0*/  LDG.E R12, desc[UR38][R2.64] ;  /* 0x00000026020c7981 */ /* 0x000368000c1e1900 */
[----:B------:R1:W5:Y:S01]  /*2fbd0*/  LDG.E R13, desc[UR38][R2.64+0x4] ;  /* 0x00000426020d7981 */ /* 0x000362000c1e1900 */
[----:B--2---:R-:W-:Y:S02]  /*2fbe0*/  ISETP.NE.U32.AND P0, PT, R10, RZ, PT ;  /* 0x000000ff0a00720c */ /* 0x004fe40003f05070 */
[----:B------:R-:W-:Y:S02]  /*2fbf0*/  SHF.R.S32.HI R9, RZ, 0x1f, R6 ;  /* 0x0000001fff097819 */ /* 0x000fe40000011406 */
[----:B------:R-:W-:Y:S02]  /*2fc00*/  ISETP.NE.AND.EX P0, PT, R11, RZ, PT, P0 ;  /* 0x000000ff0b00720c */ /* 0x000fe40003f05300 */
[----:B---3--:R-:W-:-:S04]  /*2fc10*/  ISETP.NE.U32.AND P1, PT, R14, RZ, PT ;  /* 0x000000ff0e00720c */ /* 0x008fc80003f25070 */
[----:B------:R-:W-:-:S07]  /*2fc20*/  ISETP.NE.AND.EX P1, PT, R15, RZ, PT, P1 ;  /* 0x000000ff0f00720c */ /* 0x000fce0003f25310 */
[----:B-1----:R-:W-:Y:S06]  /*2fc30*/  @!P0 BRA `(.L_x_448) ;  /* 0x0000000000108947 */ /* 0x002fec0003800000 */
[----:B------:R-:W-:-:S04]  /*2fc40*/  LEA R2, P0, R6, R10, 0x3 ;  /* 0x0000000a06027211 */ /* 0x000fc800078018ff */
[----:B------:R-:W-:-:S06]  /*2fc50*/  LEA.HI.X R3, R6, R11, R9, 0x3, P0 ;  /* 0x0000000b06037211 */ /* 0x000fcc00000f1c09 */
[----:B------:R-:W2:Y:S04]  /*2fc60*/  LDG.E.64 R2, desc[UR38][R2.64] ;  /* 0x0000002602027981 */ /* 0x000ea8000c1e1b00 */
[----:B--2---:R1:W-:Y:S02]  /*2fc70*/  STS.64 [UR5], R2 ;  /* 0x00000002ff007988 */ /* 0x0043e40008000a05 */
.L_x_448:
[----:B------:R-:W-:Y:S05]  /*2fc80*/  @!P1 BRA `(.L_x_447) ;  /* 0x00000000007c9947 */ /* 0x000fea0003800000 */
[----:B-1----:R-:W-:-:S04]  /*2fc90*/  LEA R2, P0, R6, R14, 0x3 ;  /* 0x0000000e06027211 */ /* 0x002fc800078018ff */
[----:B------:R-:W-:Y:S02]  /*2fca0*/  LEA.HI.X R3, R6, R15, R9, 0x3, P0 ;  /* 0x0000000f06037211 */ /* 0x000fe400000f1c09 */
[----:B------:R-:W1:Y:S04]  /*2fcb0*/  LDS R9, [UR5+0x1c] ;  /* 0x00001c05ff097984 */ /* 0x000e680008000800 */
[----:B------:R-:W2:Y:S01]  /*2fcc0*/  LDG.E.64 R2, desc[UR38][R2.64] ;  /* 0x0000002602027981 */ /* 0x000ea2000c1e1b00 */
[----:B------:R-:W-:Y:S02]  /*2fcd0*/  MOV R18, UR5 ;  /* 0x0000000500127c02 */ /* 0x000fe40008000f00 */
[----:B------:R-:W-:Y:S02]  /*2fce0*/  CS2R R14, SRZ ;  /* 0x00000000000e7805 */ /* 0x000fe4000001ff00 */
[----:B-----5:R-:W-:Y:S01]  /*2fcf0*/  IADD3 R12, R12, -0x1, RZ ;  /* 0xffffffff0c0c7810 */ /* 0x020fe20007ffe0ff */
[----:B------:R-:W-:Y:S01]  /*2fd00*/  STS [UR5+0x30], RZ ;  /* 0x000030ffff007988 */ /* 0x000fe20008000805 */
[----:B------:R-:W-:-:S02]  /*2fd10*/  SHF.R.U64 R18, R18, 0x4, RZ ;  /* 0x0000000412127819 */ /* 0x000fc400000012ff */
[----:B------:R-:W-:-:S03]  /*2fd20*/  IADD3 R13, R13, -0x1, RZ ;  /* 0xffffffff0d0d7810 */ /* 0x000fc60007ffe0ff */
[----:B------:R-:W-:Y:S04]  /*2fd30*/  STS [UR5+0x10], R18 ;  /* 0x00001012ff007988 */ /* 0x000fe80008000805 */
[----:B------:R-:W-:Y:S04]  /*2fd40*/  STS.128 [UR5+0x20], R12 ;  /* 0x0000200cff007988 */ /* 0x000fe80008000c05 */
        /* <DEDUP_REMOVED lines=9> */
[----:B------:R-:W-:Y:S04]  /*2fde0*/  STS [UR5+0x1c], R9 ;  /* 0x00001c09ff007988 */ /* 0x000fe80008000805 */
[----:B------:R-:W1:Y:S02]  /*2fdf0*/  LDS R10, [UR5+0x1c] ;  /* 0x00001c05ff0a7984 */ /* 0x000e640008000800 */
[----:B-1----:R-:W-:-:S05]  /*2fe00*/  LOP3.LUT R10, R10, 0xf0, RZ, 0xb8, !PT ;  /* 0x000000f00a0a7812 */ /* 0x002fca00078eb8ff */
[----:B------:R-:W-:Y:S04]  /*2fe10*/  STS [UR5+0x1c], R10 ;  /* 0x00001c0aff007988 */ /* 0x000fe80008000805 */
[----:B------:R-:W1:Y:S02]  /*2fe20*/  LDS R11, [UR5+0x1c] ;  /* 0x00001c05ff0b7984 */ /* 0x000e640008000800 */
[----:B-1----:R-:W-:-:S05]  /*2fe30*/  LOP3.LUT R19, R11, 0xf00, RZ, 0xb8, !PT ;  /* 0x00000f000b137812 */ /* 0x002fca00078eb8ff */
[----:B------:R-:W-:Y:S04]  /*2fe40*/  STS.64 [UR5+0x18], R18 ;  /* 0x00001812ff007988 */ /* 0x000fe80008000a05 */
[----:B------:R-:W1:Y:S02]  /*2fe50*/  LDS R11, [UR5+0x1c] ;  /* 0x00001c05ff0b7984 */ /* 0x000e640008000800 */
[----:B-1----:R-:W-:-:S05]  /*2fe60*/  LOP3.LUT R2, R11, 0xf000, RZ, 0xb8, !PT ;  /* 0x0000f0000b027812 */ /* 0x002fca00078eb8ff */
[----:B------:R1:W-:Y:S02]  /*2fe70*/  STS [UR5+0x1c], R2 ;  /* 0x00001c02ff007988 */ /* 0x0003e40008000805 */
.L_x_447:
[----:B------:R-:W-:Y:S05]  /*2fe80*/  BSYNC B0 ;  /* 0x0000000000007941 */ /* 0x000fea0003800000 */
.L_x_446:
[----:B-1----:R-:W1:Y:S01]  /*2fe90*/  S2R R2, SR_LANEID ;  /* 0x0000000000027919 */ /* 0x002e620000000000 */
[----:B------:R-:W-:Y:S01]  /*2fea0*/  NOP ;  /* 0x0000000000007918 */ /* 0x000fe20000000000 */
[----:B------:R-:W-:Y:S01]  /*2feb0*/  ELECT P0, URZ, PT ;  /* 0x00000000003f782f */ /* 0x000fe20003800000 */
[----:B------:R-:W-:Y:S01]  /*2fec0*/  BSSY B0, `(.L_x_449) ;  /* 0x0000008000007945 */ /* 0x000fe20003800000 */
[----:B-1----:R-:W-:-:S04]  /*2fed0*/  SHF.L.U32 R10, R2, 0x2, RZ ;  /* 0x00000002020a7819 */ /* 0x002fc800000006ff */
[----:B------:R-:W-:Y:S01]  /*2fee0*/  IADD3 R2, P1, R10, UR10, RZ ;  /* 0x0000000a0a027c10 */ /* 0x000fe2000ff3e0ff */
[----:B------:R1:W1:Y:S04]  /*2fef0*/  LDS R9, [R10+UR5] ;  /* 0x000000050a097984 */ /* 0x0002680008000800 */
[----:B--234-:R-:W-:Y:S02]  /*2ff00*/  IMAD.X R3, RZ, RZ, UR11, P1 ;  /* 0x0000000bff037e24 */ /* 0x01cfe400088e06ff */
[----:B------:R-:W-:Y:S06]  /*2ff10*/  @!P0 BRA `(.L_x_450) ;  /* 0x0000000000088947 */ /* 0x000fec0003800000 */
[----:B------:R0:W-:Y:S01]  /*2ff20*/  UTMACMDFLUSH ;  /* 0x00000000000079b7 */ /* 0x0001e20000000000 */
[----:B------:R-:W-:-:S04]  /*2ff30*/  DEPBAR.LE SB0, 0x0 ;  /* 0x000080000000791a */ /* 0x000fc80000000000 */
.L_x_450:
[----:B------:R-:W-:Y:S05]  /*2ff40*/  BSYNC B0 ;  /* 0x0000000000007941 */ /* 0x000fea0003800000 */
.L_x_449:
[----:B-1----:R1:W5:Y:S02]  /*2ff50*/  ATOMG.E.EXCH.STRONG.GPU PT, RZ, [R2], R9 ;  /* 0x0000000902ff73a8 */ /* 0x00236400041ee100 */
.L_x_445:
[----:B------:R-:W-:Y:S01]  /*2ff60*/  ISETP.NE.AND P1, PT, R7, RZ, PT ;  /* 0x000000ff0700720c */ /* 0x000fe20003f25270 */
[----:B------:R-:W-:Y:S01]  /*2ff70*/  IMAD.MOV.U32 R18, RZ, RZ, R6 ;  /* 0x000000ffff127224 */ /* 0x000fe200078e0006 */
[----:B------:R-:W-:Y:S02]  /*2ff80*/  IADD3 R22, R22, 0x1, RZ ;  /* 0x0000000116167810 */ /* 0x000fe40007ffe0ff */
[----:B-1----:R-:W-:Y:S02]  /*2ff90*/  SEL R2, RZ, 0x1, !P3 ;  /* 0x00000001ff027807 */ /* 0x002fe40005800000 */
[----:B------:R-:W-:Y:S02]  /*2ffa0*/  ISETP.NE.AND P0, PT, R22, 0x8, PT ;  /* 0x000000081600780c */ /* 0x000fe40003f05270 */
[----:B------:R-:W-:Y:S02]  /*2ffb0*/  MOV R16, R4 ;  /* 0x0000000400107202 */ /* 0x000fe40000000f00 */
[----:B--234-:R-:W-:-:S02]  /*2ffc0*/  SEL R3, RZ, 0x1, P0 ;  /* 0x00000001ff037807 */ /* 0x01cfc40000000000 */
[----:B------:R-:W-:Y:S02]  /*2ffd0*/  MOV R17, R5 ;  /* 0x0000000500117202 */ /* 0x000fe40000000f00 */
[----:B------:R-:W-:Y:S02]  /*2ffe0*/  LOP3.LUT R0, R0, R3, RZ, 0x3c, !PT ;  /* 0x0000000300007212 */ /* 0x000fe400078e3cff */
[----:B------:R-:W-:Y:S01]  /*2fff0*/  SEL R22, R22, RZ, P0 ;  /* 0x000000ff16167207 */ /* 0x000fe20000000000 */
[----:B------:R-:W-:Y:S06]  /*30000*/  @P1 BRA `(.L_x_451) ;  /* 0xffffffcc00b01947 */ /* 0x000fec000383ffff */
[----:B-----5:R-:W-:Y:S01]  /*30010*/  ELECT P0, URZ, PT ;  /* 0x00000000003f782f */ /* 0x020fe20003800000 */
[----:B------:R-:W-:-:S12]  /*30020*/  BSSY B0, `(.L_x_452) ;  /* 0x0000017000007945 */ /* 0x000fd80003800000 */
[----:B------:R-:W-:Y:S05]  /*30030*/  @!P0 BRA `(.L_x_453) ;  /* 0x0000000000548947 */ /* 0x000fea0003800000 */
[----:B------:R-:W-:Y:S05]  /*30040*/  @!P2 BRA `(.L_x_454) ;  /* 0x000000000004a947 */ /* 0x000fea0003800000 */
[----:B------:R-:W-:Y:S01]  /*30050*/  BPT.TRAP 0x1 ;  /* 0x000000040000795c */ /* 0x000fe20000300000 */
.L_x_454:
[----:B------:R-:W1:Y:S02]  /*30060*/  SYNCS.PHASECHK.TRANS64.TRYWAIT P0, [UR4+0x344d0], R8 ;  /* 0x0344d008ff0075a7 */ /* 0x000e640008000144 */
[----:B-1----:R-:W-:Y:S05]  /*30070*/  @!P0 BRA `(.L_x_455) ;  /* 0x0000005800a48947 */ /* 0x002fea0003800000 */
.L_x_606:
[----:B------:R-:W-:Y:S05]  /*30080*/  @!P2 BRA `(.L_x_456) ;  /* 0x000000000004a947 */ /* 0x000fea0003800000 */
[----:B------:R-:W-:Y:S01]  /*30090*/  BPT.TRAP 0x1 ;  /* 0x000000040000795c */ /* 0x000fe20000300000 */
.L_x_456:
[----:B------:R-:W2:Y:S02]  /*300a0*/  SYNCS.PHASECHK.TRANS64.TRYWAIT P0, [UR4+0x344d8], R8 ;  /* 0x0344d808ff0075a7 */ /* 0x000ea40008000144 */
[----:B--2---:R-:W-:Y:S05]  /*300b0*/  @!P0 BRA `(.L_x_457) ;  /* 0x0000005800ac8947 */ /* 0x004fea0003800000 */
.L_x_607:
[----:B------:R-:W-:Y:S05]  /*300c0*/  @!P2 BRA `(.L_x_458) ;  /* 0x000000000004a947 */ /* 0x000fea0003800000 */
[----:B------:R-:W-:Y:S01]  /*300d0*/  BPT.TRAP 0x1 ;  /* 0x000000040000795c */ /* 0x000fe20000300000 */
.L_x_458:
[----:B------:R-:W2:Y:S02]  /*300e0*/  SYNCS.PHASECHK.TRANS64.TRYWAIT P0, [UR4+0x344e0], R8 ;  /* 0x0344e008ff0075a7 */ /* 0x000ea40008000144 */
[----:B--2---:R-:W-:Y:S05]  /*300f0*/  @!P0 BRA `(.L_x_459) ;  /* 0x0000005800b48947 */ /* 0x004fea0003800000 */
.L_x_608:
[----:B------:R-:W-:Y:S05]  /*30100*/  @!P2 BRA `(.L_x_460) ;  /* 0x000000000004a947 */ /* 0x000fea0003800000 */
[----:B------:R-:W-:Y:S01]  /*30110*/  BPT.TRAP 0x1 ;  /* 0x000000040000795c */ /* 0x000fe20000300000 */
.L_x_460:
[----:B------:R-:W-:-:S04]  /*30120*/  MOV R0, 0x1 ;  /* 0x0000000100007802 */ /* 0x000fc80000000f00 */
[----:B------:R-:W-:-:S07]  /*30130*/  SHF.L.U32 R0, R0, 0x1f, RZ ;  /* 0x0000001f00007819 */ /* 0x000fce00000006ff */
.L_x_461:
[----:B-1----:R-:W-:-:S04]  /*30140*/  MOV R3, UR4 ;  /* 0x0000000400037c02 */ /* 0x002fc80008000f00 */
[----:B------:R1:W2:Y:S03]  /*30150*/  SYNCS.PHASECHK.TRANS64.TRYWAIT P0, [R3+URZ+0x344e8], R0 ;  /* 0x0344e800030075a7 */ /* 0x0002a6000800017f */
[----:B--2---:R-:W-:Y:S05]  /*30160*/  @!P0 NANOSLEEP.SYNCS 0x989680 ;  /* 0x009896800000895d */ /* 0x004fea0003900000 */
[----:B------:R-:W2:Y:S02]  /*30170*/  @!P0 SYNCS.PHASECHK.TRANS64 P0, [R3+URZ+0x344e8], R0 ;  /* 0x0344e800030085a7 */ /* 0x000ea4000800007f */
[----:B--2---:R-:W-:Y:S05]  /*30180*/  @!P0 BRA `(.L_x_461) ;  /* 0xfffffffc00ec8947 */ /* 0x004fea000383ffff */
.L_x_453:
[----:B------:R-:W-:Y:S05]  /*30190*/  BSYNC B0 ;  /* 0x0000000000007941 */ /* 0x000fea0003800000 */
.L_x_452:
[----:B------:R-:W-:Y:S05]  /*301a0*/  EXIT ;  /* 0x000000000000794d */ /* 0x000fea0003800000 */
.L_x_238:
[----:B------:R-:W1:Y:S01]  /*301b0*/  S2UR UR4, SR_CTAID.Y ;  /* 0x00000000000479c3 */ /* 0x000e620000002600 */
[----:B------:R-:W3:Y:S01]  /*301c0*/  S2R R0, SR_LANEID ;  /* 0x0000000000007919 */ /* 0x000ee20000000000 */
[----:B------:R-:W-:Y:S01]  /*301d0*/  ELECT P0, URZ, PT ;  /* 0x00000000003f782f */ /* 0x000fe20003800000 */
[----:B------:R-:W-:Y:S01]  /*301e0*/  BSSY B0, `(.L_x_462) ;  /* 0x000003b000007945 */ /* 0x000fe20003800000 */
[----:B------:R-:W-:Y:S01]  /*301f0*/  ULDC.64 UR8, c[0x0][0x508] ;  /* 0x0001420000087ab9 */ /* 0x000fe20000000a00 */
[----:B-1----:R-:W-:-:S04]  /*30200*/  UIMAD UR4, UR4, UR60, UR57 ;  /* 0x0000003c040472a4 */ /* 0x002fc8000f8e0239 */
[----:B------:R-:W-:-:S06]  /*30210*/  UIMAD.WIDE UR8, UR4, 0x80, UR8 ;  /* 0x00000080040878a5 */ /* 0x000fcc000f8e0208 */
[----:B------:R-:W-:Y:S06]  /*30220*/  @!P0 BRA `(.L_x_463) ;  /* 0x0000000000d88947 */ /* 0x000fec0003800000 */
[----:B------:R1:W-:Y:S01]  /*30230*/  STL [R1+0x604], R13 ;  /* 0x0006040d01007387 */ /* 0x0003e20000100800 */
[----:B------:R-:W4:Y:S01]  /*30240*/  LDC.64 R14, c[0x0][0x358] ;  /* 0x0000d600ff0e7b82 */ /* 0x000f220000000a00 */
[----:B------:R-:W-:Y:S02]  /*30250*/  UMOV UR4, 0x400 ;  /* 0x0000040000047882 */ /* 0x000fe40000000000 */
[----:B------:R3:W-:Y:S01]  /*30260*/  STL [R1+0x600], R11 ;  /* 0x0006000b01007387 */ /* 0x0007e20000100800 */
[----:B--2---:R-:W-:-:S04]  /*30270*/  ULEA UR4, UR58, UR4, 0x18 ;  /* 0x000000043a047291 */ /* 0x004fc8000f8ec03f */
[----:B------:R-:W2:Y:S08]  /*30280*/  LDC.64 R8, c[0x0][0x340] ;  /* 0x0000d000ff087b82 */ /* 0x000eb00000000a00 */
[----:B-1----:R-:W4:Y:S08]  /*30290*/  LDC.64 R12, c[0x0][0x350] ;  /* 0x0000d400ff0c7b82 */ /* 0x002f300000000a00 */
[----:B---3--:R-:W2:Y:S08]  /*302a0*/  LDC.64 R10, c[0x0][0x348] ;  /* 0x0000d200ff0a7b82 */ /* 0x008eb00000000a00 */
[----:B------:R-:W1:Y:S01]  /*302b0*/  LDC.64 R32, c[0x0][0x300] ;  /* 0x0000c000ff207b82 */ /* 0x000e620000000a00 */
[----:B----4-:R3:W-:Y:S07]  /*302c0*/  STS.128 [UR4+0x34650], R12 ;  /* 0x0346500cff007988 */ /* 0x0107ee0008000c04 */
[----:B------:R-:W1:Y:S01]  /*302d0*/  LDC.64 R34, c[0x0][0x308] ;  /* 0x0000c200ff227b82 */ /* 0x000e620000000a00 */
[----:B--2---:R2:W-:Y:S07]  /*302e0*/  STS.128 [UR4+0x34640], R8 ;  /* 0x03464008ff007988 */ /* 0x0045ee0008000c04 */
[----:B------:R-:W4:Y:S08]  /*302f0*/  LDC.64 R28, c[0x0][0x310] ;  /* 0x0000c400ff1c7b82 */ /* 0x000f300000000a00 */
[----:B---3--:R-:W3:Y:S08]  /*30300*/  LDC.64 R12, c[0x0][0x420] ;  /* 0x00010800ff0c7b82 */ /* 0x008ef00000000a00 */
[----:B------:R-:W3:Y:S01]  /*30310*/  LDC.64 R14, c[0x0][0x428] ;  /* 0x00010a00ff0e7b82 */ /* 0x000ee20000000a00 */
[----:B-1----:R-:W-:Y:S07]  /*30320*/  STS.128 [UR4+0x34600], R32 ;  /* 0x03460020ff007988 */ /* 0x002fee0008000c04 */
[----:B--2---:R-:W1:Y:S08]  /*30330*/  LDC.64 R8, c[0x0][0x430] ;  /* 0x00010c00ff087b82 */ /* 0x004e700000000a00 */
[----:B------:R-:W1:Y:S01]  /*30340*/  LDC.64 R10, c[0x0][0x438] ;  /* 0x00010e00ff0a7b82 */ /* 0x000e620000000a00 */
[----:B---3--:R2:W-:Y:S07]  /*30350*/  STS.128 [UR4+0x346a0], R12 ;  /* 0x0346a00cff007988 */ /* 0x0085ee0008000c04 */
[----:B------:R-:W4:Y:S08]  /*30360*/  LDC.64 R30, c[0x0][0x318] ;  /* 0x0000c600ff1e7b82 */ /* 0x000f300000000a00 */
[----:B------:R-:W3:Y:S01]  /*30370*/  LDC.64 R24, c[0x0][0x320] ;  /* 0x0000c800ff187b82 */ /* 0x000ee20000000a00 */
[----:B--2---:R2:W5:Y:S07]  /*30380*/  LDL.LU R13, [R1+0x604] ;  /* 0x00060400010d7983 */ /* 0x00456e0000300800 */
[----:B------:R-:W3:Y:S01]  /*30390*/  LDC.64 R26, c[0x0][0x328] ;  /* 0x0000ca00ff1a7b82 */ /* 0x000ee20000000a00 */
[----:B-1----:R1:W-:Y:S07]  /*303a0*/  STS.128 [UR4+0x346b0], R8 ;  /* 0x0346b008ff007988 */ /* 0x0023ee0008000c04 */
[----:B------:R-:W2:Y:S01]  /*303b0*/  LDC.64 R4, c[0x0][0x330] ;  /* 0x0000cc00ff047b82 */ /* 0x000ea20000000a00 */
[----:B----4-:R4:W-:Y:S04]  /*303c0*/  STS.128 [UR4+0x34610], R28 ;  /* 0x0346101cff007988 */ /* 0x0109e80008000c04 */
[----:B-1----:R1:W5:Y:S03]  /*303d0*/  LDL.LU R11, [R1+0x600] ;  /* 0x00060000010b7983 */ /* 0x0023660000300800 */
[----:B------:R-:W2:Y:S01]  /*303e0*/  LDC.64 R6, c[0x0][0x338] ;  /* 0x0000ce00ff067b82 */ /* 0x000ea20000000a00 */
[----:B---3--:R3:W-:Y:S07]  /*303f0*/  STS.128 [UR4+0x34620], R24 ;  /* 0x03462018ff007988 */ /* 0x0087ee0008000c04 */
[----:B------:R-:W1:Y:S08]  /*30400*/  LDC.64 R32, c[0x0][0x360] ;  /* 0x0000d800ff207b82 */ /* 0x000e700000000a00 */
[----:B------:R-:W1:Y:S01]  /*30410*/  LDC.64 R34, c[0x0][0x368] ;  /* 0x0000da00ff227b82 */ /* 0x000e620000000a00 */
[----:B--2---:R2:W-:Y:S07]  /*30420*/  STS.128 [UR4+0x34630], R4 ;  /* 0x03463004ff007988 */ /* 0x0045ee0008000c04 */
[----:B----4-:R-:W4:Y:S08]  /*30430*/  LDC.64 R28, c[0x0][0x370] ;  /* 0x0000dc00ff1c7b82 */ /* 0x010f300000000a00 */
[----:B------:R-:W4:Y:S08]  /*30440*/  LDC.64 R30, c[0x0][0x378] ;  /* 0x0000de00ff1e7b82 */ /* 0x000f300000000a00 */
[----:B---3--:R-:W3:Y:S01]  /*30450*/  LDC.64 R24, c[0x0][0x400] ;  /* 0x00010000ff187b82 */ /* 0x008ee20000000a00 */
[----:B-1----:R1:W-:Y:S07]  /*30460*/  STS.128 [UR4+0x34660], R32 ;  /* 0x03466020ff007988 */ /* 0x0023ee0008000c04 */
[----:B------:R-:W3:Y:S08]  /*30470*/  LDC.64 R26, c[0x0][0x408] ;  /* 0x00010200ff1a7b82 */ /* 0x000ef00000000a00 */
[----:B--2---:R-:W2:Y:S01]  /*30480*/  LDC.64 R4, c[0x0][0x410] ;  /* 0x00010400ff047b82 */ /* 0x004ea20000000a00 */
[----:B----4-:R4:W-:Y:S07]  /*30490*/  STS.128 [UR4+0x34670], R28 ;  /* 0x0346701cff007988 */ /* 0x0109ee0008000c04 */
[----:B------:R-:W2:Y:S01]  /*304a0*/  LDC.64 R6, c[0x0][0x418] ;  /* 0x00010600ff067b82 */ /* 0x000ea20000000a00 */
[----:B---3--:R3:W-:Y:S07]  /*304b0*/  STS.128 [UR4+0x34680], R24 ;  /* 0x03468018ff007988 */ /* 0x0087ee0008000c04 */
[----:B-1----:R-:W1:Y:S08]  /*304c0*/  LDC.64 R32, c[0x0][0x440] ;  /* 0x00011000ff207b82 */ /* 0x002e700000000a00 */
[----:B------:R-:W1:Y:S01]  /*304d0*/  LDC.64 R34, c[0x0][0x448] ;  /* 0x00011200ff227b82 */ /* 0x000e620000000a00 */
[----:B--2---:R2:W-:Y:S07]  /*304e0*/  STS.128 [UR4+0x34690], R4 ;  /* 0x03469004ff007988 */ /* 0x0045ee0008000c04 */
[----:B----4-:R-:W4:Y:S08]  /*304f0*/  LDC.64 R28, c[0x0][0x450] ;  /* 0x00011400ff1c7b82 */ /* 0x010f300000000a00 */
[----:B------:R-:W4:Y:S08]  /*30500*/  LDC.64 R30, c[0x0][0x458] ;  /* 0x00011600ff1e7b82 */ /* 0x000f300000000a00 */
[----:B---3--:R-:W3:Y:S08]  /*30510*/  LDC.64 R24, c[0x0][0x460] ;  /* 0x00011800ff187b82 */ /* 0x008ef00000000a00 */
[----:B------:R-:W3:Y:S08]  /*30520*/  LDC.64 R26, c[0x0][0x468] ;  /* 0x00011a00ff1a7b82 */ /* 0x000ef00000000a00 */
[----:B--2---:R-:W2:Y:S08]  /*30530*/  LDC.64 R4, c[0x0][0x470] ;  /* 0x00011c00ff047b82 */ /* 0x004eb00000000a00 */
[----:B------:R-:W2:Y:S01]  /*30540*/  LDC.64 R6, c[0x0][0x478] ;  /* 0x00011e00ff067b82 */ /* 0x000ea20000000a00 */
[----:B-1----:R1:W-:Y:S04]  /*30550*/  STS.128 [UR4+0x346c0], R32 ;  /* 0x0346c020ff007988 */ /* 0x0023e80008000c04 */
[----:B----4-:R1:W-:Y:S04]  /*30560*/  STS.128 [UR4+0x346d0], R28 ;  /* 0x0346d01cff007988 */ /* 0x0103e80008000c04 */
[----:B---3--:R1:W-:Y:S04]  /*30570*/  STS.128 [UR4+0x346e0], R24 ;  /* 0x0346e018ff007988 */ /* 0x0083e80008000c04 */
[----:B--2---:R1:W-:Y:S02]  /*30580*/  STS.128 [UR4+0x346f0], R4 ;  /* 0x0346f004ff007988 */ /* 0x0043e40008000c04 */
.L_x_463:
[----:B--2---:R-:W-:Y:S05]  /*30590*/  BSYNC B0 ;  /* 0x0000000000007941 */ /* 0x004fea0003800000 */
.L_x_462:
[----:B------:R-:W-:Y:S01]  /*305a0*/  ELECT P0, URZ, PT ;  /* 0x00000000003f782f */ /* 0x000fe20003800000 */
[----:B------:R-:W-:Y:S01]  /*305b0*/  NOP ;  /* 0x0000000000007918 */ /* 0x000fe20000000000 */
[----:B------:R-:W-:Y:S11]  /*305c0*/  BSSY B0, `(.L_x_464) ;  /* 0x0000044000007945 */ /* 0x000ff60003800000 */
[----:B------:R-:W-:Y:S05]  /*305d0*/  @!P0 BRA `(.L_x_465) ;  /* 0x0000000400088947 */ /* 0x000fea0003800000 */
[----:B-1----:R-:W1:Y:S08]  /*305e0*/  LDC.64 R4, c[0x0][0x518] ;  /* 0x00014600ff047b82 */ /* 0x002e700000000a00 */
[----:B------:R-:W2:Y:S08]  /*305f0*/  LDC.64 R2, c[0x0][0x528] ;  /* 0x00014a00ff027b82 */ /* 0x000eb00000000a00 */
[----:B------:R-:W4:Y:S01]  /*30600*/  LDC.64 R8, c[0x0][0x510] ;  /* 0x00014400ff087b82 */ /* 0x000f220000000a00 */
[----:B-1----:R-:W-:-:S07]  /*30610*/  IMAD.WIDE R4, R18, 0x8, R4 ;  /* 0x0000000812047825 */ /* 0x002fce00078e0204 */
[----:B------:R-:W1:Y:S01]  /*30620*/  LDC.64 R6, c[0x0][0x520] ;  /* 0x00014800ff067b82 */ /* 0x000e620000000a00 */
[----:B------:R-:W3:Y:S01]  /*30630*/  LDG.E.64 R4, desc[UR38][R4.64] ;  /* 0x0000002604047981 */ /* 0x000ee2000c1e1b00 */
[----:B--2---:R-:W-:-:S06]  /*30640*/  IMAD.WIDE R2, R18, 0x8, R2 ;  /* 0x0000000812027825 */ /* 0x004fcc00078e0202 */
[----:B------:R-:W2:Y:S01]  /*30650*/  LDG.E.64 R2, desc[UR38][R2.64] ;  /* 0x0000002602027981 */ /* 0x000ea2000c1e1b00 */
[----:B----4-:R-:W-:-:S06]  /*30660*/  IMAD.WIDE R8, R18, 0x8, R8 ;  /* 0x0000000812087825 */ /* 0x010fcc00078e0208 */
[----:B------:R-:W4:Y:S01]  /*30670*/  LDG.E.64 R8, desc[UR38][R8.64] ;  /* 0x0000002608087981 */ /* 0x000f22000c1e1b00 */
[----:B-1----:R-:W-:-:S06]  /*30680*/  IMAD.WIDE R6, R18, 0x8, R6 ;  /* 0x0000000812067825 */ /* 0x002fcc00078e0206 */
[----:B------:R-:W4:Y:S01]  /*30690*/  LDG.E.64 R6, desc[UR38][R6.64] ;  /* 0x0000002606067981 */ /* 0x000f22000c1e1b00 */
[----:B------:R-:W-:Y:S02]  /*306a0*/  UMOV UR4, 0x400 ;  /* 0x0000040000047882 */ /* 0x000fe40000000000 */
[----:B------:R-:W-:-:S09]  /*306b0*/  ULEA UR4, UR58, UR4, 0x18 ;  /* 0x000000043a047291 */ /* 0x000fd2000f8ec03f */
[----:B------:R-:W1:Y:S04]  /*306c0*/  LDS R10, [UR4+0x3461c] ;  /* 0x03461c04ff0a7984 */ /* 0x000e680008000800 */
[----:B------:R-:W1:Y:S01]  /*306d0*/  LDS R12, [UR4+0x3469c] ;  /* 0x03469c04ff0c7984 */ /* 0x000e620008000800 */
[----:B------:R-:W-:Y:S02]  /*306e0*/  UIADD3 UR6, UR4, 0x34680, URZ ;  /* 0x0003468004067890 */ /* 0x000fe4000fffe03f */
[----:B------:R-:W-:-:S04]  /*306f0*/  UIADD3 UR5, UR4, 0x34600, URZ ;  /* 0x0003460004057890 */ /* 0x000fc8000fffe03f */
[----:B------:R-:W-:Y:S02]  /*30700*/  IMAD.U32 R26, RZ, RZ, UR6 ;  /* 0x00000006ff1a7e24 */ /* 0x000fe4000f8e00ff */
[----:B------:R-:W-:-:S03]  /*30710*/  MOV R24, UR5 ;  /* 0x0000000500187c02 */ /* 0x000fc60008000f00 */
[----:B------:R-:W-:Y:S02]  /*30720*/  SHF.R.U64 R26, R26, 0x4, RZ ;  /* 0x000000041a1a7819 */ /* 0x000fe400000012ff */
[----:B------:R-:W-:Y:S02]  /*30730*/  SHF.R.U64 R24, R24, 0x4, RZ ;  /* 0x0000000418187819 */ /* 0x000fe400000012ff */
[----:B-----5:R-:W-:Y:S01]  /*30740*/  IADD3 R13, R13, -0x1, RZ ;  /* 0xffffffff0d0d7810 */ /* 0x020fe20007ffe0ff */
[----:B------:R-:W-:Y:S04]  /*30750*/  STS [UR4+0x34690], R26 ;  /* 0x0346901aff007988 */ /* 0x000fe80008000804 */
[----:B------:R-:W-:Y:S04]  /*30760*/  STS [UR4+0x34610], R24 ;  /* 0x03461018ff007988 */ /* 0x000fe80008000804 */
[----:B------:R-:W-:Y:S04]  /*30770*/  STS [UR4+0x34614], R24 ;  /* 0x03461418ff007988 */ /* 0x000fe80008000804 */
[----:B------:R-:W-:Y:S04]  /*30780*/  STS [UR4+0x34694], R26 ;  /* 0x0346941aff007988 */ /* 0x000fe80008000804 */
[----:B------:R-:W-:Y:S04]  /*30790*/  STS [UR4+0x34630], RZ ;  /* 0x034630ffff007988 */ /* 0x000fe80008000804 */
[----:B------:R-:W-:Y:S01]  /*307a0*/  STS [UR4+0x346b0], RZ ;  /* 0x0346b0ffff007988 */ /* 0x000fe20008000804 */
[----:B---3--:R-:W-:-:S04]  /*307b0*/  LOP3.LUT R5, R5, 0x1fffffff, RZ, 0xc0, !PT ;  /* 0x1fffffff05057812 */ /* 0x008fc800078ec0ff */
[----:B------:R-:W-:Y:S02]  /*307c0*/  SHF.R.U32.HI R15, RZ, 0x4, R5 ;  /* 0x00000004ff0f7819 */ /* 0x000fe40000011605 */
[----:B--2---:R-:W-:Y:S02]  /*307d0*/  LOP3.LUT R3, R3, 0x1fffffff, RZ, 0xc0, !PT ;  /* 0x1fffffff03037812 */ /* 0x004fe400078ec0ff */
[----:B-1----:R-:W-:Y:S02]  /*307e0*/  LOP3.LUT R10, R10, 0xf, R15, 0xb8, !PT ;  /* 0x0000000f0a0a7812 */ /* 0x002fe400078eb80f */
[----:B------:R-:W-:-:S04]  /*307f0*/  SHF.R.U32.HI R15, RZ, 0x4, R3 ;  /* 0x00000004ff0f7819 */ /* 0x000fc80000011603 */
[----:B------:R-:W-:Y:S01]  /*30800*/  LOP3.LUT R14, R12, 0xf, R15, 0xb8, !PT ;  /* 0x0000000f0c0e7812 */ /* 0x000fe200078eb80f */
[----:B------:R-:W-:Y:S04]  /*30810*/  STS [UR4+0x3461c], R10 ;  /* 0x03461c0aff007988 */ /* 0x000fe80008000804 */
[----:B------:R-:W-:Y:S04]  /*30820*/  STS [UR4+0x3469c], R14 ;  /* 0x03469c0eff007988 */ /* 0x000fe80008000804 */
[----:B------:R-:W1:Y:S04]  /*30830*/  LDS R12, [UR4+0x3461c] ;  /* 0x03461c04ff0c7984 */ /* 0x000e680008000800 */
[----:B------:R-:W2:Y:S01]  /*30840*/  LDS R15, [UR4+0x3469c] ;  /* 0x03469c04ff0f7984 */ /* 0x000ea20008000800 */
[----:B-1----:R-:W-:-:S02]  /*30850*/  LOP3.LUT R12, R12, 0xf0, RZ, 0xb8, !PT ;  /* 0x000000f00c0c7812 */ /* 0x002fc400078eb8ff */
[----:B--2---:R-:W-:-:S03]  /*30860*/  LOP3.LUT R15, R15, 0xf0, RZ, 0xb8, !PT ;  /* 0x000000f00f0f7812 */ /* 0x004fc600078eb8ff */
[----:B------:R-:W-:Y:S04]  /*30870*/  STS [UR4+0x3461c], R12 ;  /* 0x03461c0cff007988 */ /* 0x000fe80008000804 */
[----:B------:R-:W-:Y:S04]  /*30880*/  STS [UR4+0x3469c], R15 ;  /* 0x03469c0fff007988 */ /* 0x000fe80008000804 */
[----:B------:R-:W1:Y:S04]  /*30890*/  LDS R25, [UR4+0x3461c] ;  /* 0x03461c04ff197984 */ /* 0x000e680008000800 */
[----:B------:R-:W2:Y:S01]  /*308a0*/  LDS R27, [UR4+0x3469c] ;  /* 0x03469c04ff1b7984 */ /* 0x000ea20008000800 */
[----:B-1----:R-:W-:-:S02]  /*308b0*/  LOP3.LUT R25, R25, 0xf00, RZ, 0xb8, !PT ;  /* 0x00000f0019197812 */ /* 0x002fc400078eb8ff */
[----:B--2---:R-:W-:-:S03]  /*308c0*/  LOP3.LUT R27, R27, 0xf00, RZ, 0xb8, !PT ;  /* 0x00000f001b1b7812 */ /* 0x004fc600078eb8ff */
[----:B------:R-:W-:Y:S04]  /*308d0*/  STS.64 [UR4+0x34618], R24 ;  /* 0x03461818ff007988 */ /* 0x000fe80008000a04 */
[----:B------:R-:W-:Y:S04]  /*308e0*/  STS.64 [UR4+0x34698], R26 ;  /* 0x0346981aff007988 */ /* 0x000fe80008000a04 */
[----:B------:R-:W1:Y:S04]  /*308f0*/  LDS R10, [UR4+0x3461c] ;  /* 0x03461c04ff0a7984 */ /* 0x000e680008000800 */
[----:B------:R-:W2:Y:S01]  /*30900*/  LDS R23, [UR4+0x3469c] ;  /* 0x03469c04ff177984 */ /* 0x000ea20008000800 */
[----:B------:R-:W-:-:S02]  /*30910*/  IADD3 R12, R11, -0x1, RZ ;  /* 0xffffffff0b0c7810 */ /* 0x000fc40007ffe0ff */
[----:B------:R-:W-:Y:S02]  /*30920*/  CS2R R14, SRZ ;  /* 0x00000000000e7805 */ /* 0x000fe4000001ff00 */
[----:B------:R-:W-:Y:S02]  /*30930*/  SHF.R.U64 R5, R4, 0x4, R5 ;  /* 0x0000000404057819 */ /* 0x000fe40000001205 */
[----:B------:R-:W-:Y:S01]  /*30940*/  SHF.R.U64 R4, R2, 0x4, R3 ;  /* 0x0000000402047819 */ /* 0x000fe20000001203 */
[----:B------:R3:W-:Y:S04]  /*30950*/  STS.128 [UR4+0x34620], R12 ;  /* 0x0346200cff007988 */ /* 0x0007e80008000c04 */
[----:B------:R1:W-:Y:S04]  /*30960*/  STS [UR4+0x3460c], R5 ;  /* 0x03460c05ff007988 */ /* 0x0003e80008000804 */
[----:B------:R1:W-:Y:S01]  /*30970*/  STS [UR4+0x3468c], R4 ;  /* 0x03468c04ff007988 */ /* 0x0003e20008000804 */
[----:B---3--:R-:W-:-:S03]  /*30980*/  IADD3 R13, R19, -0x1, RZ ;  /* 0xffffffff130d7810 */ /* 0x008fc60007ffe0ff */
[----:B----4-:R4:W-:Y:S04]  /*30990*/  STS.64 [UR4+0x34600], R8 ;  /* 0x03460008ff007988 */ /* 0x0109e80008000a04 */
[----:B------:R4:W-:Y:S04]  /*309a0*/  STS.128 [UR4+0x346a0], R12 ;  /* 0x0346a00cff007988 */ /* 0x0009e80008000c04 */
[----:B------:R4:W-:Y:S01]  /*309b0*/  STS.64 [UR4+0x34680], R6 ;  /* 0x03468006ff007988 */ /* 0x0009e20008000a04 */
[----:B-1----:R-:W-:Y:S02]  /*309c0*/  LOP3.LUT R2, R10, 0xf000, RZ, 0xb8, !PT ;  /* 0x0000f0000a027812 */ /* 0x002fe400078eb8ff */
[----:B--2---:R-:W-:-:S03]  /*309d0*/  LOP3.LUT R3, R23, 0xf000, RZ, 0xb8, !PT ;  /* 0x0000f00017037812 */ /* 0x004fc600078eb8ff */
[----:B------:R4:W-:Y:S04]  /*309e0*/  STS [UR4+0x3461c], R2 ;  /* 0x03461c02ff007988 */ /* 0x0009e80008000804 */
[----:B------:R4:W-:Y:S02]  /*309f0*/  STS [UR4+0x3469c], R3 ;  /* 0x03469c03ff007988 */ /* 0x0009e40008000804 */
.L_x_465:
[----:B------:R-:W-:Y:S05]  /*30a00*/  BSYNC B0 ;  /* 0x0000000000007941 */ /* 0x000fea0003800000 */
.L_x_464:
[----:B------:R-:W-:Y:S01]  /*30a10*/  ELECT P0, URZ, PT ;  /* 0x00000000003f782f */ /* 0x000fe20003800000 */
[----:B------:R-:W-:Y:S01]  /*30a20*/  NOP ;  /* 0x0000000000007918 */ /* 0x000fe20000000000 */
[----:B------:R-:W-:Y:S11]  /*30a30*/  BSSY B0, `(.L_x_466) ;  /* 0x0000004000007945 */ /* 0x000ff60003800000 */
[----:B------:R-:W-:Y:S05]  /*30a40*/  @!P0 BRA `(.L_x_467) ;  /* 0x0000000000088947 */ /* 0x000fea0003800000 */
[----:B------:R0:W-:Y:S01]  /*30a50*/  UTMACMDFLUSH ;  /* 0x00000000000079b7 */ /* 0x0001e20000000000 */
[----:B------:R-:W-:-:S04]  /*30a60*/  DEPBAR.LE SB0, 0x0 ;  /* 0x000080000000791a */ /* 0x000fc80000000000 */
.L_x_467:
[----:B------:R-:W-:Y:S05]  /*30a70*/  BSYNC B0 ;  /* 0x0000000000007941 */ /* 0x000fea0003800000 */
.L_x_466:
[----:B------:R-:W-:Y:S01]  /*30a80*/  UMOV UR4, 0x400 ;  /* 0x0000040000047882 */ /* 0x000fe20000000000 */
[----:B---3--:R-:W-:Y:S01]  /*30a90*/  IMAD.SHL.U32 R0, R0, 0x4, RZ ;  /* 0x0000000400007824 */ /* 0x008fe200078e00ff */
[----:B------:R-:W-:Y:S01]  /*30aa0*/  ULEA UR12, UR58, UR4, 0x18 ;  /* 0x000000043a0c7291 */ /* 0x000fe2000f8ec03f */
[----:B------:R-:W-:-:S03]  /*30ab0*/  ULDC UR10, c[0x0][0x884] ;  /* 0x00022100000a7ab9 */ /* 0x000fc60000000800 */
[----:B------:R-:W-:Y:S01]  /*30ac0*/  UIADD3 UR14, UR12, 0x34600, URZ ;  /* 0x000346000c0e7890 */ /* 0x000fe2000fffe03f */
[----:B-1----:R-:W-:Y:S01]  /*30ad0*/  IADD3 R4, P0, R0, UR8, RZ ;  /* 0x0000000800047c10 */ /* 0x002fe2000ff1e0ff */
[----:B------:R-:W-:Y:S01]  /*30ae0*/  UIMAD.WIDE UR10, UR10, 0x80, UR8 ;  /* 0x000000800a0a78a5 */ /* 0x000fe2000f8e0208 */
[----:B----4-:R-:W-:Y:S02]  /*30af0*/  IMAD.MOV.U32 R6, RZ, RZ, 0x1 ;  /* 0x00000001ff067424 */ /* 0x010fe400078e00ff */
[----:B------:R-:W-:-:S03]  /*30b00*/  IADD3.X R5, RZ, UR9, RZ, P0, !PT ;  /* 0x00000009ff057c10 */ /* 0x000fc600087fe4ff */
[----:B------:R-:W-:Y:S01]  /*30b10*/  IADD3 R2, P1, R0, UR10, RZ ;  /* 0x0000000a00027c10 */ /* 0x000fe2000ff3e0ff */
[----:B------:R-:W1:Y:S01]  /*30b20*/  LDS R7, [R0+UR14] ;  /* 0x0000000e00077984 */ /* 0x000e620008000800 */
[----:B------:R-:W-:Y:S02]  /*30b30*/  MOV R8, 0x1 ;  /* 0x0000000100087802 */ /* 0x000fe40000000f00 */
[----:B------:R-:W-:Y:S01]  /*30b40*/  IADD3.X R3, RZ, UR11, RZ, P1, !PT ;  /* 0x0000000bff037c10 */ /* 0x000fe20008ffe4ff */
[----:B------:R2:W3:Y:S01]  /*30b50*/  LDS R9, [R0+UR14+0x80] ;  /* 0x0000800e00097984 */ /* 0x0004e20008000800 */
[----:B------:R-:W-:Y:S01]  /*30b60*/  LOP3.LUT P1, RZ, R21, 0x7f, RZ, 0xc0, !PT ;  /* 0x0000007f15ff7812 */ /* 0x000fe2000782c0ff */
[----:B------:R-:W-:Y:S01]  /*30b70*/  BSSY B0, `(.L_x_468) ;  /* 0x00000e2000007945 */ /* 0x000fe20003800000 */
[----:B------:R-:W-:Y:S02]  /*30b80*/  MOV R10, RZ ;  /* 0x000000ff000a7202 */ /* 0x000fe40000000f00 */
[----:B------:R-:W-:-:S02]  /*30b90*/  ISETP.EQ.OR P2, PT, R20, RZ, P1 ;  /* 0x000000ff1400720c */ /* 0x000fc40000f42670 */
[----:B------:R-:W-:Y:S02]  /*30ba0*/  MOV R19, RZ ;  /* 0x000000ff00137202 */ /* 0x000fe40000000f00 */
[----:B--2---:R-:W-:Y:S01]  /*30bb0*/  MOV R0, 0x1 ;  /* 0x0000000100007802 */ /* 0x004fe20000000f00 */
[----:B------:R-:W-:Y:S02]  /*30bc0*/  ULOP3.LUT UR20, UR59, 0x1, URZ, 0xfc, !UPT ;  /* 0x000000013b147892 */ /* 0x000fe4000f8efc3f */
[----:B------:R-:W-:Y:S02]  /*30bd0*/  ULOP3.LUT UR13, UR40, 0x2, URZ, 0xfc, !UPT ;  /* 0x00000002280d7892 */ /* 0x000fe4000f8efc3f */
[----:B------:R-:W-:Y:S01]  /*30be0*/  UIADD3 UR15, UR12, 0x34680, URZ ;  /* 0x000346800c0f7890 */ /* 0x000fe2000fffe03f */
[----:B-1----:R-:W5:Y:S04]  /*30bf0*/  ATOMG.E.EXCH.STRONG.GPU PT, RZ, [R4], R7 ;  /* 0x0000000704ff73a8 */ /* 0x002f6800041ee100 */
[----:B---3--:R1:W5:Y:S02]  /*30c00*/  ATOMG.E.EXCH.STRONG.GPU PT, RZ, [R2], R9 ;  /* 0x0000000902ff73a8 */ /* 0x00836400041ee100 */
[----:B-1----:R-:W-:-:S02]  /*30c10*/  PRMT R2, R6, 0x7610, R2 ;  /* 0x0000761006027816 */ /* 0x002fc40000000002 */
[----:B------:R-:W-:-:S07]  /*30c20*/  PRMT R3, R8, 0x7610, R3 ;  /* 0x0000761008037816 */ /* 0x000fce0000000003 */
.L_x_488:
[----:B------:R-:W-:Y:S01]  /*30c30*/  LOP3.LUT P0, RZ, R3, 0xff, RZ, 0xc0, !PT ;  /* 0x000000ff03ff7812 */ /* 0x000fe2000780c0ff */
[----:B-----5:R-:W-:Y:S01]  /*30c40*/  VIADD R4, R11, 0x7f ;  /* 0x0000007f0b047836 */ /* 0x020fe20000000000 */
[----:B------:R-:W-:Y:S05]  /*30c50*/  YIELD ;  /* 0x0000000000007946 */ /* 0x000fea0003800000 */
[----:B------:R-:W-:Y:S01]  /*30c60*/  SHF.R.S32.HI R5, RZ, 0x1f, R4 ;  /* 0x0000001fff057819 */ /* 0x000fe20000011404 */
[----:B------:R-:W-:Y:S03]  /*30c70*/  BSSY B1, `(.L_x_469) ;  /* 0x0000008000017945 */ /* 0x000fe60003800000 */
[----:B------:R-:W-:-:S02]  /*30c80*/  LEA.HI R5, R5, R4, RZ, 0x7 ;  /* 0x0000000405057211 */ /* 0x000fc400078f38ff */
[----:B------:R-:W-:Y:S05]  /*30c90*/  @!P0 BRA `(.L_x_470) ;  /* 0x0000000000148947 */ /* 0x000fea0003800000 */
[----:B------:R-:W-:-:S04]  /*30ca0*/  DEPBAR {5,4,3,2,1,0} ;  /* 0x0000003f0000791a */ /* 0x000fc80000000000 */
[----:B------:R1:W-:Y:S01]  /*30cb0*/  UTMACCTL.IV [UR8] ;  /* 0x00000000080079b9 */ /* 0x0003e20008000000 */
[----:B------:R-:W-:-:S04]  /*30cc0*/  DEPBAR {5,4,3,2,1,0} ;  /* 0x0000003f0000791a */ /* 0x000fc80000000000 */
[----:B------:R1:W-:Y:S02]  /*30cd0*/  UTMACCTL.IV [UR10] ;  /* 0x000000000a0079b9 */ /* 0x0003e40008000000 */
[----:B-1----:R-:W-:Y:S01]  /*30ce0*/  NOP ;  /* 0x0000000000007918 */ /* 0x002fe20000000000 */
.L_x_470:
[----:B------:R-:W-:Y:S05]  /*30cf0*/  BSYNC B1 ;  /* 0x0000000000017941 */ /* 0x000fea0003800000 */
.L_x_469:
[----:B------:R-:W-:Y:S01]  /*30d00*/  UMOV UR4, 0xffffffff ;  /* 0xffffffff00047882 */ /* 0x000fe20000000000 */
[----:B------:R-:W-:Y:S02]  /*30d10*/  SHF.R.S32.HI R7, RZ, 0x7, R5 ;  /* 0x00000007ff077819 */ /* 0x000fe40000011405 */
[----:B------:R-:W-:Y:S05]  /*30d20*/  BRA.DIV UR4, `(.L_x_471) ;  /* 0x0000004e04c07947 */ /* 0x000fea000b800000 */
[----:B------:R-:W-:-:S13]  /*30d30*/  ELECT P6, URZ, PT ;  /* 0x00000000003f782f */ /* 0x000fda00038c0000 */
.L_x_611:
[----:B------:R-:W-:Y:S01]  /*30d40*/  ISETP.LT.OR P6, PT, R11, 0x1, !P6 ;  /* 0x000000010b00780c */ /* 0x000fe200077c1670 */
[----:B------:R-:W-:-:S12]  /*30d50*/  BSSY B1, `(.L_x_472) ;  /* 0x000002d000017945 */ /* 0x000fd80003800000 */
[----:B------:R-:W-:Y:S05]  /*30d60*/  @P6 BRA `(.L_x_473) ;  /* 0x0000000000ac6947 */ /* 0x000fea0003800000 */
[----:B------:R-:W-:Y:S01]  /*30d70*/  SHF.L.U32 R17, R17, 0x8, RZ ;  /* 0x0000000811117819 */ /* 0x000fe200000006ff */
[----:B------:R-:W-:Y:S01]  /*30d80*/  IMAD.MOV.U32 R12, RZ, RZ, RZ ;  /* 0x000000ffff0c7224 */ /* 0x000fe200078e00ff */
[----:B------:R-:W-:Y:S02]  /*30d90*/  SHF.L.U32 R16, R16, 0x8, RZ ;  /* 0x0000000810107819 */ /* 0x000fe400000006ff */
[----:B------:R-:W-:Y:S02]  /*30da0*/  IADD3 R9, R7, 0x1, RZ ;  /* 0x0000000107097810 */ /* 0x000fe40007ffe0ff */
[----:B------:R-:W-:Y:S02]  /*30db0*/  MOV R3, R0 ;  /* 0x0000000000037202 */ /* 0x000fe40000000f00 */
[----:B------:R-:W-:-:S07]  /*30dc0*/  MOV R4, R10 ;  /* 0x0000000a00047202 */ /* 0x000fce0000000f00 */
.L_x_477:
[----:B--2---:R-:W-:Y:S01]  /*30dd0*/  LEA R8, R4, UR12, 0x3 ;  /* 0x0000000c04087c11 */ /* 0x004fe2000f8e18ff */
[----:B------:R-:W-:Y:S05]  /*30de0*/  YIELD ;  /* 0x0000000000007946 */ /* 0x000fea0003800000 */
[----:B------:R-:W-:Y:S01]  /*30df0*/  SHF.L.U32 R5, R3, 0x1f, RZ ;  /* 0x0000001f03057819 */ /* 0x000fe200000006ff */
[----:B------:R-:W1:Y:S03]  /*30e00*/  @!P1 LDC R6, c[0x0][0x500] ;  /* 0x00014000ff069b82 */ /* 0x000e660000000800 */
[----:B------:R-:W2:Y:S02]  /*30e10*/  SYNCS.PHASECHK.TRANS64.TRYWAIT P0, [R8+URZ+0x34498], R5 ;  /* 0x03449805080075a7 */ /* 0x000ea4000800017f */
[----:B--2---:R-:W-:Y:S05]  /*30e20*/  @!P0 BRA `(.L_x_474) ;  /* 0x0000004c00a08947 */ /* 0x004fea0003800000 */
.L_x_612:
[----:B------:R-:W-:Y:S01]  /*30e30*/  UPRMT UR4, UR13, 0x9910, URZ ;  /* 0x000099100d047896 */ /* 0x000fe2000800003f */
[----:B-1----:R1:W-:Y:S03]  /*30e40*/  @!P1 SYNCS.ARRIVE.TRANS64 RZ, [R8+URZ+0x34480], R6 ;  /* 0x0344800608ff99a7 */ /* 0x0023e6000800003f */
[----:B------:R-:W-:-:S06]  /*30e50*/  UISETP.NE.AND UP0, UPT, UR4, 0x2, UPT ;  /* 0x000000020400788c */ /* 0x000fcc000bf05270 */
[----:B------:R-:W-:-:S13]  /*30e60*/  PLOP3.LUT P0, PT, PT, PT, UP0, 0x80, 0x0 ;  /* 0x000000000000781c */ /* 0x000fda0003f0f008 */
[----:B-1----:R-:W-:Y:S05]  /*30e70*/  @P0 BRA `(.L_x_475) ;  /* 0x0000000000040947 */ /* 0x002fea0003800000 */
[----:B------:R-:W-:Y:S01]  /*30e80*/  BPT.TRAP 0x1 ;  /* 0x000000040000795c */ /* 0x000fe20000300000 */
.L_x_475:
[----:B------:R-:W-:Y:S05]  /*30e90*/  @P2 BRA `(.L_x_476) ;  /* 0x0000000000042947 */ /* 0x000fea0003800000 */
[----:B------:R-:W-:Y:S01]  /*30ea0*/  BPT.TRAP 0x1 ;  /* 0x000000040000795c */ /* 0x000fe20000300000 */
.L_x_476:
[----:B------:R-:W-:Y:S01]  /*30eb0*/  R2UR UR4, R4 ;  /* 0x00000000040472ca */ /* 0x000fe200000e0000 */
[----:B------:R-:W-:Y:S01]  /*30ec0*/  VIADD R9, R9, 0xffffffff ;  /* 0xffffffff09097836 */ /* 0x000fe20000000000 */
[----:B------:R-:W-:Y:S01]  /*30ed0*/  R2UR UR5, R8 ;  /* 0x00000000080572ca */ /* 0x000fe200000e0000 */
[----:B------:R-:W-:Y:S01]  /*30ee0*/  UMOV UR22, 0x0 ;  /* 0x0000000000167882 */ /* 0x000fe20000000000 */
[----:B------:R-:W-:Y:S01]  /*30ef0*/  R2UR UR6, R12 ;  /* 0x000000000c0672ca */ /* 0x000fe200000e0000 */
[----:B------:R-:W-:Y:S01]  /*30f00*/  UMOV UR23, 0x10000000 ;  /* 0x1000000000177882 */ /* 0x000fe20000000000 */
[----:B------:R-:W-:Y:S02]  /*30f10*/  R2UR UR7, R16 ;  /* 0x00000000100772ca */ /* 0x000fe400000e0000 */
[----:B------:R-:W-:Y:S02]  /*30f20*/  R2UR UR19, R17 ;  /* 0x00000000111372ca */ /* 0x000fe400000e0000 */
[----:B------:R-:W-:-:S02]  /*30f30*/  ISETP.GT.AND P3, PT, R9, 0x1, PT ;  /* 0x000000010900780c */ /* 0x000fc40003f64270 */
[----:B------:R-:W-:Y:S01]  /*30f40*/  IADD3 R4, R4, 0x1, RZ ;  /* 0x0000000104047810 */ /* 0x000fe20007ffe0ff */
[----:B------:R-:W-:Y:S01]  /*30f50*/  ULEA UR4, UR4, UR12, 0xf ;  /* 0x0000000c04047291 */ /* 0x000fe2000f8e783f */
[----:B------:R-:W-:Y:S01]  /*30f60*/  IADD3 R12, R12, 0x80, RZ ;  /* 0x000000800c0c7810 */ /* 0x000fe20007ffe0ff */
[----:B------:R-:W-:Y:S01]  /*30f70*/  UIADD3 UR5, UR5, 0x34480, URZ ;  /* 0x0003448005057890 */ /* 0x000fe2000fffe03f */
[C---:B------:R-:W-:Y:S01]  /*30f80*/  ISETP.NE.AND P0, PT, R4.reuse, 0x3, PT ;  /* 0x000000030400780c */ /* 0x040fe20003f05270 */
[----:B------:R-:W-:Y:S01]  /*30f90*/  UIADD3 UR16, UR4, 0x18000, URZ ;  /* 0x0001800004107890 */ /* 0x000fe2000fffe03f */
[----:B------:R-:W-:Y:S02]  /*30fa0*/  UMOV UR18, UR6 ;  /* 0x0000000600127c82 */ /* 0x000fe40008000000 */
[----:B------:R-:W-:Y:S02]  /*30fb0*/  SEL R6, RZ, 0x1, P0 ;  /* 0x00000001ff067807 */ /* 0x000fe40000000000 */
[----:B------:R-:W-:Y:S01]  /*30fc0*/  UMOV UR17, UR5 ;  /* 0x0000000500117c82 */ /* 0x000fe20008000000 */
[----:B------:R-:W-:Y:S01]  /*30fd0*/  SEL R4, R4, RZ, P0 ;  /* 0x000000ff04047207 */ /* 0x000fe20000000000 */
[----:B------:R1:W-:Y:S01]  /*30fe0*/  UTMALDG.2D [UR4], [UR8], desc[UR22] ;  /* 0x00001604080075b4 */ /* 0x0003e20008009000 */
[----:B------:R-:W-:Y:S01]  /*30ff0*/  LOP3.LUT R3, R3, R6, RZ, 0x3c, !PT ;  /* 0x0000000603037212 */ /* 0x000fe200078e3cff */
[----:B------:R1:W-:Y:S02]  /*31000*/  UTMALDG.2D [UR16], [UR10], desc[UR22] ;  /* 0x000016100a0075b4 */ /* 0x0003e40008009000 */
[----:B-1----:R-:W-:Y:S05]  /*31010*/  @P3 BRA `(.L_x_477) ;  /* 0xfffffffc006c3947 */ /* 0x002fea000383ffff */
.L_x_473:
[----:B------:R-:W-:Y:S05]  /*31020*/  BSYNC B1 ;  /* 0x0000000000017941 */ /* 0x000fea0003800000 */
.L_x_472:
[----:B------:R-:W-:Y:S02]  /*31030*/  LOP3.LUT P3, RZ, R2, 0xff, RZ, 0xc0, !PT ;  /* 0x000000ff02ff7812 */ /* 0x000fe4000786c0ff */
[C---:B------:R-:W-:Y:S02]  /*31040*/  IADD3 R10, R7.reuse, R10, RZ ;  /* 0x0000000a070a7210 */ /* 0x040fe40007ffe0ff */
[----:B------:R-:W-:Y:S02]  /*31050*/  MOV R4, UR20 ;  /* 0x0000001400047c02 */ /* 0x000fe40008000f00 */
[C---:B------:R-:W-:Y:S01]  /*31060*/  ISETP.GT.U32.AND P0, PT, R10.reuse, 0x2, PT ;  /* 0x000000020a00780c */ /* 0x040fe20003f04070 */
[----:B------:R-:W-:Y:S01]  /*31070*/  IMAD.WIDE.U32 R2, R10, -0x55555555, RZ ;  /* 0xaaaaaaab0a027825 */ /* 0x000fe200078e00ff */
[----:B------:R-:W-:Y:S02]  /*31080*/  ISETP.NE.AND P4, PT, R4, 0x3, PT ;  /* 0x000000030400780c */ /* 0x000fe40003f85270 */
[----:B------:R-:W-:-:S02]  /*31090*/  ISETP.LT.U32.AND P0, PT, R7, 0x3, P0 ;  /* 0x000000030700780c */ /* 0x000fc40000701070 */
[----:B------:R-:W-:Y:S01]  /*310a0*/  SHF.R.U32.HI R3, RZ, 0x1, R3 ;  /* 0x00000001ff037819 */ /* 0x000fe20000011603 */
[----:B------:R-:W-:Y:S01]  /*310b0*/  @P3 SYNCS.ARRIVE.TRANS64.A1T0 RZ, [UR12+0x344f8], RZ ;  /* 0x0344f8ffffff39a7 */ /* 0x000fe2000810000c */
[----:B------:R-:W-:Y:S02]  /*310c0*/  ISETP.GE.U32.AND P3, PT, R7, 0x3, PT ;  /* 0x000000030700780c */ /* 0x000fe40003f66070 */
[----:B--2---:R-:W-:Y:S01]  /*310d0*/  SEL R5, RZ, 0x1, !P0 ;  /* 0x00000001ff057807 */ /* 0x004fe20004000000 */
[----:B------:R-:W-:-:S03]  /*310e0*/  IMAD R10, R3, -0x3, R10 ;  /* 0xfffffffd030a7824 */ /* 0x000fc600078e020a */
[----:B------:R-:W-:-:S07]  /*310f0*/  LOP3.LUT R0, R0, R5, RZ, 0x3c, !PT ;  /* 0x0000000500007212 */ /* 0x000fce00078e3cff */
[----:B------:R-:W-:Y:S01]  /*31100*/  @P3 LOP3.LUT R0, R0, 0x1, R3, 0x78, !PT ;  /* 0x0000000100003812 */ /* 0x000fe200078e7803 */
[----:B------:R-:W-:Y:S06]  /*31110*/  @!P4 BRA `(.L_x_478) ;  /* 0x000000000004c947 */ /* 0x000fec0003800000 */
[----:B------:R-:W-:Y:S01]  /*31120*/  BPT.TRAP 0x1 ;  /* 0x000000040000795c */ /* 0x000fe20000300000 */
.L_x_478:
[C---:B------:R-:W-:Y:S01]  /*31130*/  LEA R3, R22.reuse, UR12, 0x3 ;  /* 0x0000000c16037c11 */ /* 0x040fe2000f8e18ff */
[----:B------:R-:W-:Y:S01]  /*31140*/  BSSY B1, `(.L_x_479) ;  /* 0x0000005000017945 */ /* 0x000fe20003800000 */
[----:B------:R-:W-:Y:S02]  /*31150*/  SHF.L.U32 R2, R19, 0x1f, RZ ;  /* 0x0000001f13027819 */ /* 0x000fe400000006ff */
[----:B------:R-:W-:Y:S02]  /*31160*/  LEA R4, R22, UR12, 0x4 ;  /* 0x0000000c16047c11 */ /* 0x000fe4000f8e20ff */
[----:B------:R-:W1:Y:S02]  /*31170*/  SYNCS.PHASECHK.TRANS64.TRYWAIT P0, [R3+URZ+0x34400], R2 ;  /* 0x03440002030075a7 */ /* 0x000e64000800017f */
[----:B-1----:R-:W-:Y:S05]  /*31180*/  @!P0 BRA `(.L_x_480) ;  /* 0x0000004800dc8947 */ /* 0x002fea0003800000 */
.L_x_613:
[----:B------:R-:W-:Y:S05]  /*31190*/  BSYNC B1 ;  /* 0x0000000000017941 */ /* 0x000fea0003800000 */
.L_x_479:
[----:B------:R-:W2:Y:S01]  /*311a0*/  LDS.128 R4, [R4+0x34520] ;  /* 0x0345200004047984 */ /* 0x000ea20000000c00 */
[----:B------:R-:W-:Y:S01]  /*311b0*/  @!PT LDS RZ, [RZ] ;  /* 0x00000000fffff984 */ /* 0x000fe20000000800 */
[----:B------:R-:W-:Y:S01]  /*311c0*/  @!PT LDS RZ, [RZ] ;  /* 0x00000000fffff984 */ /* 0x000fe20000000800 */
[----:B------:R-:W-:Y:S01]  /*311d0*/  @!PT LDS RZ, [RZ] ;  /* 0x00000000fffff984 */ /* 0x000fe20000000800 */
[----:B------:R-:W-:Y:S01]  /*311e0*/  @!PT LDS RZ, [RZ] ;  /* 0x00000000fffff984 */ /* 0x000fe20000000800 */
[----:B------:R3:W-:Y:S06]  /*311f0*/  MEMBAR.ALL.CTA ;  /* 0x0000000000007992 */ /* 0x0007ec0000008000 */
[----:B---3--:R-:W3:Y:S01]  /*31200*/  FENCE.VIEW.ASYNC.S ;  /* 0x00000000000073c6 */ /* 0x008ee20000000000 */
[----:B--2---:R-:W-:Y:S01]  /*31210*/  IMAD.MOV.U32 R17, RZ, RZ, R5 ;  /* 0x000000ffff117224 */ /* 0x004fe200078e0005 */
[----:B------:R-:W-:Y:S01]  /*31220*/  MOV R16, R4 ;  /* 0x0000000400107202 */ /* 0x000fe20000000f00 */
[----:B---3--:R-:W-:Y:S06]  /*31230*/  @!P4 BRA `(.L_x_481) ;  /* 0x000000000004c947 */ /* 0x008fec0003800000 */
[----:B------:R-:W-:Y:S01]  /*31240*/  BPT.TRAP 0x1 ;  /* 0x000000040000795c */ /* 0x000fe20000300000 */
.L_x_481:
[----:B------:R-:W2:Y:S01]  /*31250*/  S2R R5, SR_CgaCtaId ;  /* 0x0000000000057919 */ /* 0x000ea20000008800 */
[----:B------:R-:W-:Y:S02]  /*31260*/  ISETP.NE.AND P0, PT, R7, RZ, PT ;  /* 0x000000ff0700720c */ /* 0x000fe40003f05270 */
[----:B-1----:R-:W-:Y:S02]  /*31270*/  IADD3 R2, R3, 0x34440, RZ ;  /* 0x0003444003027810 */ /* 0x002fe40007ffe0ff */
[CC--:B------:R-:W-:Y:S02]  /*31280*/  ISETP.EQ.OR P0, PT, R6.reuse, R18.reuse, !P0 ;  /* 0x000000120600720c */ /* 0x0c0fe40004702670 */
[----:B------:R-:W-:Y:S02]  /*31290*/  ISETP.NE.AND P3, PT, R6, R18, PT ;  /* 0x000000120600720c */ /* 0x000fe40003f65270 */
[----:B--2---:R-:W-:-:S04]  /*312a0*/  PRMT R2, R5, 0x654, R2 ;  /* 0x0000065405027816 */ /* 0x004fc80000000002 */
[----:B------:R1:W-:Y:S05]  /*312b0*/  SYNCS.ARRIVE.TRANS64.RED.A1T0 RZ, [R2+URZ], RZ ;  /* 0x000000ff02ff79a7 */ /* 0x0003ea000810043f */
[----:B------:R-:W-:Y:S05]  /*312c0*/  @P0 BRA `(.L_x_482) ;  /* 0x00000004008c0947 */ /* 0x000fea0003800000 */
[----:B-1----:R-:W1:Y:S02]  /*312d0*/  LDC.64 R2, c[0x0][0x290] ;  /* 0x0000a400ff027b82 */ /* 0x002e640000000a00 */
[----:B-1----:R-:W-:-:S05]  /*312e0*/  IMAD.WIDE R2, R6, 0xc, R2 ;  /* 0x0000000c06027825 */ /* 0x002fca00078e0202 */
[----:B------:R1:W5:Y:S01]  /*312f0*/  LDG.E R11, desc[UR38][R2.64+0x8] ;  /* 0x00000826020b7981 */ /* 0x000362000c1e1900 */
[----:B------:R-:W-:-:S03]  /*31300*/  UMOV UR4, 0xffffffff ;  /* 0xffffffff00047882 */ /* 0x000fc60000000000 */
[----:B------:R-:W-:Y:S05]  /*31310*/  BRA.DIV UR4, `(.L_x_483) ;  /* 0x0000004a048c7947 */ /* 0x000fea000b800000 */
[----:B------:R-:W-:-:S13]  /*31320*/  ELECT P6, URZ, PT ;  /* 0x00000000003f782f */ /* 0x000fda00038c0000 */
.L_x_616:
[----:B------:R-:W-:Y:S04]  /*31330*/  BSSY B1, `(.L_x_484) ;  /* 0x0000049000017945 */ /* 0x000fe80003800000 */
[----:B------:R-:W-:Y:S05]  /*31340*/  @!P6 BRA `(.L_x_485) ;  /* 0x00000004001ce947 */ /* 0x000fea0003800000 */
[----:B------:R-:W-:Y:S01]  /*31350*/  SHF.R.S32.HI R21, RZ, 0x1f, R6 ;  /* 0x0000001fff157819 */ /* 0x000fe20000011406 */
[----:B------:R-:W-:Y:S01]  /*31360*/  ULDC.64 UR4, c[0x0][0x510] ;  /* 0x0001440000047ab9 */ /* 0x000fe20000000a00 */
[C---:B------:R-:W-:Y:S01]  /*31370*/  SHF.L.U32 R20, R6.reuse, 0x3, RZ ;  /* 0x0000000306147819 */ /* 0x040fe200000006ff */
[----:B------:R-:W-:Y:S01]  /*31380*/  ULDC.64 UR6, c[0x0][0x520] ;  /* 0x0001480000067ab9 */ /* 0x000fe20000000a00 */
[----:B------:R-:W-:Y:S01]  /*31390*/  SHF.L.U64.HI R21, R6, 0x3, R21 ;  /* 0x0000000306157819 */ /* 0x000fe20000010215 */
[----:B------:R-:W2:Y:S01]  /*313a0*/  LDG.E R18, desc[UR38][R2.64] ;  /* 0x0000002602127981 */ /* 0x000ea2000c1e1900 */
[C---:B------:R-:W-:Y:S02]  /*313b0*/  IADD3 R8, P0, R20.reuse, UR4, RZ ;  /* 0x0000000414087c10 */ /* 0x040fe4000ff1e0ff */
[----:B------:R-:W-:Y:S02]  /*313c0*/  IADD3 R4, P4, R20, UR6, RZ ;  /* 0x0000000614047c10 */ /* 0x000fe4000ff9e0ff */
[C---:B------:R-:W-:Y:S01]  /*313d0*/  IADD3.X R9, R21.reuse, UR5, RZ, P0, !PT ;  /* 0x0000000515097c10 */ /* 0x040fe200087fe4ff */
[----:B------:R-:W-:Y:S01]  /*313e0*/  ULDC.64 UR4, c[0x0][0x518] ;  /* 0x0001460000047ab9 */ /* 0x000fe20000000a00 */
[----:B------:R-:W-:-:S03]  /*313f0*/  IADD3.X R5, R21, UR7, RZ, P4, !PT ;  /* 0x0000000715057c10 */ /* 0x000fc6000a7fe4ff */
[----:B------:R-:W3:Y:S04]  /*31400*/  LDG.E.64 R14, desc[UR38][R8.64] ;  /* 0x00000026080e7981 */ /* 0x000ee8000c1e1b00 */
[----:B------:R4:W2:Y:S04]  /*31410*/  LDG.E.64 R12, desc[UR38][R4.64] ;  /* 0x00000026040c7981 */ /* 0x0008a8000c1e1b00 */
[----:B-1----:R-:W2:Y:S01]  /*31420*/  LDG.E R2, desc[UR38][R2.64+0x4] ;  /* 0x0000042602027981 */ /* 0x002ea2000c1e1900 */
[----:B----4-:R-:W-:-:S04]  /*31430*/  IADD3 R4, P0, R20, UR4, RZ ;  /* 0x0000000414047c10 */ /* 0x010fc8000ff1e0ff */
[----:B------:R-:W-:Y:S01]  /*31440*/  IADD3.X R5, R21, UR5, RZ, P0, !PT ;  /* 0x0000000515057c10 */ /* 0x000fe200087fe4ff */
[----:B------:R-:W-:-:S04]  /*31450*/  ULDC.64 UR4, c[0x0][0x528] ;  /* 0x00014a0000047ab9 */ /* 0x000fc80000000a00 */
[----:B------:R1:W4:Y:S02]  /*31460*/  LDG.E.64 R8, desc[UR38][R4.64] ;  /* 0x0000002604087981 */ /* 0x000324000c1e1b00 */
[----:B-1----:R-:W-:-:S04]  /*31470*/  IADD3 R4, P0, R20, UR4, RZ ;  /* 0x0000000414047c10 */ /* 0x002fc8000ff1e0ff */
[----:B------:R-:W-:-:S06]  /*31480*/  IADD3.X R5, R21, UR5, RZ, P0, !PT ;  /* 0x0000000515057c10 */ /* 0x000fcc00087fe4ff */
[----:B------:R-:W4:Y:S04]  /*31490*/  LDG.E.64 R4, desc[UR38][R4.64] ;  /* 0x0000002604047981 */ /* 0x000f28000c1e1b00 */
[----:B---3--:R-:W-:Y:S04]  /*314a0*/  STS.64 [UR14], R14 ;  /* 0x0000000eff007988 */ /* 0x008fe80008000a0e */
[----:B--2---:R-:W-:Y:S04]  /*314b0*/  STS.64 [UR15], R12 ;  /* 0x0000000cff007988 */ /* 0x004fe80008000a0f */
[----:B------:R-:W1:Y:S01]  /*314c0*/  LDS R20, [UR14+0x1c] ;  /* 0x00001c0eff147984 */ /* 0x000e620008000800 */
[----:B----4-:R-:W-:-:S04]  /*314d0*/  LOP3.LUT R25, R9, 0x1fffffff, RZ, 0xc0, !PT ;  /* 0x1fffffff09197812 */ /* 0x010fc800078ec0ff */
[----:B------:R-:W-:-:S04]  /*314e0*/  SHF.R.U32.HI R9, RZ, 0x4, R25 ;  /* 0x00000004ff097819 */ /* 0x000fc80000011619 */
[----:B-1----:R-:W-:-:S05]  /*314f0*/  LOP3.LUT R9, R20, 0xf, R9, 0xb8, !PT ;  /* 0x0000000f14097812 */ /* 0x002fca00078eb809 */
[----:B------:R-:W-:Y:S04]  /*31500*/  STS [UR14+0x1c], R9 ;  /* 0x00001c09ff007988 */ /* 0x000fe8000800080e */
[----:B------:R-:W1:Y:S02]  /*31510*/  LDS R23, [UR14+0x1c] ;  /* 0x00001c0eff177984 */ /* 0x000e640008000800 */
[----:B-1----:R-:W-:-:S05]  /*31520*/  LOP3.LUT R23, R23, 0xf0, RZ, 0xb8, !PT ;  /* 0x000000f017177812 */ /* 0x002fca00078eb8ff */
[----:B------:R-:W-:Y:S04]  /*31530*/  STS [UR14+0x1c], R23 ;  /* 0x00001c17ff007988 */ /* 0x000fe8000800080e */
[----:B------:R-:W1:Y:S01]  /*31540*/  LDS R21, [UR14+0x1c] ;  /* 0x00001c0eff157984 */ /* 0x000e620008000800 */
[----:B------:R-:W-:-:S05]  /*31550*/  IMAD.U32 R20, RZ, RZ, UR14 ;  /* 0x0000000eff147e24 */ /* 0x000fca000f8e00ff */
[----:B------:R-:W-:Y:S02]  /*31560*/  SHF.R.U64 R20, R20, 0x4, RZ ;  /* 0x0000000414147819 */ /* 0x000fe400000012ff */
[----:B-1----:R-:W-:-:S05]  /*31570*/  LOP3.LUT R21, R21, 0xf00, RZ, 0xb8, !PT ;  /* 0x00000f0015157812 */ /* 0x002fca00078eb8ff */
[----:B------:R-:W-:Y:S04]  /*31580*/  STS.64 [UR14+0x18], R20 ;  /* 0x00001814ff007988 */ /* 0x000fe80008000a0e */
[----:B------:R-:W1:Y:S01]  /*31590*/  LDS R24, [UR14+0x1c] ;  /* 0x00001c0eff187984 */ /* 0x000e620008000800 */
[----:B------:R-:W-:Y:S02]  /*315a0*/  SHF.R.U64 R9, R8, 0x4, R25 ;  /* 0x0000000408097819 */ /* 0x000fe40000001219 */
[----:B------:R-:W-:Y:S02]  /*315b0*/  CS2R R14, SRZ ;  /* 0x00000000000e7805 */ /* 0x000fe4000001ff00 */
[----:B-----5:R-:W-:Y:S02]  /*315c0*/  IADD3 R12, R11, -0x1, RZ ;  /* 0xffffffff0b0c7810 */ /* 0x020fe40007ffe0ff */
[----:B------:R-:W-:Y:S01]  /*315d0*/  IADD3 R13, R18, -0x1, RZ ;  /* 0xffffffff120d7810 */ /* 0x000fe20007ffe0ff */
[----:B------:R-:W-:Y:S04]  /*315e0*/  STS [UR14+0x10], R20 ;  /* 0x00001014ff007988 */ /* 0x000fe8000800080e */
[----:B------:R-:W-:Y:S04]  /*315f0*/  STS [UR14+0x14], R20 ;  /* 0x00001414ff007988 */ /* 0x000fe8000800080e */
[----:B------:R-:W-:Y:S04]  /*31600*/  STS.128 [UR14+0x20], R12 ;  /* 0x0000200cff007988 */ /* 0x000fe80008000c0e */
[----:B------:R-:W-:Y:S04]  /*31610*/  STS [UR14+0xc], R9 ;  /* 0x00000c09ff007988 */ /* 0x000fe8000800080e */
[----:B------:R-:W-:Y:S01]  /*31620*/  STS [UR14+0x30], RZ ;  /* 0x000030ffff007988 */ /* 0x000fe2000800080e */
[----:B-1----:R-:W-:-:S05]  /*31630*/  LOP3.LUT R3, R24, 0xf000, RZ, 0xb8, !PT ;  /* 0x0000f00018037812 */ /* 0x002fca00078eb8ff */
[----:B------:R-:W-:Y:S04]  /*31640*/  STS [UR14+0x1c], R3 ;  /* 0x00001c03ff007988 */ /* 0x000fe8000800080e */
[----:B------:R-:W1:Y:S01]  /*31650*/  LDS R8, [UR15+0x1c] ;  /* 0x00001c0fff087984 */ /* 0x000e620008000800 */
[----:B------:R-:W-:-:S04]  /*31660*/  LOP3.LUT R21, R5, 0x1fffffff, RZ, 0xc0, !PT ;  /* 0x1fffffff05157812 */ /* 0x000fc800078ec0ff */
[----:B------:R-:W-:-:S04]  /*31670*/  SHF.R.U32.HI R5, RZ, 0x4, R21 ;  /* 0x00000004ff057819 */ /* 0x000fc80000011615 */
[----:B-1----:R-:W-:-:S05]  /*31680*/  LOP3.LUT R8, R8, 0xf, R5, 0xb8, !PT ;  /* 0x0000000f08087812 */ /* 0x002fca00078eb805 */
[----:B------:R-:W-:Y:S04]  /*31690*/  STS [UR15+0x1c], R8 ;  /* 0x00001c08ff007988 */ /* 0x000fe8000800080f */
[----:B------:R-:W1:Y:S02]  /*316a0*/  LDS R5, [UR15+0x1c] ;  /* 0x00001c0fff057984 */ /* 0x000e640008000800 */
[----:B-1----:R-:W-:-:S05]  /*316b0*/  LOP3.LUT R5, R5, 0xf0, RZ, 0xb8, !PT ;  /* 0x000000f005057812 */ /* 0x002fca00078eb8ff */
[----:B------:R-:W-:Y:S04]  /*316c0*/  STS [UR15+0x1c], R5 ;  /* 0x00001c05ff007988 */ /* 0x000fe8000800080f */
[----:B------:R-:W1:Y:S01]  /*316d0*/  LDS R9, [UR15+0x1c] ;  /* 0x00001c0fff097984 */ /* 0x000e620008000800 */
[----:B------:R-:W-:-:S04]  /*316e0*/  MOV R24, UR15 ;  /* 0x0000000f00187c02 */ /* 0x000fc80008000f00 */
[----:B------:R-:W-:Y:S02]  /*316f0*/  SHF.R.U64 R24, R24, 0x4, RZ ;  /* 0x0000000418187819 */ /* 0x000fe400000012ff */
[----:B-1----:R-:W-:-:S05]  /*31700*/  LOP3.LUT R25, R9, 0xf00, RZ, 0xb8, !PT ;  /* 0x00000f0009197812 */ /* 0x002fca00078eb8ff */
[----:B------:R-:W-:Y:S04]  /*31710*/  STS.64 [UR15+0x18], R24 ;  /* 0x00001818ff007988 */ /* 0x000fe80008000a0f */
[----:B------:R-:W1:Y:S01]  /*31720*/  LDS R3, [UR15+0x1c] ;  /* 0x00001c0fff037984 */ /* 0x000e620008000800 */
[----:B------:R-:W-:Y:S01]  /*31730*/  VIADD R13, R2, 0xffffffff ;  /* 0xffffffff020d7836 */ /* 0x000fe20000000000 */
[----:B------:R-:W-:Y:S02]  /*31740*/  SHF.R.U64 R4, R4, 0x4, R21 ;  /* 0x0000000404047819 */ /* 0x000fe40000001215 */
[----:B------:R2:W-:Y:S04]  /*31750*/  STS [UR15+0x10], R24 ;  /* 0x00001018ff007988 */ /* 0x0005e8000800080f */
[----:B------:R2:W-:Y:S04]  /*31760*/  STS.128 [UR15+0x20], R12 ;  /* 0x0000200cff007988 */ /* 0x0005e80008000c0f */
[----:B------:R2:W-:Y:S04]  /*31770*/  STS [UR15+0xc], R4 ;  /* 0x00000c04ff007988 */ /* 0x0005e8000800080f */
[----:B------:R2:W-:Y:S04]  /*31780*/  STS [UR15+0x14], R24 ;  /* 0x00001418ff007988 */ /* 0x0005e8000800080f */
[----:B------:R-:W-:Y:S01]  /*31790*/  STS [UR15+0x30], RZ ;  /* 0x000030ffff007988 */ /* 0x000fe2000800080f */
[----:B-1----:R-:W-:-:S05]  /*317a0*/  LOP3.LUT R2, R3, 0xf000, RZ, 0xb8, !PT ;  /* 0x0000f00003027812 */ /* 0x002fca00078eb8ff */
[----:B------:R2:W-:Y:S02]  /*317b0*/  STS [UR15+0x1c], R2 ;  /* 0x00001c02ff007988 */ /* 0x0005e4000800080f */
.L_x_485:
[----:B------:R-:W-:Y:S05]  /*317c0*/  BSYNC B1 ;  /* 0x0000000000017941 */ /* 0x000fea0003800000 */
.L_x_484:
[----:B------:R-:W-:-:S03]  /*317d0*/  UMOV UR4, 0xffffffff ;  /* 0xffffffff00047882 */ /* 0x000fc60000000000 */
[----:B------:R-:W-:Y:S05]  /*317e0*/  BRA.DIV UR4, `(.L_x_486) ;  /* 0x0000004604787947 */ /* 0x000fea000b800000 */
[----:B------:R-:W-:Y:S01]  /*317f0*/  ELECT P6, URZ, PT ;  /* 0x00000000003f782f */ /* 0x000fe200038c0000 */
[----:B------:R-:W-:-:S12]  /*31800*/  NOP ;  /* 0x0000000000007918 */ /* 0x000fd80000000000 */
.L_x_620:
[----:B-12---:R-:W1:Y:S02]  /*31810*/  S2R R2, SR_LANEID ;  /* 0x0000000000027919 */ /* 0x006e640000000000 */
[----:B-1----:R-:W-:-:S04]  /*31820*/  SHF.L.U32 R8, R2, 0x2, RZ ;  /* 0x0000000202087819 */ /* 0x002fc800000006ff */
[C---:B------:R-:W-:Y:S01]  /*31830*/  IADD3 R4, P0, R8.reuse, UR8, RZ ;  /* 0x0000000808047c10 */ /* 0x040fe2000ff1e0ff */
[----:B------:R1:W2:Y:S01]  /*31840*/  LDS R9, [R8+UR14] ;  /* 0x0000000e08097984 */ /* 0x0002a20008000800 */
[----:B------:R-:W-:-:S03]  /*31850*/  IADD3 R2, P4, R8, UR10, RZ ;  /* 0x0000000a08027c10 */ /* 0x000fc6000ff9e0ff */
[----:B------:R1:W3:Y:S01]  /*31860*/  LDS R13, [R8+UR14+0x80] ;  /* 0x0000800e080d7984 */ /* 0x0002e20008000800 */
[----:B------:R-:W-:Y:S09]  /*31870*/  @!P6 BRA `(.L_x_487) ;  /* 0x000000000008e947 */ /* 0x000ff20003800000 */
[----:B------:R0:W-:Y:S01]  /*31880*/  UTMACMDFLUSH ;  /* 0x00000000000079b7 */ /* 0x0001e20000000000 */
[----:B------:R-:W-:-:S04]  /*31890*/  DEPBAR.LE SB0, 0x0 ;  /* 0x000080000000791a */ /* 0x000fc80000000000 */
.L_x_487:
[----:B------:R-:W-:Y:S01]  /*318a0*/  IADD3.X R5, RZ, UR9, RZ, P0, !PT ;  /* 0x00000009ff057c10 */ /* 0x000fe200087fe4ff */
[----:B------:R-:W-:Y:S05]  /*318b0*/  WARPSYNC.ALL ;  /* 0x0000000000007948 */ /* 0x000fea0003800000 */
[----:B------:R-:W-:Y:S01]  /*318c0*/  IADD3.X R3, RZ, UR11, RZ, P4, !PT ;  /* 0x0000000bff037c10 */ /* 0x000fe2000a7fe4ff */
[----:B--2---:R2:W5:Y:S04]  /*318d0*/  ATOMG.E.EXCH.STRONG.GPU PT, RZ, [R4], R9 ;  /* 0x0000000904ff73a8 */ /* 0x00456800041ee100 */
[----:B---3--:R2:W5:Y:S01]  /*318e0*/  ATOMG.E.EXCH.STRONG.GPU PT, RZ, [R2], R13 ;  /* 0x0000000d02ff73a8 */ /* 0x00856200041ee100 */
[----:B------:R-:W-:-:S07]  /*318f0*/  IMAD.MOV.U32 R18, RZ, RZ, R6 ;  /* 0x000000ffff127224 */ /* 0x000fce00078e0006 */
.L_x_482:
[----:B------:R-:W-:Y:S02]  /*31900*/  ISETP.NE.AND P4, PT, R7, RZ, PT ;  /* 0x000000ff0700720c */ /* 0x000fe40003f85270 */
[----:B------:R-:W-:Y:S02]  /*31910*/  IADD3 R22, R22, 0x1, RZ ;  /* 0x0000000116167810 */ /* 0x000fe40007ffe0ff */
[----:B--2---:R-:W-:Y:S02]  /*31920*/  SEL R3, RZ, 0x1, !P3 ;  /* 0x00000001ff037807 */ /* 0x004fe40005800000 */
[----:B------:R-:W-:-:S04]  /*31930*/  ISETP.NE.AND P0, PT, R22, 0x8, PT ;  /* 0x000000081600780c */ /* 0x000fc80003f05270 */
[----:B-1----:R-:W-:Y:S02]  /*31940*/  SEL R2, RZ, 0x1, P0 ;  /* 0x00000001ff027807 */ /* 0x002fe40000000000 */
[----:B------:R-:W-:Y:S02]  /*31950*/  SEL R22, R22, RZ, P0 ;  /* 0x000000ff16167207 */ /* 0x000fe40000000000 */
[----:B------:R-:W-:Y:S02]  /*31960*/  LOP3.LUT R19, R19, R2, RZ, 0x3c, !PT ;  /* 0x0000000213137212 */ /* 0x000fe400078e3cff */
[----:B------:R-:W-:Y:S01]  /*31970*/  PRMT R2, RZ, 0x7610, R2 ;  /* 0x00007610ff027816 */ /* 0x000fe20000000002 */
[----:B------:R-:W-:Y:S06]  /*31980*/  @P4 BRA `(.L_x_488) ;  /* 0xfffffff000a84947 */ /* 0x000fec000383ffff */
[----:B------:R-:W-:Y:S05]  /*31990*/  BSYNC B0 ;  /* 0x0000000000007941 */ /* 0x000fea0003800000 */
.L_x_468:
[----:B------:R-:W-:-:S03]  /*319a0*/  UMOV UR4, 0xffffffff ;  /* 0xffffffff00047882 */ /* 0x000fc60000000000 */
[----:B------:R-:W-:Y:S05]  /*319b0*/  BRA.DIV UR4, `(.L_x_489) ;  /* 0x0000004604347947 */ /* 0x000fea000b800000 */
[----:B-----5:R-:W-:-:S13]  /*319c0*/  ELECT P6, URZ, PT ;  /* 0x00000000003f782f */ /* 0x020fda00038c0000 */
.L_x_623:
[----:B------:R-:W-:Y:S04]  /*319d0*/  BSSY B0, `(.L_x_490) ;  /* 0x0000021000007945 */ /* 0x000fe80003800000 */
[----:B------:R-:W-:Y:S05]  /*319e0*/  @!P6 BRA `(.L_x_491) ;  /* 0x00000000007ce947 */ /* 0x000fea0003800000 */
[----:B------:R-:W-:-:S04]  /*319f0*/  ULOP3.LUT UR4, UR40, 0x2, URZ, 0xfc, !UPT ;  /* 0x0000000228047892 */ /* 0x000fc8000f8efc3f */
[----:B------:R-:W-:-:S06]  /*31a00*/  UISETP.NE.AND UP0, UPT, UR4, 0x3, UPT ;  /* 0x000000030400788c */ /* 0x000fcc000bf05270 */
[----:B------:R-:W-:-:S13]  /*31a10*/  PLOP3.LUT P0, PT, PT, PT, UP0, 0x80, 0x0 ;  /* 0x000000000000781c */ /* 0x000fda0003f0f008 */
[----:B------:R-:W-:Y:S05]  /*31a20*/  @!P0 BRA `(.L_x_492) ;  /* 0x0000000000048947 */ /* 0x000fea0003800000 */
[----:B------:R-:W-:Y:S01]  /*31a30*/  BPT.TRAP 0x1 ;  /* 0x000000040000795c */ /* 0x000fe20000300000 */
.L_x_492:
[----:B------:R-:W-:Y:S02]  /*31a40*/  MOV R3, UR12 ;  /* 0x0000000c00037c02 */ /* 0x000fe40008000f00 */
[----:B------:R-:W-:Y:S02]  /*31a50*/  SHF.L.U32 R2, R0, 0x1f, RZ ;  /* 0x0000001f00027819 */ /* 0x000fe400000006ff */
[----:B------:R-:W-:-:S05]  /*31a60*/  IADD3 R3, R3, 0x34498, RZ ;  /* 0x0003449803037810 */ /* 0x000fca0007ffe0ff */
[C---:B------:R-:W-:Y:S01]  /*31a70*/  IMAD R7, R10.reuse, 0x8, R3 ;  /* 0x000000080a077824 */ /* 0x040fe200078e0203 */
[----:B------:R-:W-:-:S03]  /*31a80*/  IADD3 R10, R10, 0x1, RZ ;  /* 0x000000010a0a7810 */ /* 0x000fc60007ffe0ff */
[----:B------:R-:W1:Y:S01]  /*31a90*/  SYNCS.PHASECHK.TRANS64.TRYWAIT P0, [R7+URZ], R2 ;  /* 0x00000002070075a7 */ /* 0x000e62000800017f */
[----:B------:R-:W-:-:S04]  /*31aa0*/  ISETP.NE.AND P1, PT, R10, 0x3, PT ;  /* 0x000000030a00780c */ /* 0x000fc80003f25270 */
[----:B------:R-:W-:Y:S02]  /*31ab0*/  SEL R5, RZ, 0x1, P1 ;  /* 0x00000001ff057807 */ /* 0x000fe40000800000 */
[----:B------:R-:W-:Y:S02]  /*31ac0*/  SEL R10, R10, RZ, P1 ;  /* 0x000000ff0a0a7207 */ /* 0x000fe40000800000 */
[----:B------:R-:W-:Y:S02]  /*31ad0*/  LOP3.LUT R5, R0, R5, RZ, 0x3c, !PT ;  /* 0x0000000500057212 */ /* 0x000fe400078e3cff */
[----:B------:R-:W-:Y:S02]  /*31ae0*/  LEA R9, R10, R3, 0x3 ;  /* 0x000000030a097211 */ /* 0x000fe400078e18ff */
[----:B------:R-:W-:Y:S01]  /*31af0*/  SHF.L.U32 R4, R5, 0x1f, RZ ;  /* 0x0000001f05047819 */ /* 0x000fe200000006ff */
[----:B-1----:R-:W-:Y:S06]  /*31b00*/  @!P0 BRA `(.L_x_493) ;  /* 0x0000004400008947 */ /* 0x002fec0003800000 */
.L_x_624:
[----:B------:R-:W2:Y:S01]  /*31b10*/  SYNCS.PHASECHK.TRANS64.TRYWAIT P0, [R9+URZ], R4 ;  /* 0x00000004090075a7 */ /* 0x000ea2000800017f */
[----:B------:R-:W-:-:S04]  /*31b20*/  IADD3 R0, R10, 0x1, RZ ;  /* 0x000000010a007810 */ /* 0x000fc80007ffe0ff */
[----:B------:R-:W-:-:S04]  /*31b30*/  ISETP.NE.AND P1, PT, R0, 0x3, PT ;  /* 0x000000030000780c */ /* 0x000fc80003f25270 */
[----:B-1----:R-:W-:Y:S02]  /*31b40*/  SEL R2, RZ, 0x1, P1 ;  /* 0x00000001ff027807 */ /* 0x002fe40000800000 */
[----:B------:R-:W-:Y:S02]  /*31b50*/  SEL R0, R0, RZ, P1 ;  /* 0x000000ff00007207 */ /* 0x000fe40000800000 */
[----:B------:R-:W-:Y:S01]  /*31b60*/  LOP3.LUT R2, R5, R2, RZ, 0x3c, !PT ;  /* 0x0000000205027212 */ /* 0x000fe200078e3cff */
[----:B--2---:R-:W-:Y:S06]  /*31b70*/  @!P0 BRA `(.L_x_494) ;  /* 0x0000004000f88947 */ /* 0x004fec0003800000 */
.L_x_625:
[----:B------:R-:W-:Y:S01]  /*31b80*/  IMAD R3, R0, 0x8, R3 ;  /* 0x0000000800037824 */ /* 0x000fe200078e0203 */
[----:B------:R-:W-:-:S07]  /*31b90*/  SHF.L.U32 R0, R2, 0x1f, RZ ;  /* 0x0000001f02007819 */ /* 0x000fce00000006ff */
.L_x_495:
[----:B--2---:R2:W3:Y:S02]  /*31ba0*/  SYNCS.PHASECHK.TRANS64.TRYWAIT P0, [R3+URZ], R0 ;  /* 0x00000000030075a7 */ /* 0x0044e4000800017f */
[----:B---3--:R-:W-:Y:S05]  /*31bb0*/  @!P0 NANOSLEEP.SYNCS 0x989680 ;  /* 0x009896800000895d */ /* 0x008fea0003900000 */
[----:B------:R-:W3:Y:S02]  /*31bc0*/  @!P0 SYNCS.PHASECHK.TRANS64 P0, [R3+URZ], R0 ;  /* 0x00000000030085a7 */ /* 0x000ee4000800007f */
[----:B---3--:R-:W-:Y:S05]  /*31bd0*/  @!P0 BRA `(.L_x_495) ;  /* 0xfffffffc00f08947 */ /* 0x008fea000383ffff */
.L_x_491:
[----:B------:R-:W-:Y:S05]  /*31be0*/  BSYNC B0 ;  /* 0x0000000000007941 */ /* 0x000fea0003800000 */
.L_x_490:
[----:B------:R-:W-:Y:S05]  /*31bf0*/  EXIT ;  /* 0x000000000000794d */ /* 0x000fea0003800000 */
.L_x_237:
[----:B------:R-:W-:Y:S01]  /*31c00*/  PLOP3.LUT P1, PT, PT, PT, UP3, 0x80, 0x0 ;  /* 0x000000000000781c */ /* 0x000fe20003f2f038 */
[----:B------:R-:W-:Y:S01]  /*31c10*/  ULDC UR20, c[0x0][0x10] ;  /* 0x0000040000147ab9 */ /* 0x000fe20000000800 */
[----:B------:R-:W-:Y:S01]  /*31c20*/  ULDC UR22, c[0x0][0x904] ;  /* 0x0002410000167ab9 */ /* 0x000fe20000000800 */
[----:B------:R-:W-:Y:S01]  /*31c30*/  UMOV UR19, 0xffffffff ;  /* 0xffffffff00137882 */ /* 0x000fe20000000000 */
[----:B------:R-:W-:Y:S01]  /*31c40*/  ULDC.64 UR12, c[0x0][0x8c8] ;  /* 0x00023200000c7ab9 */ /* 0x000fe20000000a00 */
[----:B------:R-:W-:Y:S01]  /*31c50*/  UIMAD.WIDE.U32 UR20, UR60, UR20, URZ ;  /* 0x000000143c1472a5 */ /* 0x000fe2000f8e003f */
[----:B------:R-:W-:Y:S01]  /*31c60*/  MOV R14, 0x1 ;  /* 0x00000001000e7802 */ /* 0x000fe20000000f00 */
[----:B------:R-:W-:Y:S01]  /*31c70*/  ULDC.64 UR14, c[0x0][0x8e0] ;  /* 0x00023800000e7ab9 */ /* 0x000fe20000000a00 */
[----:B------:R-:W-:Y:S01]  /*31c80*/  USHF.L.U32 UR23, UR19, UR22, URZ ;  /* 0x0000001613177299 */ /* 0x000fe2000800063f */
[----:B------:R-:W-:Y:S01]  /*31c90*/  MOV R13, RZ ;  /* 0x000000ff000d7202 */ /* 0x000fe20000000f00 */
[----:B------:R-:W-:Y:S01]  /*31ca0*/  UIADD3 UR11, UP1, UR12, -0x1, URZ ;  /* 0xffffffff0c0b7890 */ /* 0x000fe2000ff3e03f */
[----:B------:R-:W-:-:S02]  /*31cb0*/  ULDC UR19, c[0x0][0x14] ;  /* 0x0000050000137ab9 */ /* 0x000fc40000000800 */
[----:B------:R-:W1:Y:S01]  /*31cc0*/  @P1 S2R R2, SR_CTAID.Y ;  /* 0x0000000000021919 */ /* 0x000e620000002600 */
[----:B------:R-:W-:Y:S02]  /*31cd0*/  UIADD3 UR12, UP2, UR14, -0x1, URZ ;  /* 0xffffffff0e0c7890 */ /* 0x000fe4000ff5e03f */
[----:B------:R-:W-:Y:S02]  /*31ce0*/  UIMAD.WIDE.U32 UR28, UR20, UR19, URZ ;  /* 0x00000013141c72a5 */ /* 0x000fe4000f8e003f */
[----:B------:R-:W-:Y:S01]  /*31cf0*/  UIMAD UR21, UR21, UR19, URZ ;  /* 0x00000013151572a4 */ /* 0x000fe2000f8e023f */
[----:B------:R-:W-:Y:S01]  /*31d00*/  ULDC UR18, c[0x0][0x8a8] ;  /* 0x00022a0000127ab9 */ /* 0x000fe20000000800 */
[----:B------:R-:W-:Y:S01]  /*31d10*/  UMOV UR24, 0x1 ;  /* 0x0000000100187882 */ /* 0x000fe20000000000 */
[----:B------:R-:W-:Y:S02]  /*31d20*/  UIADD3.X UR14, UR15, -0x1, URZ, UP2, !UPT ;  /* 0xffffffff0f0e7890 */ /* 0x000fe400097fe43f */
[----:B------:R-:W-:-:S02]  /*31d30*/  UIADD3.X UR13, UR13, -0x1, URZ, UP1, !UPT ;  /* 0xffffffff0d0d7890 */ /* 0x000fc40008ffe43f */
[----:B------:R-:W-:Y:S02]  /*31d40*/  ULOP3.LUT UR15, UR59, 0x2, URZ, 0xfc, !UPT ;  /* 0x000000023b0f7892 */ /* 0x000fe4000f8efc3f */
[----:B------:R-:W-:Y:S02]  /*31d50*/  UIADD3 UR16, UR9, -0x1, URZ ;  /* 0xffffffff09107890 */ /* 0x000fe4000fffe03f */
[----:B------:R-:W-:Y:S02]  /*31d60*/  UIADD3 UR17, UR10, -0x1, URZ ;  /* 0xffffffff0a117890 */ /* 0x000fe4000fffe03f */
[----:B------:R-:W-:Y:S02]  /*31d70*/  UIADD3 UR18, UR18, -0x1, URZ ;  /* 0xffffffff12127890 */ /* 0x000fe4000fffe03f */
[----:B------:R-:W-:Y:S02]  /*31d80*/  USHF.L.U32 UR19, UR24, UR22, URZ ;  /* 0x0000001618137299 */ /* 0x000fe4000800063f */
[----:B------:R-:W-:-:S02]  /*31d90*/  ULOP3.LUT UR20, URZ, UR23, URZ, 0x33, !UPT ;  /* 0x000000173f147292 */ /* 0x000fc4000f8e333f */
[----:B------:R-:W-:Y:S01]  /*31da0*/  UIADD3 UR21, UR29, UR21, URZ ;  /* 0x000000151d157290 */ /* 0x000fe2000fffe03f */
[----:B-1----:R-:W-:-:S15]  /*31db0*/  @P1 R2UR UR57, R2 ;  /* 0x00000000023912ca */ /* 0x002fde00000e0000 */
.L_x_516:
[----:B------:R-:W1:Y:S01]  /*31dc0*/  LDC.64 R2, c[0x0][0x8f8] ;  /* 0x00023e00ff027b82 */ /* 0x000e620000000a00 */
[----:B------:R-:W-:Y:S01]  /*31dd0*/  UIADD3 UR8, UP1, UR8, UR28, URZ ;  /* 0x0000001c08087290 */ /* 0x000fe2000ff3e03f */
[----:B------:R-:W-:Y:S01]  /*31de0*/  ISETP.NE.AND P2, PT, R15, RZ, PT ;  /* 0x000000ff0f00720c */ /* 0x000fe20003f45270 */
[----:B------:R-:W-:Y:S01]  /*31df0*/  UMOV UR22, 0xffffffff ;  /* 0xffffffff00167882 */ /* 0x000fe20000000000 */
[----:B------:R-:W-:Y:S01]  /*31e00*/  UMOV UR23, 0xffffffff ;  /* 0xffffffff00177882 */ /* 0x000fe20000000000 */
[----:B------:R-:W-:Y:S01]  /*31e10*/  UIADD3.X UR7, UR7, UR21, URZ, UP1, !UPT ;  /* 0x0000001507077290 */ /* 0x000fe20008ffe43f */
[----:B------:R-:W-:Y:S01]  /*31e20*/  IMAD.MOV.U32 R19, RZ, RZ, RZ ;  /* 0x000000ffff137224 */ /* 0x000fe200078e00ff */
[----:B------:R-:W-:Y:S01]  /*31e30*/  UMOV UR24, 0xffffffff ;  /* 0xffffffff00187882 */ /* 0x000fe20000000000 */
[----:B-1----:R-:W-:-:S03]  /*31e40*/  ISETP.LE.U32.AND P1, PT, R2, UR8, PT ;  /* 0x0000000802007c0c */ /* 0x002fc6000bf23070 */
[----:B------:R-:W-:-:S04]  /*31e50*/  MOV R2, UR7 ;  /* 0x0000000700027c02 */ /* 0x000fc80008000f00 */
[----:B------:R-:W-:-:S13]  /*31e60*/  ISETP.GE.U32.AND.EX P1, PT, R2, R3, PT, P1 ;  /* 0x000000030200720c */ /* 0x000fda0003f26110 */
[----:B---345:R-:W-:Y:S05]  /*31e70*/  @P2 BRA P1, `(.L_x_496) ;  /* 0x0000001800442947 */ /* 0x038fea0000800000 */
[----:B------:R-:W-:-:S04]  /*31e80*/  IADD3 R2, P2, R6, UR5, RZ ;  /* 0x0000000506027c10 */ /* 0x000fc8000ff5e0ff */
[----:B------:R-:W-:Y:S02]  /*31e90*/  ISETP.GT.U32.AND P1, PT, R2, UR8, PT ;  /* 0x0000000802007c0c */ /* 0x000fe4000bf24070 */
[----:B------:R-:W-:-:S04]  /*31ea0*/  IADD3.X R2, R7, UR6, RZ, P2, !PT ;  /* 0x0000000607027c10 */ /* 0x000fc800097fe4ff */
[----:B------:R-:W-:-:S13]  /*31eb0*/  ISETP.GT.U32.AND.EX P1, PT, R2, UR7, PT, P1 ;  /* 0x0000000702007c0c */ /* 0x000fda000bf24110 */
[----:B------:R-:W-:Y:S05]  /*31ec0*/  @P1 BRA `(.L_x_497) ;  /* 0x0000001400241947 */ /* 0x000fea0003800000 */
[----:B------:R-:W-:Y:S01]  /*31ed0*/  IADD3 R11, R20, UR4, RZ ;  /* 0x00000004140b7c10 */ /* 0x000fe2000fffe0ff */
[----:B------:R-:W-:Y:S01]  /*31ee0*/  ULDC UR22, c[0x0][0x910] ;  /* 0x0002440000167ab9 */ /* 0x000fe20000000800 */
[----:B------:R-:W-:Y:S01]  /*31ef0*/  IMAD.MOV.U32 R23, RZ, RZ, R8 ;  /* 0x000000ffff177224 */ /* 0x000fe200078e0008 */
[----:B------:R-:W-:Y:S02]  /*31f00*/  MOV R16, R0 ;  /* 0x0000000000107202 */ /* 0x000fe40000000f00 */
[----:B------:R-:W-:-:S04]  /*31f10*/  IADD3 R12, R11, 0x20, RZ ;  /* 0x000000200b0c7810 */ /* 0x000fc80007ffe0ff */
[----:B------:R-:W-:-:S13]  /*31f20*/  ISETP.GE.AND P1, PT, R12, UR22, PT ;  /* 0x000000160c007c0c */ /* 0x000fda000bf26270 */
[----:B------:R-:W1:Y:S01]  /*31f30*/  @!P1 LDC.64 R2, c[0x0][0x918] ;  /* 0x00024600ff029b82 */ /* 0x000e620000000a00 */
[----:B------:R-:W-:Y:S01]  /*31f40*/  @!P1 IADD3 R7, R11, 0x20, RZ ;  /* 0x000000200b079810 */ /* 0x000fe20007ffe0ff */
[----:B------:R-:W-:Y:S01]  /*31f50*/  BSSY B0, `(.L_x_498) ;  /* 0x0000064000007945 */ /* 0x000fe20003800000 */
[----:B------:R-:W-:-:S03]  /*31f60*/  MOV R6, 0x7fffffff ;  /* 0x7fffffff00067802 */ /* 0x000fc60000000f00 */
[----:B-1----:R-:W-:-:S05]  /*31f70*/  @!P1 IMAD.WIDE R2, R7, 0xc, R2 ;  /* 0x0000000c07029825 */ /* 0x002fca00078e0202 */
[----:B------:R1:W5:Y:S04]  /*31f80*/  @!P1 LDG.E R8, desc[UR38][R2.64] ;  /* 0x0000002602089981 */ /* 0x000368000c1e1900 */
[----:B------:R1:W5:Y:S01]  /*31f90*/  @!P1 LDG.E R0, desc[UR38][R2.64+0x4] ;  /* 0x0000042602009981 */ /* 0x000362000c1e1900 */
[----:B------:R-:W-:Y:S02]  /*31fa0*/  ISETP.GE.AND P1, PT, R11, UR22, PT ;  /* 0x000000160b007c0c */ /* 0x000fe4000bf26270 */
[----:B------:R-:W-:-:S11]  /*31fb0*/  MOV R7, RZ ;  /* 0x000000ff00077202 */ /* 0x000fd60000000f00 */
[----:B-1----:R-:W-:Y:S05]  /*31fc0*/  @P1 BRA `(.L_x_499) ;  /* 0x0000000400701947 */ /* 0x002fea0003800000 */
[----:B------:R-:W-:Y:S01]  /*31fd0*/  IABS R7, R9 ;  /* 0x0000000900077213 */ /* 0x000fe20000000000 */
[----:B------:R-:W-:Y:S01]  /*31fe0*/  ULDC UR23, c[0x0][0x8f0] ;  /* 0x00023c0000177ab9 */ /* 0x000fe20000000800 */
[----:B------:R-:W-:Y:S02]  /*31ff0*/  IABS R6, R10 ;  /* 0x0000000a00067213 */ /* 0x000fe40000000000 */
[----:B------:R-:W1:Y:S01]  /*32000*/  I2F.RP R3, R7 ;  /* 0x0000000700037306 */ /* 0x000e620000209400 */
[----:B------:R-:W-:Y:S02]  /*32010*/  PLOP3.LUT P3, PT, PT, PT, UP0, 0x80, 0x0 ;  /* 0x000000000000781c */ /* 0x000fe40003f6f008 */
[C---:B------:R-:W-:Y:S02]  /*32020*/  IADD3 R22, P2, R16.reuse, UR12, RZ ;  /* 0x0000000c10167c10 */ /* 0x040fe4000ff5e0ff */
[C---:B------:R-:W-:Y:S02]  /*32030*/  IADD3 R21, P1, R23.reuse, UR11, RZ ;  /* 0x0000000b17157c10 */ /* 0x040fe4000ff3e0ff */
[----:B------:R-:W-:Y:S01]  /*32040*/  LEA.HI.X.SX32 R25, R16, UR14, 0x1, P2 ;  /* 0x0000000e10197c11 */ /* 0x000fe200090f0eff */
[----:B------:R-:W3:Y:S01]  /*32050*/  I2F.RP R2, R6 ;  /* 0x0000000600027306 */ /* 0x000ee20000209400 */
[----:B------:R-:W-:-:S07]  /*32060*/  LEA.HI.X.SX32 R24, R23, UR13, 0x1, P1 ;  /* 0x0000000d17187c11 */ /* 0x000fce00088f0eff */
[----:B-1----:R-:W1:Y:S08]  /*32070*/  MUFU.RCP R3, R3 ;  /* 0x0000000300037308 */ /* 0x002e700000001000 */
[----:B---3--:R-:W3:Y:S01]  /*32080*/  MUFU.RCP R2, R2 ;  /* 0x0000000200027308 */ /* 0x008ee20000001000 */
[----:B-1----:R-:W-:-:S07]  /*32090*/  VIADD R19, R3, 0xffffffe ;  /* 0x0ffffffe03137836 */ /* 0x002fce0000000000 */
[----:B------:R-:W1:Y:S01]  /*320a0*/  F2I.FTZ.U32.TRUNC.NTZ R19, R19 ;  /* 0x0000001300137305 */ /* 0x000e62000021f000 */
[----:B---3--:R-:W-:-:S07]  /*320b0*/  IADD3 R17, R2, 0xffffffe, RZ ;  /* 0x0ffffffe02117810 */ /* 0x008fce0007ffe0ff */
[----:B------:R-:W3:Y:S01]  /*320c0*/  F2I.FTZ.U32.TRUNC.NTZ R17, R17 ;  /* 0x0000001100117305 */ /* 0x000ee2000021f000 */
[----:B-1----:R-:W-:Y:S02]  /*320d0*/  IADD3 R18, RZ, -R19, RZ ;  /* 0x80000013ff127210 */ /* 0x002fe40007ffe0ff */
[----:B---3--:R-:W-:Y:S01]  /*320e0*/  IADD3 R16, RZ, -R17, RZ ;  /* 0x80000011ff107210 */ /* 0x008fe20007ffe0ff */
[----:B------:R-:W-:Y:S06]  /*320f0*/  @!P3 BRA `(.L_x_500) ;  /* 0x000000000034b947 */ /* 0x000fec0003800000 */
[----:B------:R-:W-:Y:S01]  /*32100*/  ULDC UR4, c[0x0][0x8dc] ;  /* 0x0002370000047ab9 */ /* 0x000fe20000000800 */
[----:B------:R-:W-:Y:S01]  /*32110*/  ULDC.64 UR24, c[0x0][0x8d0] ;  /* 0x0002340000187ab9 */ /* 0x000fe20000000a00 */
[----:B------:R-:W-:-:S05]  /*32120*/  IADD3 R3, P1, R21, UR4, RZ ;  /* 0x0000000415037c10 */ /* 0x000fca000ff3e0ff */
[----:B------:R-:W-:-:S04]  /*32130*/  IMAD.X R21, RZ, RZ, R24, P1 ;  /* 0x000000ffff157224 */ /* 0x000fc800008e0618 */
[----:B------:R-:W-:-:S04]  /*32140*/  IMAD.WIDE.U32 R4, R21, UR24, RZ ;  /* 0x0000001815047c25 */ /* 0x000fc8000f8e00ff */
[----:B------:R-:W-:-:S04]  /*32150*/  IMAD.WIDE.U32 R4, P1, R3, UR25, R4 ;  /* 0x0000001903047c25 */ /* 0x000fc8000f820004 */
[----:B------:R-:W-:Y:S01]  /*32160*/  IMAD.WIDE.U32 R2, R3, UR24, RZ ;  /* 0x0000001803027c25 */ /* 0x000fe2000f8e00ff */
[----:B------:R-:W-:-:S04]  /*32170*/  MOV R2, R5 ;  /* 0x0000000500027202 */ /* 0x000fc80000000f00 */
[----:B------:R-:W-:Y:S02]  /*32180*/  IADD3 RZ, P2, R3, R4, RZ ;  /* 0x0000000403ff7210 */ /* 0x000fe40007f5e0ff */
[----:B------:R-:W-:-:S03]  /*32190*/  IADD3.X R3, RZ, RZ, RZ, P1, !PT ;  /* 0x000000ffff037210 */ /* 0x000fc60000ffe4ff */
[----:B------:R-:W-:-:S04]  /*321a0*/  IMAD.WIDE.U32.X R2, R21, UR25, R2, P2 ;  /* 0x0000001915027c25 */ /* 0x000fc800090e0402 */
[----:B------:R-:W-:Y:S01]  /*321b0*/  IMAD.MOV.U32 R24, RZ, RZ, R3 ;  /* 0x000000ffff187224 */ /* 0x000fe200078e0003 */
[----:B------:R-:W-:-:S07]  /*321c0*/  MOV R21, R2 ;  /* 0x0000000200157202 */ /* 0x000fce0000000f00 */
.L_x_500:
[----:B------:R-:W-:Y:S05]  /*321d0*/  @!P0 BRA `(.L_x_501) ;  /* 0x0000000000348947 */ /* 0x000fea0003800000 */
[----:B------:R-:W-:Y:S01]  /*321e0*/  ULDC UR4, c[0x0][0x8f4] ;  /* 0x00023d0000047ab9 */ /* 0x000fe20000000800 */
[----:B------:R-:W-:Y:S01]  /*321f0*/  ULDC.64 UR24, c[0x0][0x8e8] ;  /* 0x00023a0000187ab9 */ /* 0x000fe20000000a00 */
[----:B------:R-:W-:-:S04]  /*32200*/  IADD3 R3, P1, R22, UR4, RZ ;  /* 0x0000000416037c10 */ /* 0x000fc8000ff3e0ff */
[----:B------:R-:W-:-:S05]  /*32210*/  IADD3.X R23, RZ, R25, RZ, P1, !PT ;  /* 0x00000019ff177210 */ /* 0x000fca0000ffe4ff */
        /* <DEDUP_REMOVED lines=9> */
.L_x_501:
[----:B------:R-:W-:Y:S01]  /*322b0*/  MOV R2, RZ ;  /* 0x000000ff00027202 */ /* 0x000fe20000000f00 */
[----:B------:R-:W-:Y:S01]  /*322c0*/  IMAD R18, R18, R7, RZ ;  /* 0x0000000712127224 */ /* 0x000fe200078e02ff */
[----:B------:R-:W-:Y:S01]  /*322d0*/  MOV R3, R19 ;  /* 0x0000001300037202 */ /* 0x000fe20000000f00 */
[----:B------:R-:W-:Y:S01]  /*322e0*/  ULDC UR4, c[0x0][0x8d8] ;  /* 0x0002360000047ab9 */ /* 0x000fe20000000800 */
[----:B------:R-:W-:Y:S01]  /*322f0*/  IMAD R4, R16, R6, RZ ;  /* 0x0000000610047224 */ /* 0x000fe200078e02ff */
[----:B------:R-:W-:Y:S01]  /*32300*/  SHF.R.U64 R22, R22, UR23, R25 ;  /* 0x0000001716167c19 */ /* 0x000fe20008001219 */
[----:B------:R-:W-:Y:S01]  /*32310*/  IMAD.HI.U32 R19, R19, R18, R2 ;  /* 0x0000001213137227 */ /* 0x000fe200078e0002 */
[----:B------:R-:W-:Y:S02]  /*32320*/  SHF.R.U64 R21, R21, UR4, R24 ;  /* 0x0000000415157c19 */ /* 0x000fe40008001218 */
[----:B------:R-:W-:Y:S01]  /*32330*/  IABS R18, R9 ;  /* 0x0000000900127213 */ /* 0x000fe20000000000 */
[----:B------:R-:W-:Y:S01]  /*32340*/  IMAD.MOV.U32 R3, RZ, RZ, R17 ;  /* 0x000000ffff037224 */ /* 0x000fe200078e0011 */
[----:B------:R-:W-:-:S02]  /*32350*/  IADD3 R16, R21, UR16, RZ ;  /* 0x0000001015107c10 */ /* 0x000fc4000fffe0ff */
[----:B------:R-:W-:Y:S01]  /*32360*/  IADD3 R21, RZ, -R18, RZ ;  /* 0x80000012ff157210 */ /* 0x000fe20007ffe0ff */
[----:B------:R-:W-:Y:S01]  /*32370*/  IMAD.HI.U32 R2, R17, R4, R2 ;  /* 0x0000000411027227 */ /* 0x000fe200078e0002 */
[----:B------:R-:W-:Y:S02]  /*32380*/  IADD3 R17, R22, UR17, RZ ;  /* 0x0000001116117c10 */ /* 0x000fe4000fffe0ff */
[----:B------:R-:W-:Y:S02]  /*32390*/  IABS R3, R10 ;  /* 0x0000000a00037213 */ /* 0x000fe40000000000 */
[----:B------:R-:W-:Y:S02]  /*323a0*/  IABS R4, R17 ;  /* 0x0000001100047213 */ /* 0x000fe40000000000 */
[----:B------:R-:W-:Y:S01]  /*323b0*/  IABS R5, R16 ;  /* 0x0000001000057213 */ /* 0x000fe20000000000 */
[----:B------:R-:W-:Y:S01]  /*323c0*/  IMAD.MOV R18, RZ, RZ, -R3 ;  /* 0x000000ffff127224 */ /* 0x000fe200078e0a03 */
[----:B------:R-:W-:Y:S01]  /*323d0*/  PLOP3.LUT P5, PT, PT, PT, UP3, 0x80, 0x0 ;  /* 0x000000000000781c */ /* 0x000fe20003faf038 */
[----:B------:R-:W-:-:S04]  /*323e0*/  IMAD.HI.U32 R3, R19, R4, RZ ;  /* 0x0000000413037227 */ /* 0x000fc800078e00ff */
[----:B------:R-:W-:-:S04]  /*323f0*/  IMAD.HI.U32 R2, R2, R5, RZ ;  /* 0x0000000502027227 */ /* 0x000fc800078e00ff */
[----:B------:R-:W-:Y:S02]  /*32400*/  IMAD R4, R3, R21, R4 ;  /* 0x0000001503047224 */ /* 0x000fe400078e0204 */
[----:B------:R-:W-:-:S03]  /*32410*/  IMAD R3, R2, R18, R5 ;  /* 0x0000001202037224 */ /* 0x000fc600078e0205 */
[----:B------:R-:W-:Y:S02]  /*32420*/  ISETP.GT.U32.AND P2, PT, R7, R4, PT ;  /* 0x000000040700720c */ /* 0x000fe40003f44070 */
[----:B------:R-:W-:-:S11]  /*32430*/  ISETP.GT.U32.AND P1, PT, R6, R3, PT ;  /* 0x000000030600720c */ /* 0x000fd60003f24070 */
[----:B------:R-:W-:Y:S02]  /*32440*/  @!P2 IADD3 R4, R4, -R7, RZ ;  /* 0x800000070404a210 */ /* 0x000fe40007ffe0ff */
[----:B------:R-:W-:Y:S02]  /*32450*/  @!P1 IADD3 R3, R3, -R6, RZ ;  /* 0x8000000603039210 */ /* 0x000fe40007ffe0ff */
[----:B------:R-:W-:Y:S02]  /*32460*/  ISETP.GT.U32.AND P4, PT, R7, R4, PT ;  /* 0x000000040700720c */ /* 0x000fe40003f84070 */
[----:B------:R-:W-:Y:S02]  /*32470*/  ISETP.GT.U32.AND P3, PT, R6, R3, PT ;  /* 0x000000030600720c */ /* 0x000fe40003f64070 */
[----:B------:R-:W-:Y:S02]  /*32480*/  ISETP.GE.AND P2, PT, R17, RZ, PT ;  /* 0x000000ff1100720c */ /* 0x000fe40003f46270 */
[----:B------:R-:W-:-:S07]  /*32490*/  ISETP.GE.AND P1, PT, R16, RZ, PT ;  /* 0x000000ff1000720c */ /* 0x000fce0003f26270 */
[----:B------:R-:W-:Y:S02]  /*324a0*/  @!P4 IADD3 R4, R4, -R7, RZ ;  /* 0x800000070404c210 */ /* 0x000fe40007ffe0ff */
[----:B------:R-:W-:Y:S01]  /*324b0*/  @!P3 IMAD.IADD R3, R3, 0x1, -R6 ;  /* 0x000000010303b824 */ /* 0x000fe200078e0a06 */
[----:B------:R-:W-:Y:S02]  /*324c0*/  ISETP.NE.AND P4, PT, RZ, UR10, PT ;  /* 0x0000000aff007c0c */ /* 0x000fe4000bf85270 */
[----:B------:R-:W-:Y:S02]  /*324d0*/  ISETP.NE.AND P3, PT, RZ, UR9, PT ;  /* 0x00000009ff007c0c */ /* 0x000fe4000bf65270 */
[----:B------:R-:W-:Y:S02]  /*324e0*/  @!P2 IADD3 R4, -R4, RZ, RZ ;  /* 0x000000ff0404a210 */ /* 0x000fe40007ffe1ff */
[----:B------:R-:W-:-:S07]  /*324f0*/  @!P1 IADD3 R3, -R3, RZ, RZ ;  /* 0x000000ff03039210 */ /* 0x000fce0007ffe1ff */
[----:B------:R-:W-:Y:S02]  /*32500*/  @!P4 LOP3.LUT R4, RZ, UR10, RZ, 0x33, !PT ;  /* 0x0000000aff04cc12 */ /* 0x000fe4000f8e33ff */
[----:B------:R-:W-:Y:S02]  /*32510*/  @!P3 LOP3.LUT R3, RZ, UR9, RZ, 0x33, !PT ;  /* 0x00000009ff03bc12 */ /* 0x000fe4000f8e33ff */
[----:B------:R-:W-:-:S03]  /*32520*/  IADD3 R4, R17, -R4, RZ ;  /* 0x8000000411047210 */ /* 0x000fc60007ffe0ff */
[----:B------:R-:W-:-:S04]  /*32530*/  IMAD.IADD R3, R16, 0x1, -R3 ;  /* 0x0000000110037824 */ /* 0x000fc800078e0a03 */
[----:B------:R-:W-:Y:S01]  /*32540*/  IMAD R6, R3, R4, RZ ;  /* 0x0000000403067224 */ /* 0x000fe200078e02ff */
[----:B------:R-:W-:-:S04]  /*32550*/  SEL R2, R4, R3, !P5 ;  /* 0x0000000304027207 */ /* 0x000fc80006800000 */
[----:B------:R-:W-:Y:S02]  /*32560*/  SHF.R.S32.HI R5, RZ, 0x1f, R2 ;  /* 0x0000001fff057819 */ /* 0x000fe40000011402 */
[----:B------:R-:W-:Y:S02]  /*32570*/  SHF.R.S32.HI R7, RZ, 0x1f, R6 ;  /* 0x0000001fff077819 */ /* 0x000fe40000011406 */
[----:B------:R-:W-:-:S07]  /*32580*/  MOV R4, R2 ;  /* 0x0000000200047202 */ /* 0x000fce0000000f00 */
.L_x_499:
[----:B--2---:R-:W-:Y:S05]  /*32590*/  BSYNC B0 ;  /* 0x0000000000007941 */ /* 0x004fea0003800000 */
.L_x_498:
[----:B------:R-:W1:Y:S01]  /*325a0*/  SHFL.UP PT, R3, R6, 0x1, RZ ;  /* 0x0420000006037989 */ /* 0x000e6200000e00ff */
[----:B------:R-:W-:-:S03]  /*325b0*/  ISETP.NE.AND P1, PT, R20, RZ, PT ;  /* 0x000000ff1400720c */ /* 0x000fc60003f25270 */
[----:B------:R-:W2:Y:S01]  /*325c0*/  SHFL.UP PT, R2, R7, 0x1, RZ ;  /* 0x0420000007027989 */ /* 0x000ea200000e00ff */
[----:B-1----:R-:W-:Y:S02]  /*325d0*/  SEL R3, R3, RZ, P1 ;  /* 0x000000ff03037207 */ /* 0x002fe40000800000 */
[----:B--2---:R-:W-:Y:S02]  /*325e0*/  SEL R2, R2, RZ, P1 ;  /* 0x000000ff02027207 */ /* 0x004fe40000800000 */
[----:B------:R-:W-:-:S04]  /*325f0*/  IADD3 R18, P2, R3, R6, RZ ;  /* 0x0000000603127210 */ /* 0x000fc80007f5e0ff */
[----:B------:R-:W-:Y:S01]  /*32600*/  IADD3.X R19, R2, R7, RZ, P2, !PT ;  /* 0x0000000702137210 */ /* 0x000fe200017fe4ff */
[----:B------:R-:W1:Y:S01]  /*32610*/  SHFL.UP PT, R3, R18, 0x2, RZ ;  /* 0x0440000012037989 */ /* 0x000e6200000e00ff */
[----:B------:R-:W-:-:S03]  /*32620*/  ISETP.GE.U32.AND P2, PT, R20, 0x2, PT ;  /* 0x000000021400780c */ /* 0x000fc60003f46070 */
[----:B------:R-:W2:Y:S01]  /*32630*/  SHFL.UP PT, R2, R19, 0x2, RZ ;  /* 0x0440000013027989 */ /* 0x000ea200000e00ff */
[----:B-1----:R-:W-:-:S04]  /*32640*/  SEL R3, R3, RZ, P2 ;  /* 0x000000ff03037207 */ /* 0x002fc80001000000 */
[----:B------:R-:W-:Y:S02]  /*32650*/  IADD3 R16, P3, R3, R18, RZ ;  /* 0x0000001203107210 */ /* 0x000fe40007f7e0ff */
[----:B--2---:R-:W-:-:S03]  /*32660*/  SEL R2, R2, RZ, P2 ;  /* 0x000000ff02027207 */ /* 0x004fc60001000000 */
[----:B------:R-:W1:Y:S01]  /*32670*/  SHFL.UP PT, R3, R16, 0x4, RZ ;  /* 0x0480000010037989 */ /* 0x000e6200000e00ff */
[----:B------:R-:W-:Y:S02]  /*32680*/  IADD3.X R17, R2, R19, RZ, P3, !PT ;  /* 0x0000001302117210 */ /* 0x000fe40001ffe4ff */
[----:B------:R-:W-:-:S03]  /*32690*/  ISETP.GE.U32.AND P3, PT, R20, 0x4, PT ;  /* 0x000000041400780c */ /* 0x000fc60003f66070 */
[----:B------:R-:W2:Y:S01]  /*326a0*/  SHFL.UP PT, R2, R17, 0x4, RZ ;  /* 0x0480000011027989 */ /* 0x000ea200000e00ff */
[----:B-1----:R-:W-:-:S04]  /*326b0*/  SEL R3, R3, RZ, P3 ;  /* 0x000000ff03037207 */ /* 0x002fc80001800000 */
[----:B------:R-:W-:Y:S02]  /*326c0*/  IADD3 R18, P4, R3, R16, RZ ;  /* 0x0000001003127210 */ /* 0x000fe40007f9e0ff */
[----:B--2---:R-:W-:-:S03]  /*326d0*/  SEL R2, R2, RZ, P3 ;  /* 0x000000ff02027207 */ /* 0x004fc60001800000 */
[----:B------:R-:W1:Y:S02]  /*326e0*/  SHFL.UP PT, R3, R18, 0x8, RZ ;  /* 0x0500000012037989 */ /* 0x000e6400000e00ff */
[----:B------:R-:W-:Y:S01]  /*326f0*/  IMAD.X R19, R2, 0x1, R17, P4 ;  /* 0x0000000102137824 */ /* 0x000fe200020e0611 */
[----:B------:R-:W-:-:S04]  /*32700*/  ISETP.GE.U32.AND P4, PT, R20, 0x8, PT ;  /* 0x000000081400780c */ /* 0x000fc80003f86070 */
        /* <DEDUP_REMOVED lines=10> */
[----:B--2---:R-:W-:-:S04]  /*327b0*/  SEL R2, R2, RZ, P5 ;  /* 0x000000ff02027207 */ /* 0x004fc80002800000 */
[----:B------:R-:W-:Y:S02]  /*327c0*/  IADD3.X R18, R2, R17, RZ, P6, !PT ;  /* 0x0000001102127210 */ /* 0x000fe400037fe4ff */
[----:B------:R-:W-:-:S04]  /*327d0*/  IADD3 R2, P6, R19, UR5, RZ ;  /* 0x0000000513027c10 */ /* 0x000fc8000ffde0ff */
[----:B------:R-:W-:Y:S02]  /*327e0*/  IADD3.X R3, R18, UR6, RZ, P6, !PT ;  /* 0x0000000612037c10 */ /* 0x000fe4000b7fe4ff */
[----:B------:R-:W-:-:S04]  /*327f0*/  ISETP.GT.U32.AND P6, PT, R2, UR8, PT ;  /* 0x0000000802007c0c */ /* 0x000fc8000bfc4070 */
[----:B------:R-:W-:-:S13]  /*32800*/  ISETP.GT.U32.AND.EX P6, PT, R3, UR7, PT, P6 ;  /* 0x0000000703007c0c */ /* 0x000fda000bfc4160 */
[----:B------:R-:W-:-:S04]  /*32810*/  VOTE.ANY R16, PT, P6 ;  /* 0x0000000000107806 */ /* 0x000fc800030e0100 */
[----:B------:R-:W-:-:S13]  /*32820*/  ISETP.NE.AND P6, PT, R16, RZ, PT ;  /* 0x000000ff1000720c */ /* 0x000fda0003fc5270 */
[----:B------:R-:W-:Y:S05]  /*32830*/  @P6 BRA `(.L_x_502) ;  /* 0x0000000800786947 */ /* 0x000fea0003800000 */
[----:B------:R-:W-:Y:S01]  /*32840*/  MOV R19, R2 ;  /* 0x0000000200137202 */ /* 0x000fe20000000f00 */
[----:B------:R-:W-:Y:S01]  /*32850*/  IMAD.MOV.U32 R21, RZ, RZ, R3 ;  /* 0x000000ffff157224 */ /* 0x000fe200078e0003 */
[----:B------:R-:W-:Y:S01]  /*32860*/  ULDC UR22, c[0x0][0x910] ;  /* 0x0002440000167ab9 */ /* 0x000fe20000000800 */
[----:B------:R-:W-:Y:S01]  /*32870*/  ULDC UR23, c[0x0][0x8f4] ;  /* 0x00023d0000177ab9 */ /* 0x000fe20000000800 */
[----:B------:R-:W-:Y:S01]  /*32880*/  ULDC UR4, c[0x0][0x8dc] ;  /* 0x0002370000047ab9 */ /* 0x000fe20000000800 */
[----:B------:R-:W-:Y:S01]  /*32890*/  ULDC UR30, c[0x0][0x8d8] ;  /* 0x00023600001e7ab9 */ /* 0x000fe20000000800 */
[----:B------:R-:W-:Y:S01]  /*328a0*/  ULDC UR31, c[0x0][0x8f0] ;  /* 0x00023c00001f7ab9 */ /* 0x000fe20000000800 */
[----:B------:R-:W-:Y:S01]  /*328b0*/  ULDC.64 UR24, c[0x0][0x8d0] ;  /* 0x0002340000187ab9 */ /* 0x000fe20000000a00 */
[----:B------:R-:W-:-:S05]  /*328c0*/  ULDC.64 UR26, c[0x0][0x8e8] ;  /* 0x00023a00001a7ab9 */ /* 0x000fca0000000a00 */
.L_x_507:
[----:B------:R-:W-:Y:S01]  /*328d0*/  MOV R11, R12 ;  /* 0x0000000c000b7202 */ /* 0x000fe20000000f00 */
[----:B-----5:R-:W-:Y:S01]  /*328e0*/  IMAD.MOV.U32 R16, RZ, RZ, R8 ;  /* 0x000000ffff107224 */ /* 0x020fe200078e0008 */
[----:B------:R-:W-:Y:S02]  /*328f0*/  IADD3 R12, R12, 0x20, RZ ;  /* 0x000000200c0c7810 */ /* 0x000fe40007ffe0ff */
[----:B------:R-:W-:Y:S02]  /*32900*/  MOV R17, R0 ;  /* 0x0000000000117202 */ /* 0x000fe40000000f00 */
[----:B------:R-:W-:-:S13]  /*32910*/  ISETP.GE.AND P6, PT, R12, UR22, PT ;  /* 0x000000160c007c0c */ /* 0x000fda000bfc6270 */
[----:B------:R-:W1:Y:S01]  /*32920*/  @!P6 LDC.64 R2, c[0x0][0x918] ;  /* 0x00024600ff02eb82 */ /* 0x000e620000000a00 */
[----:B------:R-:W2:Y:S01]  /*32930*/  SHFL.IDX PT, R21, R21, 0x1f, 0x1f ;  /* 0x03e01f0015157f89 */ /* 0x000ea200000e0000 */
[----:B------:R-:W-:-:S03]  /*32940*/  @!P6 IADD3 R7, R11, 0x20, RZ ;  /* 0x000000200b07e810 */ /* 0x000fc60007ffe0ff */
[----:B------:R-:W3:Y:S01]  /*32950*/  SHFL.IDX PT, R19, R19, 0x1f, 0x1f ;  /* 0x03e01f0013137f89 */ /* 0x000ee200000e0000 */
[----:B------:R-:W-:Y:S01]  /*32960*/  BSSY B0, `(.L_x_503) ;  /* 0x0000064000007945 */ /* 0x000fe20003800000 */
[----:B-1----:R-:W-:-:S05]  /*32970*/  @!P6 IMAD.WIDE R2, R7, 0xc, R2 ;  /* 0x0000000c0702e825 */ /* 0x002fca00078e0202 */
[----:B------:R1:W5:Y:S04]  /*32980*/  @!P6 LDG.E R8, desc[UR38][R2.64] ;  /* 0x000000260208e981 */ /* 0x000368000c1e1900 */
[----:B------:R1:W5:Y:S01]  /*32990*/  @!P6 LDG.E R0, desc[UR38][R2.64+0x4] ;  /* 0x000004260200e981 */ /* 0x000362000c1e1900 */
[----:B------:R-:W-:Y:S02]  /*329a0*/  ISETP.GE.AND P6, PT, R11, UR22, PT ;  /* 0x000000160b007c0c */ /* 0x000fe4000bfc6270 */
[----:B--2---:R-:W-:Y:S02]  /*329b0*/  R2UR UR6, R21 ;  /* 0x00000000150672ca */ /* 0x004fe400000e0000 */
[----:B---3--:R-:W-:Y:S02]  /*329c0*/  R2UR UR5, R19 ;  /* 0x00000000130572ca */ /* 0x008fe400000e0000 */
[----:B------:R-:W-:-:S02]  /*329d0*/  MOV R6, 0x7fffffff ;  /* 0x7fffffff00067802 */ /* 0x000fc40000000f00 */
[----:B------:R-:W-:-:S05]  /*329e0*/  MOV R7, RZ ;  /* 0x000000ff00077202 */ /* 0x000fca0000000f00 */
[----:B-1----:R-:W-:Y:S06]  /*329f0*/  @P6 BRA `(.L_x_504) ;  /* 0x0000000400686947 */ /* 0x002fec0003800000 */
[----:B------:R-:W-:-:S04]  /*32a00*/  IADD3 R18, P6, R16, UR11, RZ ;  /* 0x0000000b10127c10 */ /* 0x000fc8000ffde0ff */
[----:B------:R-:W-:Y:S02]  /*32a10*/  LEA.HI.X.SX32 R21, R16, UR13, 0x1, P6 ;  /* 0x0000000d10157c11 */ /* 0x000fe4000b0f0eff */
[----:B------:R-:W-:Y:S02]  /*32a20*/  IABS R16, R9 ;  /* 0x0000000900107213 */ /* 0x000fe40000000000 */
[C---:B------:R-:W-:Y:S02]  /*32a30*/  IADD3 R22, P6, R17.reuse, UR12, RZ ;  /* 0x0000000c11167c10 */ /* 0x040fe4000ffde0ff */
[----:B------:R-:W1:Y:S02]  /*32a40*/  I2F.RP R2, R16 ;  /* 0x0000001000027306 */ /* 0x000e640000209400 */
[----:B------:R-:W-:Y:S02]  /*32a50*/  LEA.HI.X.SX32 R23, R17, UR14, 0x1, P6 ;  /* 0x0000000e11177c11 */ /* 0x000fe4000b0f0eff */
[----:B------:R-:W-:-:S04]  /*32a60*/  PLOP3.LUT P6, PT, PT, PT, UP0, 0x80, 0x0 ;  /* 0x000000000000781c */ /* 0x000fc80003fcf008 */
[----:B-1----:R-:W1:Y:S02]  /*32a70*/  MUFU.RCP R2, R2 ;  /* 0x0000000200027308 */ /* 0x002e640000001000 */
[----:B-1----:R-:W-:-:S06]  /*32a80*/  VIADD R17, R2, 0xffffffe ;  /* 0x0ffffffe02117836 */ /* 0x002fcc0000000000 */
[----:B------:R-:W1:Y:S02]  /*32a90*/  F2I.FTZ.U32.TRUNC.NTZ R17, R17 ;  /* 0x0000001100117305 */ /* 0x000e64000021f000 */
[----:B-1----:R-:W-:Y:S01]  /*32aa0*/  IADD3 R19, RZ, -R17, RZ ;  /* 0x80000011ff137210 */ /* 0x002fe20007ffe0ff */
[----:B------:R-:W-:Y:S06]  /*32ab0*/  @!P6 BRA `(.L_x_505) ;  /* 0x00000000002ce947 */ /* 0x000fec0003800000 */
        /* <DEDUP_REMOVED lines=11> */
.L_x_505:
[----:B------:R-:W-:Y:S05]  /*32b70*/  @!P0 BRA `(.L_x_506) ;  /* 0x00000000002c8947 */ /* 0x000fea0003800000 */
        /* <DEDUP_REMOVED lines=8> */
[----:B------:R-:W-:-:S03]  /*32c00*/  IMAD.WIDE.U32.X R2, R23, UR27, R2, P6 ;  /* 0x0000001b17027c25 */ /* 0x000fc6000b0e0402 */
[----:B------:R-:W-:Y:S02]  /*32c10*/  MOV R22, R2 ;  /* 0x0000000200167202 */ /* 0x000fe40000000f00 */
[----:B------:R-:W-:-:S07]  /*32c20*/  MOV R23, R3 ;  /* 0x0000000300177202 */ /* 0x000fce0000000f00 */
.L_x_506:
[----:B------:R-:W-:Y:S01]  /*32c30*/  SHF.R.U64 R4, R22, UR31, R23 ;  /* 0x0000001f16047c19 */ /* 0x000fe20008001217 */
[----:B------:R-:W-:Y:S01]  /*32c40*/  IMAD R5, R19, R16, RZ ;  /* 0x0000001013057224 */ /* 0x000fe200078e02ff */
[----:B------:R-:W-:Y:S02]  /*32c50*/  IABS R2, R9 ;  /* 0x0000000900027213 */ /* 0x000fe40000000000 */
[----:B------:R-:W-:Y:S01]  /*32c60*/  MOV R3, R17 ;  /* 0x0000001100037202 */ /* 0x000fe20000000f00 */
[----:B------:R-:W-:Y:S01]  /*32c70*/  VIADD R4, R4, UR17 ;  /* 0x0000001104047c36 */ /* 0x000fe20008000000 */
[----:B------:R-:W-:Y:S02]  /*32c80*/  IADD3 R7, RZ, -R2, RZ ;  /* 0x80000002ff077210 */ /* 0x000fe40007ffe0ff */
[----:B------:R-:W-:Y:S02]  /*32c90*/  MOV R2, RZ ;  /* 0x000000ff00027202 */ /* 0x000fe40000000f00 */
[----:B------:R-:W-:-:S02]  /*32ca0*/  IABS R6, R4 ;  /* 0x0000000400067213 */ /* 0x000fc40000000000 */
[----:B------:R-:W-:Y:S01]  /*32cb0*/  SHF.R.U64 R18, R18, UR30, R21 ;  /* 0x0000001e12127c19 */ /* 0x000fe20008001215 */
[----:B------:R-:W-:Y:S01]  /*32cc0*/  IMAD.HI.U32 R2, R17, R5, R2 ;  /* 0x0000000511027227 */ /* 0x000fe200078e0002 */
[-C--:B------:R-:W-:Y:S02]  /*32cd0*/  IABS R17, R10.reuse ;  /* 0x0000000a00117213 */ /* 0x080fe40000000000 */
[----:B------:R-:W-:Y:S01]  /*32ce0*/  MOV R3, R7 ;  /* 0x0000000700037202 */ /* 0x000fe20000000f00 */
[----:B------:R-:W-:Y:S01]  /*32cf0*/  IMAD.MOV.U32 R5, RZ, RZ, R6 ;  /* 0x000000ffff057224 */ /* 0x000fe200078e0006 */
[----:B------:R-:W-:Y:S01]  /*32d00*/  IADD3 R7, R18, UR16, RZ ;  /* 0x0000001012077c10 */ /* 0x000fe2000fffe0ff */
[----:B------:R-:W1:Y:S01]  /*32d10*/  I2F.RP R6, R17 ;  /* 0x0000001100067306 */ /* 0x000e620000209400 */
[----:B------:R-:W-:Y:S01]  /*32d20*/  IABS R21, R10 ;  /* 0x0000000a00157213 */ /* 0x000fe20000000000 */
[----:B------:R-:W-:Y:S01]  /*32d30*/  IMAD.HI.U32 R2, R2, R5, RZ ;  /* 0x0000000502027227 */ /* 0x000fe200078e00ff */
[----:B------:R-:W-:-:S02]  /*32d40*/  IABS R18, R7 ;  /* 0x0000000700127213 */ /* 0x000fc40000000000 */
[----:B------:R-:W-:Y:S01]  /*32d50*/  IADD3 R21, RZ, -R21, RZ ;  /* 0x80000015ff157210 */ /* 0x000fe20007ffe0ff */
[----:B------:R-:W-:-:S05]  /*32d60*/  IMAD R5, R2, R3, R5 ;  /* 0x0000000302057224 */ /* 0x000fca00078e0205 */
[----:B------:R-:W-:Y:S01]  /*32d70*/  ISETP.GT.U32.AND P6, PT, R16, R5, PT ;  /* 0x000000051000720c */ /* 0x000fe20003fc4070 */
[----:B-1----:R-:W1:-:S12]  /*32d80*/  MUFU.RCP R6, R6 ;  /* 0x0000000600067308 */ /* 0x002e580000001000 */
[----:B------:R-:W-:Y:S02]  /*32d90*/  @!P6 IADD3 R5, R5, -R16, RZ ;  /* 0x800000100505e210 */ /* 0x000fe40007ffe0ff */
[----:B-1----:R-:W-:-:S04]  /*32da0*/  IADD3 R2, R6, 0xffffffe, RZ ;  /* 0x0ffffffe06027810 */ /* 0x002fc80007ffe0ff */
[----:B------:R1:W2:Y:S02]  /*32db0*/  F2I.FTZ.U32.TRUNC.NTZ R3, R2 ;  /* 0x0000000200037305 */ /* 0x0002a4000021f000 */
[----:B-1----:R-:W-:Y:S01]  /*32dc0*/  MOV R2, RZ ;  /* 0x000000ff00027202 */ /* 0x002fe20000000f00 */
[----:B--2---:R-:W-:-:S04]  /*32dd0*/  IMAD.MOV R22, RZ, RZ, -R3 ;  /* 0x000000ffff167224 */ /* 0x004fc800078e0a03 */
[----:B------:R-:W-:-:S04]  /*32de0*/  IMAD R19, R22, R17, RZ ;  /* 0x0000001116137224 */ /* 0x000fc800078e02ff */
[----:B------:R-:W-:-:S04]  /*32df0*/  IMAD.HI.U32 R6, R3, R19, R2 ;  /* 0x0000001303067227 */ /* 0x000fc800078e0002 */
[----:B------:R-:W-:Y:S01]  /*32e00*/  IMAD.MOV.U32 R3, RZ, RZ, R18 ;  /* 0x000000ffff037224 */ /* 0x000fe200078e0012 */
[----:B------:R-:W-:-:S03]  /*32e10*/  MOV R18, R21 ;  /* 0x0000001500127202 */ /* 0x000fc60000000f00 */
        /* <DEDUP_REMOVED lines=12> */
[----:B------:R-:W-:Y:S02]  /*32ee0*/  @!P6 IADD3 R2, -R2, RZ, RZ ;  /* 0x000000ff0202e210 */ /* 0x000fe40007ffe1ff */
[----:B------:R-:W-:-:S13]  /*32ef0*/  ISETP.NE.AND P6, PT, RZ, UR10, PT ;  /* 0x0000000aff007c0c */ /* 0x000fda000bfc5270 */
[----:B------:R-:W-:Y:S02]  /*32f00*/  @!P6 LOP3.LUT R3, RZ, UR10, RZ, 0x33, !PT ;  /* 0x0000000aff03ec12 */ /* 0x000fe4000f8e33ff */
[----:B------:R-:W-:-:S03]  /*32f10*/  ISETP.NE.AND P6, PT, RZ, UR9, PT ;  /* 0x00000009ff007c0c */ /* 0x000fc6000bfc5270 */
[----:B------:R-:W-:-:S10]  /*32f20*/  IMAD.IADD R3, R4, 0x1, -R3 ;  /* 0x0000000104037824 */ /* 0x000fd400078e0a03 */
[----:B------:R-:W-:Y:S02]  /*32f30*/  @!P6 LOP3.LUT R2, RZ, UR9, RZ, 0x33, !PT ;  /* 0x00000009ff02ec12 */ /* 0x000fe4000f8e33ff */
[----:B------:R-:W-:Y:S02]  /*32f40*/  PLOP3.LUT P6, PT, PT, PT, UP3, 0x80, 0x0 ;  /* 0x000000000000781c */ /* 0x000fe40003fcf038 */
[----:B------:R-:W-:-:S04]  /*32f50*/  IADD3 R2, -R2, R7, RZ ;  /* 0x0000000702027210 */ /* 0x000fc80007ffe1ff */
[CC--:B------:R-:W-:Y:S01]  /*32f60*/  SEL R4, R3.reuse, R2.reuse, !P6 ;  /* 0x0000000203047207 */ /* 0x0c0fe20007000000 */
[----:B------:R-:W-:-:S03]  /*32f70*/  IMAD R6, R3, R2, RZ ;  /* 0x0000000203067224 */ /* 0x000fc600078e02ff */
[----:B------:R-:W-:Y:S02]  /*32f80*/  SHF.R.S32.HI R5, RZ, 0x1f, R4 ;  /* 0x0000001fff057819 */ /* 0x000fe40000011404 */
[----:B------:R-:W-:-:S07]  /*32f90*/  SHF.R.S32.HI R7, RZ, 0x1f, R6 ;  /* 0x0000001fff077819 */ /* 0x000fce0000011406 */
.L_x_504:
[----:B------:R-:W-:Y:S05]  /*32fa0*/  BSYNC B0 ;  /* 0x0000000000007941 */ /* 0x000fea0003800000 */
.L_x_503:
[----:B------:R-:W1:Y:S04]  /*32fb0*/  SHFL.UP PT, R3, R6, 0x1, RZ ;  /* 0x0420000006037989 */ /* 0x000e6800000e00ff */
[----:B------:R-:W2:Y:S01]  /*32fc0*/  SHFL.UP PT, R2, R7, 0x1, RZ ;  /* 0x0420000007027989 */ /* 0x000ea200000e00ff */
[----:B-1----:R-:W-:Y:S02]  /*32fd0*/  SEL R3, R3, RZ, P1 ;  /* 0x000000ff03037207 */ /* 0x002fe40000800000 */
[----:B--2---:R-:W-:Y:S02]  /*32fe0*/  SEL R2, R2, RZ, P1 ;  /* 0x000000ff02027207 */ /* 0x004fe40000800000 */
[----:B------:R-:W-:-:S04]  /*32ff0*/  IADD3 R18, P6, R3, R6, RZ ;  /* 0x0000000603127210 */ /* 0x000fc80007fde0ff */
[----:B------:R-:W-:Y:S01]  /*33000*/  IADD3.X R17, R2, R7, RZ, P6, !PT ;  /* 0x0000000702117210 */ /* 0x000fe200037fe4ff */
        /* <DEDUP_REMOVED lines=10> */
[----:B------:R-:W-:-:S05]  /*330b0*/  IADD3 R22, P6, R3, R16, RZ ;  /* 0x0000001003167210 */ /* 0x000fca0007fde0ff */
[----:B------:R-:W-:Y:S01]  /*330c0*/  IMAD.X R19, R2, 0x1, R21, P6 ;  /* 0x0000000102137824 */ /* 0x000fe200030e0615 */
        /* <DEDUP_REMOVED lines=11> */
[----:B------:R-:W-:Y:S02]  /*33180*/  IADD3.X R3, R16, R17, RZ, P6, !PT ;  /* 0x0000001110037210 */ /* 0x000fe400037fe4ff */
[----:B------:R-:W-:-:S04]  /*33190*/  IADD3 R19, P6, R2, UR5, RZ ;  /* 0x0000000502137c10 */ /* 0x000fc8000ffde0ff */
[----:B------:R-:W-:Y:S02]  /*331a0*/  IADD3.X R21, R3, UR6, RZ, P6, !PT ;  /* 0x0000000603157c10 */ /* 0x000fe4000b7fe4ff */
[----:B------:R-:W-:-:S04]  /*331b0*/  ISETP.GT.U32.AND P6, PT, R19, UR8, PT ;  /* 0x0000000813007c0c */ /* 0x000fc8000bfc4070 */
[----:B------:R-:W-:-:S13]  /*331c0*/  ISETP.GT.U32.AND.EX P6, PT, R21, UR7, PT, P6 ;  /* 0x0000000715007c0c */ /* 0x000fda000bfc4160 */
[----:B------:R-:W-:-:S04]  /*331d0*/  VOTE.ANY R16, PT, P6 ;  /* 0x0000000000107806 */ /* 0x000fc800030e0100 */
[----:B------:R-:W-:-:S13]  /*331e0*/  ISETP.NE.AND P6, PT, R16, RZ, PT ;  /* 0x000000ff1000720c */ /* 0x000fda0003fc5270 */
[----:B------:R-:W-:Y:S05]  /*331f0*/  @!P6 BRA `(.L_x_507) ;  /* 0xfffffff400b4e947 */ /* 0x000fea000383ffff */
[----:B------:R-:W-:Y:S01]  /*33200*/  MOV R19, R2 ;  /* 0x0000000200137202 */ /* 0x000fe20000000f00 */
[----:B------:R-:W-:-:S07]  /*33210*/  IMAD.MOV.U32 R18, RZ, RZ, R3 ;  /* 0x000000ffff127224 */ /* 0x000fce00078e0003 */
.L_x_502:
[----:B------:R-:W1:Y:S08]  /*33220*/  BREV R16, R16 ;  /* 0x0000001000107301 */ /* 0x000e700000000000 */
[----:B-1----:R-:W1:Y:S02]  /*33230*/  FLO.U32.SH R17, R16 ;  /* 0x0000001000117300 */ /* 0x002e6400000e0400 */
[----:B-1----:R-:W1:Y:S02]  /*33240*/  SHFL.IDX PT, R11, R11, R17, 0x1f ;  /* 0x00001f110b0b7589 */ /* 0x002e6400000e0000 */
[----:B-1----:R-:W-:-:S13]  /*33250*/  R2UR UR4, R11 ;  /* 0x000000000b0472ca */ /* 0x002fda00000e0000 */
[----:B------:R-:W-:-:S04]  /*33260*/  IADD3 R21, R20, UR4, RZ ;  /* 0x0000000414157c10 */ /* 0x000fc8000fffe0ff */
[----:B------:R-:W-:-:S13]  /*33270*/  ISETP.GE.AND P1, PT, R21, UR22, PT ;  /* 0x0000001615007c0c */ /* 0x000fda000bf26270 */
[----:B------:R-:W1:Y:S02]  /*33280*/  @!P1 LDC.64 R2, c[0x0][0x918] ;  /* 0x00024600ff029b82 */ /* 0x000e640000000a00 */
[----:B-1----:R-:W-:-:S05]  /*33290*/  @!P1 IMAD.WIDE R2, R21, 0xc, R2 ;  /* 0x0000000c15029825 */ /* 0x002fca00078e0202 */
[----:B-----5:R1:W5:Y:S04]  /*332a0*/  @!P1 LDG.E R8, desc[UR38][R2.64] ;  /* 0x0000002602089981 */ /* 0x020368000c1e1900 */
[----:B------:R1:W5:Y:S01]  /*332b0*/  @!P1 LDG.E R0, desc[UR38][R2.64+0x4] ;  /* 0x0000042602009981 */ /* 0x000362000c1e1900 */
[----:B------:R-:W-:-:S03]  /*332c0*/  IADD3 R12, P1, P2, R19, UR5, -R6 ;  /* 0x00000005130c7c10 */ /* 0x000fc6000fa3e806 */
[----:B------:R-:W-:Y:S01]  /*332d0*/  SHFL.IDX PT, R6, R6, R17, 0x1f ;  /* 0x00001f1106067589 */ /* 0x000fe200000e0000 */
[----:B------:R-:W-:-:S03]  /*332e0*/  IADD3.X R18, R18, UR6, ~R7, P1, P2 ;  /* 0x0000000612127c10 */ /* 0x000fc60008fe4c07 */
[----:B------:R-:W2:Y:S04]  /*332f0*/  SHFL.IDX PT, R12, R12, R17, 0x1f ;  /* 0x00001f110c0c7589 */ /* 0x000ea800000e0000 */
[----:B------:R-:W3:Y:S04]  /*33300*/  SHFL.IDX PT, R18, R18, R17, 0x1f ;  /* 0x00001f1112127589 */ /* 0x000ee800000e0000 */
[----:B------:R1:W4:Y:S04]  /*33310*/  SHFL.IDX PT, R7, R7, R17, 0x1f ;  /* 0x00001f1107077589 */ /* 0x00032800000e0000 */
[----:B------:R1:W1:Y:S04]  /*33320*/  SHFL.IDX PT, R5, R5, R17, 0x1f ;  /* 0x00001f1105057589 */ /* 0x00026800000e0000 */
[----:B------:R1:W1:Y:S01]  /*33330*/  SHFL.IDX PT, R4, R4, R17, 0x1f ;  /* 0x00001f1104047589 */ /* 0x00026200000e0000 */
[----:B--2---:R-:W-:-:S02]  /*33340*/  R2UR UR5, R12 ;  /* 0x000000000c0572ca */ /* 0x004fc400000e0000 */
[----:B---3--:R-:W-:-:S15]  /*33350*/  R2UR UR6, R18 ;  /* 0x00000000120672ca */ /* 0x008fde00000e0000 */
.L_x_497:
[----:B-1----:R-:W1:Y:S01]  /*33360*/  LDC R2, c[0x0][0x910] ;  /* 0x00024400ff027b82 */ /* 0x002e620000000800 */
[----:B------:R-:W-:Y:S01]  /*33370*/  UMOV UR22, 0xffffffff ;  /* 0xffffffff00167882 */ /* 0x000fe20000000000 */
[----:B------:R-:W-:Y:S01]  /*33380*/  UMOV UR23, 0xffffffff ;  /* 0xffffffff00177882 */ /* 0x000fe20000000000 */
[----:B------:R-:W-:Y:S01]  /*33390*/  UMOV UR24, 0xffffffff ;  /* 0xffffffff00187882 */ /* 0x000fe20000000000 */
[----:B------:R-:W-:Y:S02]  /*333a0*/  MOV R19, RZ ;  /* 0x000000ff00137202 */ /* 0x000fe40000000f00 */
[----:B-1----:R-:W-:-:S13]  /*333b0*/  ISETP.LE.AND P1, PT, R2, UR4, PT ;  /* 0x0000000402007c0c */ /* 0x002fda000bf23270 */
[----:B------:R-:W-:Y:S05]  /*333c0*/  @P1 BRA `(.L_x_496) ;  /* 0x0000000000f01947 */ /* 0x000fea0003800000 */
[C---:B------:R-:W-:Y:S01]  /*333d0*/  R2UR UR22, R4.reuse ;  /* 0x00000000041672ca */ /* 0x040fe200000e0000 */
[----:B------:R-:W-:Y:S01]  /*333e0*/  UIADD3 UR24, UP1, -UR5, UR8, URZ ;  /* 0x0000000805187290 */ /* 0x000fe2000ff3e13f */
[----:B------:R-:W-:Y:S01]  /*333f0*/  R2UR UR23, R5 ;  /* 0x00000000051772ca */ /* 0x000fe200000e0000 */
[----:B------:R-:W-:Y:S01]  /*33400*/  ULDC UR30, c[0x0][0x8c0] ;  /* 0x00023000001e7ab9 */ /* 0x000fe20000000800 */
[----:B------:R-:W-:Y:S01]  /*33410*/  ULDC UR32, c[0x0][0x8b0] ;  /* 0x00022c0000207ab9 */ /* 0x000fe20000000800 */
[----:B------:R-:W-:Y:S01]  /*33420*/  ULDC UR33, c[0x0][0x904] ;  /* 0x0002410000217ab9 */ /* 0x000fe20000000800 */
[----:B------:R-:W-:-:S03]  /*33430*/  SHF.R.U64 R2, R4, UR32, R5 ;  /* 0x0000002004027c19 */ /* 0x000fc60008001205 */
[----:B------:R-:W-:-:S04]  /*33440*/  UIADD3.X UR22, ~UR6, UR7, URZ, UP1, !UPT ;  /* 0x0000000706167290 */ /* 0x000fc80008ffe53f */
[----:B------:R-:W-:Y:S02]  /*33450*/  USHF.R.U32.HI UR31, URZ, UR30, UR22 ;  /* 0x0000001e3f1f7299 */ /* 0x000fe40008011616 */
[----:B------:R-:W-:Y:S02]  /*33460*/  USHF.R.U32.HI UR27, URZ, UR32, UR23 ;  /* 0x000000203f1b7299 */ /* 0x000fe40008011617 */
[----:B------:R-:W-:Y:S02]  /*33470*/  USHF.R.U32.HI UR25, URZ, UR32, UR31 ;  /* 0x000000203f197299 */ /* 0x000fe4000801161f */
[----:B------:R-:W-:Y:S01]  /*33480*/  USHF.R.U64 UR22, UR24, UR30, UR22 ;  /* 0x0000001e18167299 */ /* 0x000fe20008001216 */
[----:B------:R-:W-:Y:S01]  /*33490*/  R2UR UR24, R2 ;  /* 0x00000000021872ca */ /* 0x000fe200000e0000 */
[----:B------:R-:W-:Y:S02]  /*334a0*/  USHF.R.U32.HI UR26, URZ, UR33, UR25 ;  /* 0x000000213f1a7299 */ /* 0x000fe40008011619 */
[----:B------:R-:W-:-:S02]  /*334b0*/  USHF.R.U64 UR23, UR22, UR32, UR31 ;  /* 0x0000002016177299 */ /* 0x000fc4000800121f */
[----:B------:R-:W-:Y:S02]  /*334c0*/  ULOP3.LUT UR30, UR26, UR27, URZ, 0xfc, !UPT ;  /* 0x0000001b1a1e7292 */ /* 0x000fe4000f8efc3f */
[----:B------:R-:W-:-:S04]  /*334d0*/  USHF.R.U64 UR25, UR23, UR33, UR25 ;  /* 0x0000002117197299 */ /* 0x000fc80008001219 */
[----:B------:R-:W-:-:S13]  /*334e0*/  ISETP.NE.U32.AND P1, PT, RZ, UR30, PT ;  /* 0x0000001eff007c0c */ /* 0x000fda000bf25070 */
[----:B------:R-:W-:Y:S05]  /*334f0*/  @!P1 BRA `(.L_x_508) ;  /* 0x0000000000189947 */ /* 0x000fea0003800000 */
[----:B------:R-:W-:-:S07]  /*33500*/  MOV R12, 0x33520 ;  /* 0x00033520000c7802 */ /* 0x000fce0000000f00 */
[----:B--2-45:R-:W-:Y:S05]  /*33510*/  CALL.REL.NOINC `(.L_x_509) ;  /* 0x00000030003c7944 */ /* 0x034fea0003c00000 */
[----:B------:R-:W-:-:S04]  /*33520*/  UIADD3 UR26, -UR27, URZ, URZ ;  /* 0x0000003f1b1a7290 */ /* 0x000fc8000fffe13f */
[----:B------:R-:W-:-:S03]  /*33530*/  UIMAD UR25, UR24, UR26, UR25 ;  /* 0x0000001a181972a4 */ /* 0x000fc6000f8e0219 */
[----:B------:R-:W-:Y:S01]  /*33540*/  UMOV UR24, UR27 ;  /* 0x0000001b00187c82 */ /* 0x000fe20008000000 */
[----:B------:R-:W-:Y:S08]  /*33550*/  BRA `(.L_x_510) ;  /* 0x0000000000587947 */ /* 0x000ff00003800000 */
.L_x_508:
[----:B------:R-:W1:Y:S01]  /*33560*/  I2F.U32.RP R2, UR24 ;  /* 0x0000001800027d06 */ /* 0x000e620008209000 */
[----:B------:R-:W-:Y:S01]  /*33570*/  UMOV UR26, URZ ;  /* 0x0000003f001a7c82 */ /* 0x000fe20008000000 */
[----:B------:R-:W-:-:S06]  /*33580*/  UISETP.NE.U32.AND UP4, UPT, UR24, URZ, UPT ;  /* 0x0000003f1800728c */ /* 0x000fcc000bf85070 */
[----:B-1----:R-:W1:Y:S02]  /*33590*/  MUFU.RCP R2, R2 ;  /* 0x0000000200027308 */ /* 0x002e640000001000 */
[----:B-1----:R-:W-:-:S06]  /*335a0*/  IADD3 R3, R2, 0xffffffe, RZ ;  /* 0x0ffffffe02037810 */ /* 0x002fcc0007ffe0ff */
[----:B------:R-:W1:Y:S02]  /*335b0*/  F2I.FTZ.U32.TRUNC.NTZ R3, R3 ;  /* 0x0000000300037305 */ /* 0x000e64000021f000 */
[----:B-1----:R-:W-:-:S13]  /*335c0*/  R2UR UR27, R3 ;  /* 0x00000000031b72ca */ /* 0x002fda00000e0000 */
[----:B------:R-:W-:-:S04]  /*335d0*/  UIADD3 UR30, URZ, -UR27, URZ ;  /* 0x8000001b3f1e7290 */ /* 0x000fc8000fffe03f */
[----:B------:R-:W-:-:S04]  /*335e0*/  UIMAD UR30, UR30, UR24, URZ ;  /* 0x000000181e1e72a4 */ /* 0x000fc8000f8e023f */
[----:B------:R-:W-:-:S04]  /*335f0*/  UIMAD.WIDE.U32 UR26, UR27, UR30, UR26 ;  /* 0x0000001e1b1a72a5 */ /* 0x000fc8000f8e001a */
[----:B------:R-:W-:-:S04]  /*33600*/  UIMAD.WIDE.U32 UR26, UR27, UR25, URZ ;  /* 0x000000191b1a72a5 */ /* 0x000fc8000f8e003f */
[----:B------:R-:W-:-:S04]  /*33610*/  UIADD3 UR26, -UR27, URZ, URZ ;  /* 0x0000003f1b1a7290 */ /* 0x000fc8000fffe13f */
[----:B------:R-:W-:-:S04]  /*33620*/  UIMAD UR26, UR24, UR26, UR25 ;  /* 0x0000001a181a72a4 */ /* 0x000fc8000f8e0219 */
[----:B------:R-:W-:-:S11]  /*33630*/  UISETP.GE.U32.AND UP1, UPT, UR26, UR24, UPT ;  /* 0x000000181a00728c */ /* 0x000fd6000bf26070 */
[----:B------:R-:W-:Y:S02]  /*33640*/  @UP1 UIADD3 UR26, UR26, -UR24, URZ ;  /* 0x800000181a1a1290 */ /* 0x000fe4000fffe03f */
[----:B------:R-:W-:Y:S02]  /*33650*/  @UP1 UIADD3 UR27, UR27, 0x1, URZ ;  /* 0x000000011b1b1890 */ /* 0x000fe4000fffe03f */
[----:B------:R-:W-:-:S11]  /*33660*/  UISETP.GE.U32.AND UP2, UPT, UR26, UR24, UPT ;  /* 0x000000181a00728c */ /* 0x000fd6000bf46070 */
[----:B------:R-:W-:Y:S02]  /*33670*/  @UP2 UIADD3 UR27, UR27, 0x1, URZ ;  /* 0x000000011b1b2890 */ /* 0x000fe4000fffe03f */
[----:B------:R-:W-:-:S04]  /*33680*/  @!UP4 ULOP3.LUT UR27, URZ, UR24, URZ, 0x33, !UPT ;  /* 0x000000183f1bc292 */ /* 0x000fc8000f8e333f */
[----:B------:R-:W-:-:S04]  /*33690*/  UIADD3 UR26, -UR27, URZ, URZ ;  /* 0x0000003f1b1a7290 */ /* 0x000fc8000fffe13f */
[----:B------:R-:W-:-:S03]  /*336a0*/  UIMAD UR25, UR24, UR26, UR25 ;  /* 0x0000001a181972a4 */ /* 0x000fc6000f8e0219 */
[----:B------:R-:W-:-:S09]  /*336b0*/  UMOV UR24, UR27 ;  /* 0x0000001b00187c82 */ /* 0x000fd20008000000 */
.L_x_510:
[----:B------:R-:W-:Y:S01]  /*336c0*/  ULOP3.LUT UR23, UR23, UR20, URZ, 0xc0, !UPT ;  /* 0x0000001417177292 */ /* 0x000fe2000f8ec03f */
[----:B------:R-:W-:Y:S01]  /*336d0*/  IMAD.MOV.U32 R19, RZ, RZ, 0x1 ;  /* 0x00000001ff137424 */ /* 0x000fe200078e00ff */
[----:B------:R-:W-:Y:S02]  /*336e0*/  ULOP3.LUT UR22, UR22, UR18, URZ, 0xc0, !UPT ;  /* 0x0000001216167292 */ /* 0x000fe4000f8ec03f */
[----:B------:R-:W-:Y:S01]  /*336f0*/  UIMAD UR23, UR19, UR24, UR23 ;  /* 0x00000018131772a4 */ /* 0x000fe2000f8e0217 */
[----:B------:R-:W-:Y:S01]  /*33700*/  ULDC UR27, c[0x0][0x8a8] ;  /* 0x00022a00001b7ab9 */ /* 0x000fe20000000800 */
[----:B------:R-:W-:Y:S01]  /*33710*/  ULDC UR26, c[0x0][0x8b8] ;  /* 0x00022e00001a7ab9 */ /* 0x000fe20000000800 */
[----:B------:R-:W-:Y:S02]  /*33720*/  UIMAD UR25, UR25, UR27, UR22 ;  /* 0x0000001b191972a4 */ /* 0x000fe4000f8e0216 */
[----:B------:R-:W-:Y:S01]  /*33730*/  UIMAD UR23, UR23, UR26, UR57 ;  /* 0x0000001a171772a4 */ /* 0x000fe2000f8e0239 */
[----:B------:R-:W-:Y:S01]  /*33740*/  @UP3 UMOV UR24, UR4 ;  /* 0x0000000400183c82 */ /* 0x000fe20008000000 */
[----:B------:R-:W-:-:S03]  /*33750*/  @!UP3 UMOV UR24, UR4 ;  /* 0x000000040018bc82 */ /* 0x000fc60008000000 */
[----:B------:R-:W-:Y:S02]  /*33760*/  @UP3 UMOV UR22, UR25 ;  /* 0x0000001900163c82 */ /* 0x000fe40008000000 */
[----:B------:R-:W-:Y:S01]  /*33770*/  @!UP3 UMOV UR22, UR23 ;  /* 0x000000170016bc82 */ /* 0x000fe20008000000 */
[----:B------:R-:W-:-:S05]  /*33780*/  @!UP3 UMOV UR23, UR25 ;  /* 0x000000190017bc82 */ /* 0x000fca0008000000 */
.L_x_496:
[----:B------:R-:W-:-:S06]  /*33790*/  UISETP.NE.AND UP1, UPT, UR15, 0x3, UPT ;  /* 0x000000030f00788c */ /* 0x000fcc000bf25270 */
[----:B------:R-:W-:-:S13]  /*337a0*/  PLOP3.LUT P1, PT, PT, PT, UP1, 0x80, 0x0 ;  /* 0x000000000000781c */ /* 0x000fda0003f2f018 */
[----:B------:R-:W-:Y:S05]  /*337b0*/  @!P1 BRA `(.L_x_511) ;  /* 0x0000000000049947 */ /* 0x000fea0003800000 */
[----:B--2---:R-:W-:Y:S01]  /*337c0*/  BPT.TRAP 0x1 ;  /* 0x000000040000795c */ /* 0x004fe20000300000 */
.L_x_511:
[----:B------:R-:W1:Y:S01]  /*337d0*/  S2R R3, SR_CgaCtaId ;  /* 0x0000000000037919 */ /* 0x000e620000008800 */
[----:B------:R-:W-:-:S04]  /*337e0*/  MOV R2, 0x400 ;  /* 0x0000040000027802 */ /* 0x000fc80000000f00 */
[----:B-1----:R-:W-:Y:S02]  /*337f0*/  LEA R2, R3, R2, 0x18 ;  /* 0x0000000203027211 */ /* 0x002fe400078ec0ff */
[----:B------:R-:W-:Y:S02]  /*33800*/  SHF.L.U32 R3, R14, 0x1f, RZ ;  /* 0x0000001f0e037819 */ /* 0x000fe400000006ff */
[----:B------:R-:W-:-:S04]  /*33810*/  LEA R12, R13, R2, 0x3 ;  /* 0x000000020d0c7211 */ /* 0x000fc800078e18ff */
[----:B------:R-:W1:Y:S02]  /*33820*/  SYNCS.PHASECHK.TRANS64.TRYWAIT P2, [R12+URZ+0x34440], R3 ;  /* 0x034440030c0075a7 */ /* 0x000e64000804017f */
[----:B-1----:R-:W-:Y:S05]  /*33830*/  @!P2 BRA `(.L_x_512) ;  /* 0x0000002400dca947 */ /* 0x002fea0003800000 */
.L_x_626:
[----:B------:R-:W-:Y:S01]  /*33840*/  ELECT P2, URZ, PT ;  /* 0x00000000003f782f */ /* 0x000fe20003840000 */
[----:B------:R-:W-:-:S12]  /*33850*/  BSSY B0, `(.L_x_513) ;  /* 0x0000010000007945 */ /* 0x000fd80003800000 */
[----:B------:R-:W-:Y:S05]  /*33860*/  @!P2 BRA `(.L_x_514) ;  /* 0x000000000038a947 */ /* 0x000fea0003800000 */
[----:B-1----:R-:W-:Y:S01]  /*33870*/  LEA R3, R13, R2, 0x4 ;  /* 0x000000020d037211 */ /* 0x002fe200078e20ff */
[----:B------:R-:W-:Y:S01]  /*33880*/  IMAD.U32 R17, RZ, RZ, UR23 ;  /* 0x00000017ff117e24 */ /* 0x000fe2000f8e00ff */
[----:B------:R-:W-:Y:S02]  /*33890*/  MOV R18, UR24 ;  /* 0x0000001800127c02 */ /* 0x000fe40008000f00 */
[----:B------:R-:W-:-:S05]  /*338a0*/  MOV R16, UR22 ;  /* 0x0000001600107c02 */ /* 0x000fca0008000f00 */
[----:B------:R1:W-:Y:S01]  /*338b0*/  STS.128 [R3+0x34520], R16 ;  /* 0x0345201003007388 */ /* 0x0003e20000000c00 */
[----:B------:R-:W-:Y:S01]  /*338c0*/  @!PT LDS RZ, [RZ] ;  /* 0x00000000fffff984 */ /* 0x000fe20000000800 */
[----:B------:R-:W-:Y:S01]  /*338d0*/  @!PT LDS RZ, [RZ] ;  /* 0x00000000fffff984 */ /* 0x000fe20000000800 */
[----:B------:R-:W-:Y:S01]  /*338e0*/  @!PT LDS RZ, [RZ] ;  /* 0x00000000fffff984 */ /* 0x000fe20000000800 */
[----:B------:R-:W-:Y:S01]  /*338f0*/  @!PT LDS RZ, [RZ] ;  /* 0x00000000fffff984 */ /* 0x000fe20000000800 */
[----:B------:R3:W-:Y:S06]  /*33900*/  MEMBAR.ALL.CTA ;  /* 0x0000000000007992 */ /* 0x0007ec0000008000 */
[----:B---3--:R-:W3:Y:S01]  /*33910*/  FENCE.VIEW.ASYNC.S ;  /* 0x00000000000073c6 */ /* 0x008ee20000000000 */
[----:B------:R-:W-:Y:S05]  /*33920*/  @!P1 BRA `(.L_x_515) ;  /* 0x0000000000049947 */ /* 0x000fea0003800000 */
[----:B--2---:R-:W-:Y:S01]  /*33930*/  BPT.TRAP 0x1 ;  /* 0x000000040000795c */ /* 0x004fe20000300000 */
.L_x_515:
[----:B---3--:R3:W-:Y:S02]  /*33940*/  SYNCS.ARRIVE.TRANS64.A1T0 RZ, [R12+URZ+0x34400], RZ ;  /* 0x034400ff0cff79a7 */ /* 0x0087e4000810003f */
.L_x_514:
[----:B--2---:R-:W-:Y:S05]  /*33950*/  BSYNC B0 ;  /* 0x0000000000007941 */ /* 0x004fea0003800000 */
.L_x_513:
[----:B------:R-:W-:Y:S02]  /*33960*/  ISETP.NE.AND P3, PT, R19, RZ, PT ;  /* 0x000000ff1300720c */ /* 0x000fe40003f65270 */
[----:B------:R-:W-:-:S04]  /*33970*/  IADD3 R13, R13, 0x1, RZ ;  /* 0x000000010d0d7810 */ /* 0x000fc80007ffe0ff */
[----:B------:R-:W-:-:S04]  /*33980*/  ISETP.NE.AND P2, PT, R13, 0x8, PT ;  /* 0x000000080d00780c */ /* 0x000fc80003f45270 */
[----:B-1----:R-:W-:Y:S02]  /*33990*/  SEL R3, RZ, 0x1, P2 ;  /* 0x00000001ff037807 */ /* 0x002fe40001000000 */
[----:B------:R-:W-:Y:S02]  /*339a0*/  SEL R13, R13, RZ, P2 ;  /* 0x000000ff0d0d7207 */ /* 0x000fe40001000000 */
[----:B------:R-:W-:Y:S01]  /*339b0*/  LOP3.LUT R14, R14, R3, RZ, 0x3c, !PT ;  /* 0x000000030e0e7212 */ /* 0x000fe200078e3cff */
[----:B------:R-:W-:Y:S06]  /*339c0*/  @P3 BRA `(.L_x_516) ;  /* 0xffffffe000fc3947 */ /* 0x000fec000383ffff */
[----:B------:R-:W-:Y:S05]  /*339d0*/  @!P1 BRA `(.L_x_517) ;  /* 0x0000000000049947 */ /* 0x000fea0003800000 */
[----:B------:R-:W-:Y:S01]  /*339e0*/  BPT.TRAP 0x1 ;  /* 0x000000040000795c */ /* 0x000fe20000300000 */
.L_x_517:
[----:B------:R-:W-:Y:S02]  /*339f0*/  LEA R3, R13, R2, 0x3 ;  /* 0x000000020d037211 */ /* 0x000fe400078e18ff */
[----:B-----5:R-:W-:-:S04]  /*33a00*/  SHF.L.U32 R0, R14, 0x1f, RZ ;  /* 0x0000001f0e007819 */ /* 0x020fc800000006ff */
[----:B------:R-:W1:Y:S02]  /*33a10*/  SYNCS.PHASECHK.TRANS64.TRYWAIT P0, [R3+URZ+0x34440], R0 ;  /* 0x03444000030075a7 */ /* 0x000e64000800017f */
[----:B-1----:R-:W-:Y:S05]  /*33a20*/  @!P0 BRA `(.L_x_518) ;  /* 0x0000002400748947 */ /* 0x002fea0003800000 */
.L_x_627:
[----:B------:R-:W-:Y:S05]  /*33a30*/  @!P1 BRA `(.L_x_519) ;  /* 0x0000000000049947 */ /* 0x000fea0003800000 */
[----:B------:R-:W-:Y:S01]  /*33a40*/  BPT.TRAP 0x1 ;  /* 0x000000040000795c */ /* 0x000fe20000300000 */
.L_x_519:
[----:B------:R-:W-:-:S05]  /*33a50*/  VIADD R13, R13, 0x1 ;  /* 0x000000010d0d7836 */ /* 0x000fca0000000000 */
[----:B------:R-:W-:-:S04]  /*33a60*/  ISETP.NE.AND P0, PT, R13, 0x8, PT ;  /* 0x000000080d00780c */ /* 0x000fc80003f05270 */
[----:B-1----:R-:W-:Y:S02]  /*33a70*/  SEL R3, RZ, 0x1, P0 ;  /* 0x00000001ff037807 */ /* 0x002fe40000000000 */
[----:B------:R-:W-:Y:S02]  /*33a80*/  SEL R13, R13, RZ, P0 ;  /* 0x000000ff0d0d7207 */ /* 0x000fe40000000000 */
[----:B------:R-:W-:Y:S02]  /*33a90*/  LOP3.LUT R14, R14, R3, RZ, 0x3c, !PT ;  /* 0x000000030e0e7212 */ /* 0x000fe400078e3cff */
[----:B------:R-:W-:Y:S02]  /*33aa0*/  LEA R3, R13, R2, 0x3 ;  /* 0x000000020d037211 */ /* 0x000fe400078e18ff */
[----:B------:R-:W-:-:S04]  /*33ab0*/  SHF.L.U32 R0, R14, 0x1f, RZ ;  /* 0x0000001f0e007819 */ /* 0x000fc800000006ff */
[----:B------:R-:W1:Y:S02]  /*33ac0*/  SYNCS.PHASECHK.TRANS64.TRYWAIT P0, [R3+URZ+0x34440], R0 ;  /* 0x03444000030075a7 */ /* 0x000e64000800017f */
[----:B-1----:R-:W-:Y:S05]  /*33ad0*/  @!P0 BRA `(.L_x_520) ;  /* 0x00000024005c8947 */ /* 0x002fea0003800000 */
.L_x_628:
[----:B------:R-:W-:Y:S05]  /*33ae0*/  @!P1 BRA `(.L_x_521) ;  /* 0x0000000000049947 */ /* 0x000fea0003800000 */
[----:B------:R-:W-:Y:S01]  /*33af0*/  BPT.TRAP 0x1 ;  /* 0x000000040000795c */ /* 0x000fe20000300000 */
.L_x_521:
[----:B-1----:R-:W-:-:S04]  /*33b00*/  IADD3 R0, R13, 0x1, RZ ;  /* 0x000000010d007810 */ /* 0x002fc80007ffe0ff */
[----:B------:R-:W-:-:S04]  /*33b10*/  ISETP.NE.AND P0, PT, R0, 0x8, PT ;  /* 0x000000080000780c */ /* 0x000fc80003f05270 */
[----:B------:R-:W-:Y:S02]  /*33b20*/  SEL R3, RZ, 0x1, P0 ;  /* 0x00000001ff037807 */ /* 0x000fe40000000000 */
[----:B------:R-:W-:Y:S02]  /*33b30*/  SEL R5, R0, RZ, P0 ;  /* 0x000000ff00057207 */ /* 0x000fe40000000000 */
[----:B------:R-:W-:Y:S02]  /*33b40*/  LOP3.LUT R14, R14, R3, RZ, 0x3c, !PT ;  /* 0x000000030e0e7212 */ /* 0x000fe400078e3cff */
[----:B------:R-:W-:Y:S02]  /*33b50*/  LEA R3, R5, R2, 0x3 ;  /* 0x0000000205037211 */ /* 0x000fe400078e18ff */
[----:B------:R-:W-:-:S04]  /*33b60*/  SHF.L.U32 R0, R14, 0x1f, RZ ;  /* 0x0000001f0e007819 */ /* 0x000fc800000006ff */
[----:B------:R-:W1:Y:S02]  /*33b70*/  SYNCS.PHASECHK.TRANS64.TRYWAIT P0, [R3+URZ+0x34440], R0 ;  /* 0x03444000030075a7 */ /* 0x000e64000800017f */
[----:B-1----:R-:W-:Y:S05]  /*33b80*/  @!P0 BRA `(.L_x_522) ;  /* 0x0000002400448947 */ /* 0x002fea0003800000 */
.L_x_629:
[----:B------:R-:W-:Y:S05]  /*33b90*/  @!P1 BRA `(.L_x_523) ;  /* 0x0000000000049947 */ /* 0x000fea0003800000 */
[----:B------:R-:W-:Y:S01]  /*33ba0*/  BPT.TRAP 0x1 ;  /* 0x000000040000795c */ /* 0x000fe20000300000 */
.L_x_523:
[----:B-1----:R-:W-:-:S05]  /*33bb0*/  VIADD R0, R5, 0x1 ;  /* 0x0000000105007836 */ /* 0x002fca0000000000 */
        /* <DEDUP_REMOVED lines=8> */
.L_x_630:
[----:B------:R-:W-:Y:S05]  /*33c40*/  @!P1 BRA `(.L_x_525) ;  /* 0x0000000000049947 */ /* 0x000fea0003800000 */
[----:B------:R-:W-:Y:S01]  /*33c50*/  BPT.TRAP 0x1 ;  /* 0x000000040000795c */ /* 0x000fe20000300000 */
.L_x_525:
        /* <DEDUP_REMOVED lines=9> */
.L_x_631:
[----:B------:R-:W-:Y:S05]  /*33cf0*/  @!P1 BRA `(.L_x_527) ;  /* 0x0000000000049947 */ /* 0x000fea0003800000 */
[----:B------:R-:W-:Y:S01]  /*33d00*/  BPT.TRAP 0x1 ;  /* 0x000000040000795c */ /* 0x000fe20000300000 */
.L_x_527:
        /* <DEDUP_REMOVED lines=9> */
.L_x_632:
[----:B------:R-:W-:Y:S05]  /*33da0*/  @!P1 BRA `(.L_x_529) ;  /* 0x0000000000049947 */ /* 0x000fea0003800000 */
[----:B------:R-:W-:Y:S01]  /*33db0*/  BPT.TRAP 0x1 ;  /* 0x000000040000795c */ /* 0x000fe20000300000 */
.L_x_529:
[----:B-1----:R-:W-:-:S04]  /*33dc0*/  IADD3 R0, R5, 0x1, RZ ;  /* 0x0000000105007810 */ /* 0x002fc80007ffe0ff */
[----:B------:R-:W-:-:S04]  /*33dd0*/  ISETP.NE.AND P0, PT, R0, 0x8, PT ;  /* 0x000000080000780c */ /* 0x000fc80003f05270 */
[----:B------:R-:W-:Y:S02]  /*33de0*/  SEL R3, RZ, 0x1, P0 ;  /* 0x00000001ff037807 */ /* 0x000fe40000000000 */
[----:B------:R-:W-:Y:S02]  /*33df0*/  SEL R5, R0, RZ, P0 ;  /* 0x000000ff00057207 */ /* 0x000fe40000000000 */
[----:B----4-:R-:W-:Y:S02]  /*33e00*/  LOP3.LUT R7, R14, R3, RZ, 0x3c, !PT ;  /* 0x000000030e077212 */ /* 0x010fe400078e3cff */
[----:B------:R-:W-:Y:S02]  /*33e10*/  LEA R3, R5, R2, 0x3 ;  /* 0x0000000205037211 */ /* 0x000fe400078e18ff */
[----:B------:R-:W-:-:S04]  /*33e20*/  SHF.L.U32 R0, R7, 0x1f, RZ ;  /* 0x0000001f07007819 */ /* 0x000fc800000006ff */
[----:B------:R-:W1:Y:S02]  /*33e30*/  SYNCS.PHASECHK.TRANS64.TRYWAIT P0, [R3+URZ+0x34440], R0 ;  /* 0x03444000030075a7 */ /* 0x000e64000800017f */
[----:B-1----:R-:W-:Y:S05]  /*33e40*/  @!P0 BRA `(.L_x_530) ;  /* 0x0000002000e48947 */ /* 0x002fea0003800000 */
.L_x_633:
[----:B------:R-:W-:Y:S05]  /*33e50*/  @!P1 BRA `(.L_x_531) ;  /* 0x0000000000049947 */ /* 0x000fea0003800000 */
[----:B------:R-:W-:Y:S01]  /*33e60*/  BPT.TRAP 0x1 ;  /* 0x000000040000795c */ /* 0x000fe20000300000 */
.L_x_531:
[----:B-1----:R-:W-:-:S05]  /*33e70*/  VIADD R0, R5, 0x1 ;  /* 0x0000000105007836 */ /* 0x002fca0000000000 */
[----:B------:R-:W-:-:S04]  /*33e80*/  ISETP.NE.AND P0, PT, R0, 0x8, PT ;  /* 0x000000080000780c */ /* 0x000fc80003f05270 */
[----:B------:R-:W-:Y:S02]  /*33e90*/  SEL R4, RZ, 0x1, P0 ;  /* 0x00000001ff047807 */ /* 0x000fe40000000000 */
[----:B------:R-:W-:Y:S02]  /*33ea0*/  SEL R3, R0, RZ, P0 ;  /* 0x000000ff00037207 */ /* 0x000fe40000000000 */
[----:B------:R-:W-:Y:S02]  /*33eb0*/  LOP3.LUT R0, R7, R4, RZ, 0x3c, !PT ;  /* 0x0000000407007212 */ /* 0x000fe400078e3cff */
[----:B------:R-:W-:Y:S02]  /*33ec0*/  LEA R3, R3, R2, 0x3 ;  /* 0x0000000203037211 */ /* 0x000fe400078e18ff */
[----:B------:R-:W-:-:S07]  /*33ed0*/  SHF.L.U32 R0, R0, 0x1f, RZ ;  /* 0x0000001f00007819 */ /* 0x000fce00000006ff */
.L_x_532:
[----:B-1----:R1:W2:Y:S02]  /*33ee0*/  SYNCS.PHASECHK.TRANS64.TRYWAIT P0, [R3+URZ+0x34440], R0 ;  /* 0x03444000030075a7 */ /* 0x0022a4000800017f */
[----:B--2---:R-:W-:Y:S05]  /*33ef0*/  @!P0 NANOSLEEP.SYNCS 0x989680 ;  /* 0x009896800000895d */ /* 0x004fea0003900000 */
[----:B------:R-:W2:Y:S02]  /*33f00*/  @!P0 SYNCS.PHASECHK.TRANS64 P0, [R3+URZ+0x34440], R0 ;  /* 0x03444000030085a7 */ /* 0x000ea4000800007f */
[----:B--2---:R-:W-:Y:S05]  /*33f10*/  @P0 EXIT ;  /* 0x000000000000094d */ /* 0x004fea0003800000 */
[----:B------:R-:W-:Y:S05]  /*33f20*/  BRA `(.L_x_532) ;  /* 0xfffffffc00ec7947 */ /* 0x000fea000383ffff */
.L_x_21:
[----:B-1----:R-:W-:-:S04]  /*33f30*/  MOV R12, UR11 ;  /* 0x0000000b000c7c02 */ /* 0x002fc80008000f00 */
[----:B------:R1:W2:Y:S03]  /*33f40*/  SYNCS.PHASECHK.TRANS64.TRYWAIT P1, [R12+URZ+0x34400], R3 ;  /* 0x034400030c0075a7 */ /* 0x0002a6000802017f */
[----:B--2---:R-:W-:Y:S05]  /*33f50*/  @!P1 NANOSLEEP.SYNCS 0x989680 ;  /* 0x009896800000995d */ /* 0x004fea0003900000 */
[----:B------:R-:W2:Y:S02]  /*33f60*/  @!P1 SYNCS.PHASECHK.TRANS64 P1, [R12+URZ+0x34400], R3 ;  /* 0x034400030c0095a7 */ /* 0x000ea4000802007f */
[----:B--2---:R-:W-:Y:S05]  /*33f70*/  @!P1 BRA `(.L_x_21) ;  /* 0xfffffffc00ec9947 */ /* 0x004fea000383ffff */
[----:B------:R-:W-:Y:S05]  /*33f80*/  BRA `(.L_x_533) ;  /* 0xfffffcec00847947 */ /* 0x000fea000383ffff */
.L_x_33:
[----:B------:R-:W-:-:S06]  /*33f90*/  UIADD3 UR4, UR50, UR49, URZ ;  /* 0x0000003132047290 */ /* 0x000fcc000fffe03f */
[----:B-1----:R-:W-:-:S04]  /*33fa0*/  MOV R3, UR4 ;  /* 0x0000000400037c02 */ /* 0x002fc80008000f00 */
[----:B------:R1:W2:Y:S03]  /*33fb0*/  SYNCS.PHASECHK.TRANS64.TRYWAIT P0, [R3+URZ], R8 ;  /* 0x00000008030075a7 */ /* 0x0002a6000800017f */
[----:B--2---:R-:W-:Y:S05]  /*33fc0*/  @!P0 NANOSLEEP.SYNCS 0x989680 ;  /* 0x009896800000895d */ /* 0x004fea0003900000 */
[----:B------:R-:W2:Y:S02]  /*33fd0*/  @!P0 SYNCS.PHASECHK.TRANS64 P0, [R3+URZ], R8 ;  /* 0x00000008030085a7 */ /* 0x000ea4000800007f */
[----:B--2---:R-:W-:Y:S05]  /*33fe0*/  @!P0 BRA `(.L_x_33) ;  /* 0xfffffffc00e88947 */ /* 0x004fea000383ffff */
[----:B------:R-:W-:Y:S05]  /*33ff0*/  BRA `(.L_x_534) ;  /* 0xfffffcf800bc7947 */ /* 0x000fea000383ffff */
.L_x_38:
[----:B-1----:R-:W-:-:S04]  /*34000*/  IMAD.U32 R3, RZ, RZ, UR4 ;  /* 0x00000004ff037e24 */ /* 0x002fc8000f8e00ff */
[----:B------:R1:W4:Y:S03]  /*34010*/  SYNCS.PHASECHK.TRANS64.TRYWAIT P0, [R3+URZ+0x34480], R0 ;  /* 0x03448000030075a7 */ /* 0x000326000800017f */
[----:B----4-:R-:W-:Y:S05]  /*34020*/  @!P0 NANOSLEEP.SYNCS 0x989680 ;  /* 0x009896800000895d */ /* 0x010fea0003900000 */
[----:B------:R-:W4:Y:S02]  /*34030*/  @!P0 SYNCS.PHASECHK.TRANS64 P0, [R3+URZ+0x34480], R0 ;  /* 0x03448000030085a7 */ /* 0x000f24000800007f */
[----:B----4-:R-:W-:Y:S05]  /*34040*/  @!P0 BRA `(.L_x_38) ;  /* 0xfffffffc00ec8947 */ /* 0x010fea000383ffff */
[----:B------:R-:W-:Y:S05]  /*34050*/  BRA `(.L_x_37) ;  /* 0xfffffd1400f47947 */ /* 0x000fea000383ffff */
.L_x_43:
[----:B---3--:R-:W-:-:S04]  /*34060*/  MOV R8, UR7 ;  /* 0x0000000700087c02 */ /* 0x008fc80008000f00 */
[----:B------:R3:W4:Y:S03]  /*34070*/  SYNCS.PHASECHK.TRANS64.TRYWAIT P0, [R8+URZ+0x34480], R3 ;  /* 0x03448003080075a7 */ /* 0x000726000800017f */
[----:B----4-:R-:W-:Y:S05]  /*34080*/  @!P0 NANOSLEEP.SYNCS 0x989680 ;  /* 0x009896800000895d */ /* 0x010fea0003900000 */
[----:B------:R-:W4:Y:S02]  /*34090*/  @!P0 SYNCS.PHASECHK.TRANS64 P0, [R8+URZ+0x34480], R3 ;  /* 0x03448003080085a7 */ /* 0x000f24000800007f */
[----:B----4-:R-:W-:Y:S05]  /*340a0*/  @!P0 BRA `(.L_x_43) ;  /* 0xfffffffc00ec8947 */ /* 0x010fea000383ffff */
[----:B------:R-:W-:Y:S05]  /*340b0*/  BRA `(.L_x_42) ;  /* 0xfffffdd000387947 */ /* 0x000fea000383ffff */
.L_x_49:
[----:B------:R-:W-:-:S06]  /*340c0*/  UIADD3 UR4, UR50, UR49, URZ ;  /* 0x0000003132047290 */ /* 0x000fcc000fffe03f */
[----:B---3--:R-:W-:-:S04]  /*340d0*/  MOV R2, UR4 ;  /* 0x0000000400027c02 */ /* 0x008fc80008000f00 */
[----:B------:R3:W4:Y:S03]  /*340e0*/  SYNCS.PHASECHK.TRANS64.TRYWAIT P0, [R2+URZ+0x10], R0 ;  /* 0x00001000020075a7 */ /* 0x000726000800017f */
[----:B----4-:R-:W-:Y:S05]  /*340f0*/  @!P0 NANOSLEEP.SYNCS 0x989680 ;  /* 0x009896800000895d */ /* 0x010fea0003900000 */
[----:B------:R-:W4:Y:S02]  /*34100*/  @!P0 SYNCS.PHASECHK.TRANS64 P0, [R2+URZ+0x10], R0 ;  /* 0x00001000020085a7 */ /* 0x000f24000800007f */
[----:B----4-:R-:W-:Y:S05]  /*34110*/  @!P0 BRA `(.L_x_49) ;  /* 0xfffffffc00e88947 */ /* 0x010fea000383ffff */
[----:B------:R-:W-:Y:S05]  /*34120*/  BRA `(.L_x_535) ;  /* 0xfffffeac00f87947 */ /* 0x000fea000383ffff */
.L_x_61:
[----:B------:R-:W-:-:S07]  /*34130*/  MOV R15, 0xffffffff ;  /* 0xffffffff000f7802 */ /* 0x000fce0000000f00 */
[----:B-123-5:R-:W-:Y:S05]  /*34140*/  WARPSYNC.COLLECTIVE R15, `(.L_x_536) ;  /* 0x000000000f0c7348 */ /* 0x02efea0003c00000 */
[----:B------:R-:W-:Y:S02]  /*34150*/  ELECT P6, UR62, PT ;  /* 0x00000000003e782f */ /* 0x000fe400038c0000 */
[----:B------:R-:W-:Y:S01]  /*34160*/  MOV R14, UR62 ;  /* 0x0000003e000e7c02 */ /* 0x000fe20008000f00 */
[----:B-123-5:R-:W-:Y:S10]  /*34170*/  ENDCOLLECTIVE ;  /* 0x000000000000791b */ /* 0x02eff40003800000 */
.L_x_536:
[----:B------:R-:W-:Y:S05]  /*34180*/  BRA `(.L_x_537) ;  /* 0xfffffeb4007c7947 */ /* 0x000fea000383ffff */
.L_x_63:
[----:B-1----:R-:W-:-:S04]  /*34190*/  IMAD.U32 R3, RZ, RZ, UR47 ;  /* 0x0000002fff037e24 */ /* 0x002fc8000f8e00ff */
[----:B------:R1:W3:Y:S03]  /*341a0*/  SYNCS.PHASECHK.TRANS64.TRYWAIT P2, [R3+URZ+0x344b0], R158 ;  /* 0x0344b09e030075a7 */ /* 0x0002e6000804017f */
[----:B---3--:R-:W-:Y:S05]  /*341b0*/  @!P2 NANOSLEEP.SYNCS 0x989680 ;  /* 0x009896800000a95d */ /* 0x008fea0003900000 */
[----:B------:R-:W3:Y:S02]  /*341c0*/  @!P2 SYNCS.PHASECHK.TRANS64 P2, [R3+URZ+0x344b0], R158 ;  /* 0x0344b09e0300a5a7 */ /* 0x000ee4000804007f */
[----:B---3--:R-:W-:Y:S05]  /*341d0*/  @!P2 BRA `(.L_x_63) ;  /* 0xfffffffc00eca947 */ /* 0x008fea000383ffff */
[----:B------:R-:W-:Y:S05]  /*341e0*/  BRA `(.L_x_538) ;  /* 0xfffffeb4008c7947 */ /* 0x000fea000383ffff */
.L_x_69:
[----:B-1----:R-:W-:-:S04]  /*341f0*/  MOV R12, UR47 ;  /* 0x0000002f000c7c02 */ /* 0x002fc80008000f00 */
[----:B------:R1:W2:Y:S03]  /*34200*/  SYNCS.PHASECHK.TRANS64.TRYWAIT P3, [R12+URZ+0x344b8], R158 ;  /* 0x0344b89e0c0075a7 */ /* 0x0002a6000806017f */
[----:B--2---:R-:W-:Y:S05]  /*34210*/  @!P3 NANOSLEEP.SYNCS 0x989680 ;  /* 0x009896800000b95d */ /* 0x004fea0003900000 */
[----:B------:R-:W2:Y:S02]  /*34220*/  @!P3 SYNCS.PHASECHK.TRANS64 P3, [R12+URZ+0x344b8], R158 ;  /* 0x0344b89e0c00b5a7 */ /* 0x000ea4000806007f */
[----:B--2---:R-:W-:Y:S05]  /*34230*/  @!P3 BRA `(.L_x_69) ;  /* 0xfffffffc00ecb947 */ /* 0x004fea000383ffff */
[----:B------:R-:W-:Y:S05]  /*34240*/  BRA `(.L_x_539) ;  /* 0xfffffebc002c7947 */ /* 0x000fea000383ffff */
.L_x_74:
[----:B-1----:R-:W-:-:S04]  /*34250*/  MOV R12, UR47 ;  /* 0x0000002f000c7c02 */ /* 0x002fc80008000f00 */
[----:B------:R1:W2:Y:S03]  /*34260*/  SYNCS.PHASECHK.TRANS64.TRYWAIT P3, [R12+URZ+0x344c0], R158 ;  /* 0x0344c09e0c0075a7 */ /* 0x0002a6000806017f */
[----:B--2---:R-:W-:Y:S05]  /*34270*/  @!P3 NANOSLEEP.SYNCS 0x989680 ;  /* 0x009896800000b95d */ /* 0x004fea0003900000 */
[----:B------:R-:W2:Y:S02]  /*34280*/  @!P3 SYNCS.PHASECHK.TRANS64 P3, [R12+URZ+0x344c0], R158 ;  /* 0x0344c09e0c00b5a7 */ /* 0x000ea4000806007f */
[----:B--2---:R-:W-:Y:S05]  /*34290*/  @!P3 BRA `(.L_x_74) ;  /* 0xfffffffc00ecb947 */ /* 0x004fea000383ffff */
[----:B------:R-:W-:Y:S05]  /*342a0*/  BRA `(.L_x_540) ;  /* 0xfffffec000b47947 */ /* 0x000fea000383ffff */
.L_x_79:
[----:B-1----:R-:W-:-:S04]  /*342b0*/  MOV R12, UR47 ;  /* 0x0000002f000c7c02 */ /* 0x002fc80008000f00 */
[----:B------:R1:W2:Y:S03]  /*342c0*/  SYNCS.PHASECHK.TRANS64.TRYWAIT P3, [R12+URZ+0x344c8], R158 ;  /* 0x0344c89e0c0075a7 */ /* 0x0002a6000806017f */
[----:B--2---:R-:W-:Y:S05]  /*342d0*/  @!P3 NANOSLEEP.SYNCS 0x989680 ;  /* 0x009896800000b95d */ /* 0x004fea0003900000 */
[----:B------:R-:W2:Y:S02]  /*342e0*/  @!P3 SYNCS.PHASECHK.TRANS64 P3, [R12+URZ+0x344c8], R158 ;  /* 0x0344c89e0c00b5a7 */ /* 0x000ea4000806007f */
[----:B--2---:R-:W-:Y:S05]  /*342f0*/  @!P3 BRA `(.L_x_79) ;  /* 0xfffffffc00ecb947 */ /* 0x004fea000383ffff */
[----:B------:R-:W-:Y:S05]  /*34300*/  BRA `(.L_x_541) ;  /* 0xfffffec8003c7947 */ /* 0x000fea000383ffff */
.L_x_84:
[----:B-1----:R-:W-:-:S04]  /*34310*/  IMAD.U32 R12, RZ, RZ, UR47 ;  /* 0x0000002fff0c7e24 */ /* 0x002fc8000f8e00ff */
[----:B------:R1:W2:Y:S03]  /*34320*/  SYNCS.PHASECHK.TRANS64.TRYWAIT P3, [R12+URZ+0x344b0], R24 ;  /* 0x0344b0180c0075a7 */ /* 0x0002a6000806017f */
[----:B--2---:R-:W-:Y:S05]  /*34330*/  @!P3 NANOSLEEP.SYNCS 0x989680 ;  /* 0x009896800000b95d */ /* 0x004fea0003900000 */
[----:B------:R-:W2:Y:S02]  /*34340*/  @!P3 SYNCS.PHASECHK.TRANS64 P3, [R12+URZ+0x344b0], R24 ;  /* 0x0344b0180c00b5a7 */ /* 0x000ea4000806007f */
[----:B--2---:R-:W-:Y:S05]  /*34350*/  @!P3 BRA `(.L_x_84) ;  /* 0xfffffffc00ecb947 */ /* 0x004fea000383ffff */
[----:B------:R-:W-:Y:S05]  /*34360*/  BRA `(.L_x_542) ;  /* 0xfffffecc008c7947 */ /* 0x000fea000383ffff */
.L_x_89:
[----:B-1----:R-:W-:-:S04]  /*34370*/  MOV R12, UR47 ;  /* 0x0000002f000c7c02 */ /* 0x002fc80008000f00 */
[----:B------:R1:W2:Y:S03]  /*34380*/  SYNCS.PHASECHK.TRANS64.TRYWAIT P3, [R12+URZ+0x344b8], R24 ;  /* 0x0344b8180c0075a7 */ /* 0x0002a6000806017f */
[----:B--2---:R-:W-:Y:S05]  /*34390*/  @!P3 NANOSLEEP.SYNCS 0x989680 ;  /* 0x009896800000b95d */ /* 0x004fea0003900000 */
[----:B------:R-:W2:Y:S02]  /*343a0*/  @!P3 SYNCS.PHASECHK.TRANS64 P3, [R12+URZ+0x344b8], R24 ;  /* 0x0344b8180c00b5a7 */ /* 0x000ea4000806007f */
[----:B--2---:R-:W-:Y:S05]  /*343b0*/  @!P3 BRA `(.L_x_89) ;  /* 0xfffffffc00ecb947 */ /* 0x004fea000383ffff */
[----:B------:R-:W-:Y:S05]  /*343c0*/  BRA `(.L_x_543) ;  /* 0xfffffed400147947 */ /* 0x000fea000383ffff */
.L_x_94:
[----:B-1----:R-:W-:-:S04]  /*343d0*/  MOV R12, UR47 ;  /* 0x0000002f000c7c02 */ /* 0x002fc80008000f00 */
[----:B------:R1:W2:Y:S03]  /*343e0*/  SYNCS.PHASECHK.TRANS64.TRYWAIT P3, [R12+URZ+0x344c0], R24 ;  /* 0x0344c0180c0075a7 */ /* 0x0002a6000806017f */
[----:B--2---:R-:W-:Y:S05]  /*343f0*/  @!P3 NANOSLEEP.SYNCS 0x989680 ;  /* 0x009896800000b95d */ /* 0x004fea0003900000 */
[----:B------:R-:W2:Y:S02]  /*34400*/  @!P3 SYNCS.PHASECHK.TRANS64 P3, [R12+URZ+0x344c0], R24 ;  /* 0x0344c0180c00b5a7 */ /* 0x000ea4000806007f */
[----:B--2---:R-:W-:Y:S05]  /*34410*/  @!P3 BRA `(.L_x_94) ;  /* 0xfffffffc00ecb947 */ /* 0x004fea000383ffff */
[----:B------:R-:W-:Y:S05]  /*34420*/  BRA `(.L_x_544) ;  /* 0xfffffed800947947 */ /* 0x000fea000383ffff */
.L_x_99:
[----:B-1----:R-:W-:-:S04]  /*34430*/  MOV R12, UR47 ;  /* 0x0000002f000c7c02 */ /* 0x002fc80008000f00 */
[----:B------:R1:W2:Y:S03]  /*34440*/  SYNCS.PHASECHK.TRANS64.TRYWAIT P3, [R12+URZ+0x344c8], R24 ;  /* 0x0344c8180c0075a7 */ /* 0x0002a6000806017f */
[----:B--2---:R-:W-:Y:S05]  /*34450*/  @!P3 NANOSLEEP.SYNCS 0x989680 ;  /* 0x009896800000b95d */ /* 0x004fea0003900000 */
[----:B------:R-:W2:Y:S02]  /*34460*/  @!P3 SYNCS.PHASECHK.TRANS64 P3, [R12+URZ+0x344c8], R24 ;  /* 0x0344c8180c00b5a7 */ /* 0x000ea4000806007f */
[----:B--2---:R-:W-:Y:S05]  /*34470*/  @!P3 BRA `(.L_x_99) ;  /* 0xfffffffc00ecb947 */ /* 0x004fea000383ffff */
[----:B------:R-:W-:Y:S05]  /*34480*/  BRA `(.L_x_545) ;  /* 0xfffffee000147947 */ /* 0x000fea000383ffff */
.L_x_104:
[----:B-1----:R-:W-:-:S04]  /*34490*/  IMAD.U32 R12, RZ, RZ, UR47 ;  /* 0x0000002fff0c7e24 */ /* 0x002fc8000f8e00ff */
[----:B------:R1:W2:Y:S03]  /*344a0*/  SYNCS.PHASECHK.TRANS64.TRYWAIT P3, [R12+URZ+0x344b0], R158 ;  /* 0x0344b09e0c0075a7 */ /* 0x0002a6000806017f */
[----:B--2---:R-:W-:Y:S05]  /*344b0*/  @!P3 NANOSLEEP.SYNCS 0x989680 ;  /* 0x009896800000b95d */ /* 0x004fea0003900000 */
[----:B------:R-:W2:Y:S02]  /*344c0*/  @!P3 SYNCS.PHASECHK.TRANS64 P3, [R12+URZ+0x344b0], R158 ;  /* 0x0344b09e0c00b5a7 */ /* 0x000ea4000806007f */
[----:B--2---:R-:W-:Y:S05]  /*344d0*/  @!P3 BRA `(.L_x_104) ;  /* 0xfffffffc00ecb947 */ /* 0x004fea000383ffff */
[----:B------:R-:W-:Y:S05]  /*344e0*/  BRA `(.L_x_546) ;  /* 0xfffffee400547947 */ /* 0x000fea000383ffff */
.L_x_109:
[----:B-1----:R-:W-:-:S04]  /*344f0*/  MOV R12, UR47 ;  /* 0x0000002f000c7c02 */ /* 0x002fc80008000f00 */
[----:B------:R1:W2:Y:S03]  /*34500*/  SYNCS.PHASECHK.TRANS64.TRYWAIT P3, [R12+URZ+0x344b8], R158 ;  /* 0x0344b89e0c0075a7 */ /* 0x0002a6000806017f */
[----:B--2---:R-:W-:Y:S05]  /*34510*/  @!P3 NANOSLEEP.SYNCS 0x989680 ;  /* 0x009896800000b95d */ /* 0x004fea0003900000 */
[----:B------:R-:W2:Y:S02]  /*34520*/  @!P3 SYNCS.PHASECHK.TRANS64 P3, [R12+URZ+0x344b8], R158 ;  /* 0x0344b89e0c00b5a7 */ /* 0x000ea4000806007f */
[----:B--2---:R-:W-:Y:S05]  /*34530*/  @!P3 BRA `(.L_x_109) ;  /* 0xfffffffc00ecb947 */ /* 0x004fea000383ffff */
[----:B------:R-:W-:Y:S05]  /*34540*/  BRA `(.L_x_547) ;  /* 0xfffffee800d47947 */ /* 0x000fea000383ffff */
.L_x_114:
[----:B-1----:R-:W-:-:S04]  /*34550*/  MOV R12, UR47 ;  /* 0x0000002f000c7c02 */ /* 0x002fc80008000f00 */
[----:B------:R1:W2:Y:S03]  /*34560*/  SYNCS.PHASECHK.TRANS64.TRYWAIT P3, [R12+URZ+0x344c0], R158 ;  /* 0x0344c09e0c0075a7 */ /* 0x0002a6000806017f */
[----:B--2---:R-:W-:Y:S05]  /*34570*/  @!P3 NANOSLEEP.SYNCS 0x989680 ;  /* 0x009896800000b95d */ /* 0x004fea0003900000 */
[----:B------:R-:W2:Y:S02]  /*34580*/  @!P3 SYNCS.PHASECHK.TRANS64 P3, [R12+URZ+0x344c0], R158 ;  /* 0x0344c09e0c00b5a7 */ /* 0x000ea4000806007f */
[----:B--2---:R-:W-:Y:S05]  /*34590*/  @!P3 BRA `(.L_x_114) ;  /* 0xfffffffc00ecb947 */ /* 0x004fea000383ffff */
[----:B------:R-:W-:Y:S05]  /*345a0*/  BRA `(.L_x_548) ;  /* 0xfffffef000547947 */ /* 0x000fea000383ffff */
.L_x_119:
[----:B-1----:R-:W-:-:S04]  /*345b0*/  MOV R12, UR47 ;  /* 0x0000002f000c7c02 */ /* 0x002fc80008000f00 */
[----:B------:R1:W2:Y:S03]  /*345c0*/  SYNCS.PHASECHK.TRANS64.TRYWAIT P3, [R12+URZ+0x344c8], R158 ;  /* 0x0344c89e0c0075a7 */ /* 0x0002a6000806017f */
[----:B--2---:R-:W-:Y:S05]  /*345d0*/  @!P3 NANOSLEEP.SYNCS 0x989680 ;  /* 0x009896800000b95d */ /* 0x004fea0003900000 */
[----:B------:R-:W2:Y:S02]  /*345e0*/  @!P3 SYNCS.PHASECHK.TRANS64 P3, [R12+URZ+0x344c8], R158 ;  /* 0x0344c89e0c00b5a7 */ /* 0x000ea4000806007f */
[----:B--2---:R-:W-:Y:S05]  /*345f0*/  @!P3 BRA `(.L_x_119) ;  /* 0xfffffffc00ecb947 */ /* 0x004fea000383ffff */
[----:B------:R-:W-:Y:S05]  /*34600*/  BRA `(.L_x_549) ;  /* 0xfffffef400d47947 */ /* 0x000fea000383ffff */
.L_x_124:
[----:B-1----:R-:W-:-:S04]  /*34610*/  IMAD.U32 R12, RZ, RZ, UR47 ;  /* 0x0000002fff0c7e24 */ /* 0x002fc8000f8e00ff */
[----:B------:R1:W2:Y:S03]  /*34620*/  SYNCS.PHASECHK.TRANS64.TRYWAIT P3, [R12+URZ+0x344b0], R24 ;  /* 0x0344b0180c0075a7 */ /* 0x0002a6000806017f */
[----:B--2---:R-:W-:Y:S05]  /*34630*/  @!P3 NANOSLEEP.SYNCS 0x989680 ;  /* 0x009896800000b95d */ /* 0x004fea0003900000 */
[----:B------:R-:W2:Y:S02]  /*34640*/  @!P3 SYNCS.PHASECHK.TRANS64 P3, [R12+URZ+0x344b0], R24 ;  /* 0x0344b0180c00b5a7 */ /* 0x000ea4000806007f */
[----:B--2---:R-:W-:Y:S05]  /*34650*/  @!P3 BRA `(.L_x_124) ;  /* 0xfffffffc00ecb947 */ /* 0x004fea000383ffff */
[----:B------:R-:W-:Y:S05]  /*34660*/  BRA `(.L_x_550) ;  /* 0xfffffefc00147947 */ /* 0x000fea000383ffff */
.L_x_129:
[----:B-1----:R-:W-:-:S04]  /*34670*/  MOV R12, UR47 ;  /* 0x0000002f000c7c02 */ /* 0x002fc80008000f00 */
[----:B------:R1:W2:Y:S03]  /*34680*/  SYNCS.PHASECHK.TRANS64.TRYWAIT P3, [R12+URZ+0x344b8], R24 ;  /* 0x0344b8180c0075a7 */ /* 0x0002a6000806017f */
[----:B--2---:R-:W-:Y:S05]  /*34690*/  @!P3 NANOSLEEP.SYNCS 0x989680 ;  /* 0x009896800000b95d */ /* 0x004fea0003900000 */
[----:B------:R-:W2:Y:S02]  /*346a0*/  @!P3 SYNCS.PHASECHK.TRANS64 P3, [R12+URZ+0x344b8], R24 ;  /* 0x0344b8180c00b5a7 */ /* 0x000ea4000806007f */
[----:B--2---:R-:W-:Y:S05]  /*346b0*/  @!P3 BRA `(.L_x_129) ;  /* 0xfffffffc00ecb947 */ /* 0x004fea000383ffff */
[----:B------:R-:W-:Y:S05]  /*346c0*/  BRA `(.L_x_551) ;  /* 0xffffff0000947947 */ /* 0x000fea000383ffff */
.L_x_134:
[----:B-1----:R-:W-:-:S04]  /*346d0*/  MOV R12, UR47 ;  /* 0x0000002f000c7c02 */ /* 0x002fc80008000f00 */
[----:B------:R1:W2:Y:S03]  /*346e0*/  SYNCS.PHASECHK.TRANS64.TRYWAIT P3, [R12+URZ+0x344c0], R24 ;  /* 0x0344c0180c0075a7 */ /* 0x0002a6000806017f */
[----:B--2---:R-:W-:Y:S05]  /*346f0*/  @!P3 NANOSLEEP.SYNCS 0x989680 ;  /* 0x009896800000b95d */ /* 0x004fea0003900000 */
[----:B------:R-:W2:Y:S02]  /*34700*/  @!P3 SYNCS.PHASECHK.TRANS64 P3, [R12+URZ+0x344c0], R24 ;  /* 0x0344c0180c00b5a7 */ /* 0x000ea4000806007f */
[----:B--2---:R-:W-:Y:S05]  /*34710*/  @!P3 BRA `(.L_x_134) ;  /* 0xfffffffc00ecb947 */ /* 0x004fea000383ffff */
[----:B------:R-:W-:Y:S05]  /*34720*/  BRA `(.L_x_552) ;  /* 0xffffff0800147947 */ /* 0x000fea000383ffff */
.L_x_139:
[----:B-1----:R-:W-:-:S04]  /*34730*/  MOV R12, UR47 ;  /* 0x0000002f000c7c02 */ /* 0x002fc80008000f00 */
[----:B------:R1:W2:Y:S03]  /*34740*/  SYNCS.PHASECHK.TRANS64.TRYWAIT P3, [R12+URZ+0x344c8], R24 ;  /* 0x0344c8180c0075a7 */ /* 0x0002a6000806017f */
[----:B--2---:R-:W-:Y:S05]  /*34750*/  @!P3 NANOSLEEP.SYNCS 0x989680 ;  /* 0x009896800000b95d */ /* 0x004fea0003900000 */
[----:B------:R-:W2:Y:S02]  /*34760*/  @!P3 SYNCS.PHASECHK.TRANS64 P3, [R12+URZ+0x344c8], R24 ;  /* 0x0344c8180c00b5a7 */ /* 0x000ea4000806007f */
[----:B--2---:R-:W-:Y:S05]  /*34770*/  @!P3 BRA `(.L_x_139) ;  /* 0xfffffffc00ecb947 */ /* 0x004fea000383ffff */
[----:B------:R-:W-:Y:S05]  /*34780*/  BRA `(.L_x_553) ;  /* 0xffffff0c00947947 */ /* 0x000fea000383ffff */
.L_x_144:
[----:B-1----:R-:W-:-:S04]  /*34790*/  IMAD.U32 R12, RZ, RZ, UR47 ;  /* 0x0000002fff0c7e24 */ /* 0x002fc8000f8e00ff */
[----:B------:R1:W2:Y:S03]  /*347a0*/  SYNCS.PHASECHK.TRANS64.TRYWAIT P3, [R12+URZ+0x344b0], R158 ;  /* 0x0344b09e0c0075a7 */ /* 0x0002a6000806017f */
[----:B--2---:R-:W-:Y:S05]  /*347b0*/  @!P3 NANOSLEEP.SYNCS 0x989680 ;  /* 0x009896800000b95d */ /* 0x004fea0003900000 */
[----:B------:R-:W2:Y:S02]  /*347c0*/  @!P3 SYNCS.PHASECHK.TRANS64 P3, [R12+URZ+0x344b0], R158 ;  /* 0x0344b09e0c00b5a7 */ /* 0x000ea4000806007f */
[----:B--2---:R-:W-:Y:S05]  /*347d0*/  @!P3 BRA `(.L_x_144) ;  /* 0xfffffffc00ecb947 */ /* 0x004fea000383ffff */
[----:B------:R-:W-:Y:S05]  /*347e0*/  BRA `(.L_x_554) ;  /* 0xffffff1000d47947 */ /* 0x000fea000383ffff */
.L_x_149:
[----:B-1----:R-:W-:-:S04]  /*347f0*/  MOV R12, UR47 ;  /* 0x0000002f000c7c02 */ /* 0x002fc80008000f00 */
[----:B------:R1:W2:Y:S03]  /*34800*/  SYNCS.PHASECHK.TRANS64.TRYWAIT P3, [R12+URZ+0x344b8], R158 ;  /* 0x0344b89e0c0075a7 */ /* 0x0002a6000806017f */
[----:B--2---:R-:W-:Y:S05]  /*34810*/  @!P3 NANOSLEEP.SYNCS 0x989680 ;  /* 0x009896800000b95d */ /* 0x004fea0003900000 */
[----:B------:R-:W2:Y:S02]  /*34820*/  @!P3 SYNCS.PHASECHK.TRANS64 P3, [R12+URZ+0x344b8], R158 ;  /* 0x0344b89e0c00b5a7 */ /* 0x000ea4000806007f */
[----:B--2---:R-:W-:Y:S05]  /*34830*/  @!P3 BRA `(.L_x_149) ;  /* 0xfffffffc00ecb947 */ /* 0x004fea000383ffff */
[----:B------:R-:W-:Y:S05]  /*34840*/  BRA `(.L_x_555) ;  /* 0xffffff1800547947 */ /* 0x000fea000383ffff */
.L_x_154:
[----:B-1----:R-:W-:-:S04]  /*34850*/  MOV R12, UR47 ;  /* 0x0000002f000c7c02 */ /* 0x002fc80008000f00 */
[----:B------:R1:W2:Y:S03]  /*34860*/  SYNCS.PHASECHK.TRANS64.TRYWAIT P3, [R12+URZ+0x344c0], R158 ;  /* 0x0344c09e0c0075a7 */ /* 0x0002a6000806017f */
[----:B--2---:R-:W-:Y:S05]  /*34870*/  @!P3 NANOSLEEP.SYNCS 0x989680 ;  /* 0x009896800000b95d */ /* 0x004fea0003900000 */
[----:B------:R-:W2:Y:S02]  /*34880*/  @!P3 SYNCS.PHASECHK.TRANS64 P3, [R12+URZ+0x344c0], R158 ;  /* 0x0344c09e0c00b5a7 */ /* 0x000ea4000806007f */
[----:B--2---:R-:W-:Y:S05]  /*34890*/  @!P3 BRA `(.L_x_154) ;  /* 0xfffffffc00ecb947 */ /* 0x004fea000383ffff */
[----:B------:R-:W-:Y:S05]  /*348a0*/  BRA `(.L_x_556) ;  /* 0xffffff1c00d47947 */ /* 0x000fea000383ffff */
.L_x_159:
[----:B-1----:R-:W-:-:S04]  /*348b0*/  MOV R13, UR47 ;  /* 0x0000002f000d7c02 */ /* 0x002fc80008000f00 */
[----:B------:R1:W2:Y:S03]  /*348c0*/  SYNCS.PHASECHK.TRANS64.TRYWAIT P3, [R13+URZ+0x344c8], R158 ;  /* 0x0344c89e0d0075a7 */ /* 0x0002a6000806017f */
[----:B--2---:R-:W-:Y:S05]  /*348d0*/  @!P3 NANOSLEEP.SYNCS 0x989680 ;  /* 0x009896800000b95d */ /* 0x004fea0003900000 */
[----:B------:R-:W2:Y:S02]  /*348e0*/  @!P3 SYNCS.PHASECHK.TRANS64 P3, [R13+URZ+0x344c8], R158 ;  /* 0x0344c89e0d00b5a7 */ /* 0x000ea4000806007f */
[----:B--2---:R-:W-:Y:S05]  /*348f0*/  @!P3 BRA `(.L_x_159) ;  /* 0xfffffffc00ecb947 */ /* 0x004fea000383ffff */
[----:B------:R-:W-:Y:S05]  /*34900*/  BRA `(.L_x_557) ;  /* 0xffffff2400547947 */ /* 0x000fea000383ffff */
.L_x_164:
[----:B-1----:R-:W-:-:S04]  /*34910*/  IMAD.U32 R13, RZ, RZ, UR47 ;  /* 0x0000002fff0d7e24 */ /* 0x002fc8000f8e00ff */
[----:B------:R1:W2:Y:S03]  /*34920*/  SYNCS.PHASECHK.TRANS64.TRYWAIT P3, [R13+URZ+0x344b0], R24 ;  /* 0x0344b0180d0075a7 */ /* 0x0002a6000806017f */
[----:B--2---:R-:W-:Y:S05]  /*34930*/  @!P3 NANOSLEEP.SYNCS 0x989680 ;  /* 0x009896800000b95d */ /* 0x004fea0003900000 */
[----:B------:R-:W2:Y:S02]  /*34940*/  @!P3 SYNCS.PHASECHK.TRANS64 P3, [R13+URZ+0x344b0], R24 ;  /* 0x0344b0180d00b5a7 */ /* 0x000ea4000806007f */
[----:B--2---:R-:W-:Y:S05]  /*34950*/  @!P3 BRA `(.L_x_164) ;  /* 0xfffffffc00ecb947 */ /* 0x004fea000383ffff */
[----:B------:R-:W-:Y:S05]  /*34960*/  BRA `(.L_x_558) ;  /* 0xffffff2800947947 */ /* 0x000fea000383ffff */
.L_x_169:
[----:B-1----:R-:W-:-:S04]  /*34970*/  MOV R13, UR47 ;  /* 0x0000002f000d7c02 */ /* 0x002fc80008000f00 */
[----:B------:R1:W2:Y:S03]  /*34980*/  SYNCS.PHASECHK.TRANS64.TRYWAIT P3, [R13+URZ+0x344b8], R24 ;  /* 0x0344b8180d0075a7 */ /* 0x0002a6000806017f */
[----:B--2---:R-:W-:Y:S05]  /*34990*/  @!P3 NANOSLEEP.SYNCS 0x989680 ;  /* 0x009896800000b95d */ /* 0x004fea0003900000 */
[----:B------:R-:W2:Y:S02]  /*349a0*/  @!P3 SYNCS.PHASECHK.TRANS64 P3, [R13+URZ+0x344b8], R24 ;  /* 0x0344b8180d00b5a7 */ /* 0x000ea4000806007f */
[----:B--2---:R-:W-:Y:S05]  /*349b0*/  @!P3 BRA `(.L_x_169) ;  /* 0xfffffffc00ecb947 */ /* 0x004fea000383ffff */
[----:B------:R-:W-:Y:S05]  /*349c0*/  BRA `(.L_x_559) ;  /* 0xffffff3000147947 */ /* 0x000fea000383ffff */
.L_x_174:
[----:B-1----:R-:W-:-:S04]  /*349d0*/  MOV R13, UR47 ;  /* 0x0000002f000d7c02 */ /* 0x002fc80008000f00 */
[----:B------:R1:W2:Y:S03]  /*349e0*/  SYNCS.PHASECHK.TRANS64.TRYWAIT P3, [R13+URZ+0x344c0], R24 ;  /* 0x0344c0180d0075a7 */ /* 0x0002a6000806017f */
[----:B--2---:R-:W-:Y:S05]  /*349f0*/  @!P3 NANOSLEEP.SYNCS 0x989680 ;  /* 0x009896800000b95d */ /* 0x004fea0003900000 */
[----:B------:R-:W2:Y:S02]  /*34a00*/  @!P3 SYNCS.PHASECHK.TRANS64 P3, [R13+URZ+0x344c0], R24 ;  /* 0x0344c0180d00b5a7 */ /* 0x000ea4000806007f */
[----:B--2---:R-:W-:Y:S05]  /*34a10*/  @!P3 BRA `(.L_x_174) ;  /* 0xfffffffc00ecb947 */ /* 0x004fea000383ffff */
[----:B------:R-:W-:Y:S05]  /*34a20*/  BRA `(.L_x_560) ;  /* 0xffffff3400947947 */ /* 0x000fea000383ffff */
.L_x_179:
[----:B-1----:R-:W-:-:S04]  /*34a30*/  MOV R13, UR47 ;  /* 0x0000002f000d7c02 */ /* 0x002fc80008000f00 */
[----:B------:R1:W2:Y:S03]  /*34a40*/  SYNCS.PHASECHK.TRANS64.TRYWAIT P3, [R13+URZ+0x344c8], R24 ;  /* 0x0344c8180d0075a7 */ /* 0x0002a6000806017f */
[----:B--2---:R-:W-:Y:S05]  /*34a50*/  @!P3 NANOSLEEP.SYNCS 0x989680 ;  /* 0x009896800000b95d */ /* 0x004fea0003900000 */
[----:B------:R-:W2:Y:S02]  /*34a60*/  @!P3 SYNCS.PHASECHK.TRANS64 P3, [R13+URZ+0x344c8], R24 ;  /* 0x0344c8180d00b5a7 */ /* 0x000ea4000806007f */
[----:B--2---:R-:W-:Y:S05]  /*34a70*/  @!P3 BRA `(.L_x_179) ;  /* 0xfffffffc00ecb947 */ /* 0x004fea000383ffff */
[----:B------:R-:W-:Y:S05]  /*34a80*/  BRA `(.L_x_561) ;  /* 0xffffff3c00147947 */ /* 0x000fea000383ffff */
.L_x_184:
[----:B-1----:R-:W-:-:S04]  /*34a90*/  IMAD.U32 R13, RZ, RZ, UR47 ;  /* 0x0000002fff0d7e24 */ /* 0x002fc8000f8e00ff */
[----:B------:R1:W2:Y:S03]  /*34aa0*/  SYNCS.PHASECHK.TRANS64.TRYWAIT P3, [R13+URZ+0x344b0], R158 ;  /* 0x0344b09e0d0075a7 */ /* 0x0002a6000806017f */
[----:B--2---:R-:W-:Y:S05]  /*34ab0*/  @!P3 NANOSLEEP.SYNCS 0x989680 ;  /* 0x009896800000b95d */ /* 0x004fea0003900000 */
[----:B------:R-:W2:Y:S02]  /*34ac0*/  @!P3 SYNCS.PHASECHK.TRANS64 P3, [R13+URZ+0x344b0], R158 ;  /* 0x0344b09e0d00b5a7 */ /* 0x000ea4000806007f */
[----:B--2---:R-:W-:Y:S05]  /*34ad0*/  @!P3 BRA `(.L_x_184) ;  /* 0xfffffffc00ecb947 */ /* 0x004fea000383ffff */
[----:B------:R-:W-:Y:S05]  /*34ae0*/  BRA `(.L_x_562) ;  /* 0xffffff4000547947 */ /* 0x000fea000383ffff */
.L_x_189:
[----:B-1----:R-:W-:-:S04]  /*34af0*/  MOV R13, UR47 ;  /* 0x0000002f000d7c02 */ /* 0x002fc80008000f00 */
[----:B------:R1:W2:Y:S03]  /*34b00*/  SYNCS.PHASECHK.TRANS64.TRYWAIT P3, [R13+URZ+0x344b8], R158 ;  /* 0x0344b89e0d0075a7 */ /* 0x0002a6000806017f */
[----:B--2---:R-:W-:Y:S05]  /*34b10*/  @!P3 NANOSLEEP.SYNCS 0x989680 ;  /* 0x009896800000b95d */ /* 0x004fea0003900000 */
[----:B------:R-:W2:Y:S02]  /*34b20*/  @!P3 SYNCS.PHASECHK.TRANS64 P3, [R13+URZ+0x344b8], R158 ;  /* 0x0344b89e0d00b5a7 */ /* 0x000ea4000806007f */
[----:B--2---:R-:W-:Y:S05]  /*34b30*/  @!P3 BRA `(.L_x_189) ;  /* 0xfffffffc00ecb947 */ /* 0x004fea000383ffff */
[----:B------:R-:W-:Y:S05]  /*34b40*/  BRA `(.L_x_563) ;  /* 0xffffff4400d47947 */ /* 0x000fea000383ffff */
.L_x_194:
[----:B-1----:R-:W-:-:S04]  /*34b50*/  MOV R13, UR47 ;  /* 0x0000002f000d7c02 */ /* 0x002fc80008000f00 */
[----:B------:R1:W2:Y:S03]  /*34b60*/  SYNCS.PHASECHK.TRANS64.TRYWAIT P3, [R13+URZ+0x344c0], R158 ;  /* 0x0344c09e0d0075a7 */ /* 0x0002a6000806017f */
[----:B--2---:R-:W-:Y:S05]  /*34b70*/  @!P3 NANOSLEEP.SYNCS 0x989680 ;  /* 0x009896800000b95d */ /* 0x004fea0003900000 */
[----:B------:R-:W2:Y:S02]  /*34b80*/  @!P3 SYNCS.PHASECHK.TRANS64 P3, [R13+URZ+0x344c0], R158 ;  /* 0x0344c09e0d00b5a7 */ /* 0x000ea4000806007f */
[----:B--2---:R-:W-:Y:S05]  /*34b90*/  @!P3 BRA `(.L_x_194) ;  /* 0xfffffffc00ecb947 */ /* 0x004fea000383ffff */
[----:B------:R-:W-:Y:S05]  /*34ba0*/  BRA `(.L_x_564) ;  /* 0xffffff4c00547947 */ /* 0x000fea000383ffff */
.L_x_199:
[----:B-1----:R-:W-:-:S04]  /*34bb0*/  MOV R13, UR47 ;  /* 0x0000002f000d7c02 */ /* 0x002fc80008000f00 */
[----:B------:R1:W2:Y:S03]  /*34bc0*/  SYNCS.PHASECHK.TRANS64.TRYWAIT P3, [R13+URZ+0x344c8], R158 ;  /* 0x0344c89e0d0075a7 */ /* 0x0002a6000806017f */
[----:B--2---:R-:W-:Y:S05]  /*34bd0*/  @!P3 NANOSLEEP.SYNCS 0x989680 ;  /* 0x009896800000b95d */ /* 0x004fea0003900000 */
[----:B------:R-:W2:Y:S02]  /*34be0*/  @!P3 SYNCS.PHASECHK.TRANS64 P3, [R13+URZ+0x344c8], R158 ;  /* 0x0344c89e0d00b5a7 */ /* 0x000ea4000806007f */
[----:B--2---:R-:W-:Y:S05]  /*34bf0*/  @!P3 BRA `(.L_x_199) ;  /* 0xfffffffc00ecb947 */ /* 0x004fea000383ffff */
[----:B------:R-:W-:Y:S05]  /*34c00*/  BRA `(.L_x_565) ;  /* 0xffffff5000d47947 */ /* 0x000fea000383ffff */
.L_x_204:
[----:B-1----:R-:W-:-:S04]  /*34c10*/  IMAD.U32 R13, RZ, RZ, UR47 ;  /* 0x0000002fff0d7e24 */ /* 0x002fc8000f8e00ff */
[----:B------:R1:W2:Y:S03]  /*34c20*/  SYNCS.PHASECHK.TRANS64.TRYWAIT P3, [R13+URZ+0x344b0], R24 ;  /* 0x0344b0180d0075a7 */ /* 0x0002a6000806017f */
[----:B--2---:R-:W-:Y:S05]  /*34c30*/  @!P3 NANOSLEEP.SYNCS 0x989680 ;  /* 0x009896800000b95d */ /* 0x004fea0003900000 */
[----:B------:R-:W2:Y:S02]  /*34c40*/  @!P3 SYNCS.PHASECHK.TRANS64 P3, [R13+URZ+0x344b0], R24 ;  /* 0x0344b0180d00b5a7 */ /* 0x000ea4000806007f */
[----:B--2---:R-:W-:Y:S05]  /*34c50*/  @!P3 BRA `(.L_x_204) ;  /* 0xfffffffc00ecb947 */ /* 0x004fea000383ffff */
[----:B------:R-:W-:Y:S05]  /*34c60*/  BRA `(.L_x_566) ;  /* 0xffffff5800147947 */ /* 0x000fea000383ffff */
.L_x_209:
[----:B-1----:R-:W-:-:S04]  /*34c70*/  MOV R13, UR47 ;  /* 0x0000002f000d7c02 */ /* 0x002fc80008000f00 */
[----:B------:R1:W2:Y:S03]  /*34c80*/  SYNCS.PHASECHK.TRANS64.TRYWAIT P3, [R13+URZ+0x344b8], R24 ;  /* 0x0344b8180d0075a7 */ /* 0x0002a6000806017f */
[----:B--2---:R-:W-:Y:S05]  /*34c90*/  @!P3 NANOSLEEP.SYNCS 0x989680 ;  /* 0x009896800000b95d */ /* 0x004fea0003900000 */
[----:B------:R-:W2:Y:S02]  /*34ca0*/  @!P3 SYNCS.PHASECHK.TRANS64 P3, [R13+URZ+0x344b8], R24 ;  /* 0x0344b8180d00b5a7 */ /* 0x000ea4000806007f */
[----:B--2---:R-:W-:Y:S05]  /*34cb0*/  @!P3 BRA `(.L_x_209) ;  /* 0xfffffffc00ecb947 */ /* 0x004fea000383ffff */
[----:B------:R-:W-:Y:S05]  /*34cc0*/  BRA `(.L_x_567) ;  /* 0xffffff5c00947947 */ /* 0x000fea000383ffff */
.L_x_214:
[----:B-1----:R-:W-:-:S04]  /*34cd0*/  MOV R13, UR47 ;  /* 0x0000002f000d7c02 */ /* 0x002fc80008000f00 */
[----:B------:R1:W2:Y:S03]  /*34ce0*/  SYNCS.PHASECHK.TRANS64.TRYWAIT P3, [R13+URZ+0x344c0], R24 ;  /* 0x0344c0180d0075a7 */ /* 0x0002a6000806017f */
[----:B--2---:R-:W-:Y:S05]  /*34cf0*/  @!P3 NANOSLEEP.SYNCS 0x989680 ;  /* 0x009896800000b95d */ /* 0x004fea0003900000 */
[----:B------:R-:W2:Y:S02]  /*34d00*/  @!P3 SYNCS.PHASECHK.TRANS64 P3, [R13+URZ+0x344c0], R24 ;  /* 0x0344c0180d00b5a7 */ /* 0x000ea4000806007f */
[----:B--2---:R-:W-:Y:S05]  /*34d10*/  @!P3 BRA `(.L_x_214) ;  /* 0xfffffffc00ecb947 */ /* 0x004fea000383ffff */
[----:B------:R-:W-:Y:S05]  /*34d20*/  BRA `(.L_x_568) ;  /* 0xffffff6400147947 */ /* 0x000fea000383ffff */
.L_x_219:
[----:B-1----:R-:W-:-:S04]  /*34d30*/  MOV R13, UR47 ;  /* 0x0000002f000d7c02 */ /* 0x002fc80008000f00 */
[----:B------:R1:W2:Y:S03]  /*34d40*/  SYNCS.PHASECHK.TRANS64.TRYWAIT P3, [R13+URZ+0x344c8], R24 ;  /* 0x0344c8180d0075a7 */ /* 0x0002a6000806017f */
[----:B--2---:R-:W-:Y:S05]  /*34d50*/  @!P3 NANOSLEEP.SYNCS 0x989680 ;  /* 0x009896800000b95d */ /* 0x004fea0003900000 */
[----:B------:R-:W2:Y:S02]  /*34d60*/  @!P3 SYNCS.PHASECHK.TRANS64 P3, [R13+URZ+0x344c8], R24 ;  /* 0x0344c8180d00b5a7 */ /* 0x000ea4000806007f */
[----:B--2---:R-:W-:Y:S05]  /*34d70*/  @!P3 BRA `(.L_x_219) ;  /* 0xfffffffc00ecb947 */ /* 0x004fea000383ffff */
[----:B------:R-:W-:Y:S05]  /*34d80*/  BRA `(.L_x_569) ;  /* 0xffffff6800947947 */ /* 0x000fea000383ffff */
.L_x_224:
[----:B-1----:R-:W-:-:S04]  /*34d90*/  IMAD.U32 R3, RZ, RZ, UR4 ;  /* 0x00000004ff037e24 */ /* 0x002fc8000f8e00ff */
[----:B------:R1:W2:Y:S03]  /*34da0*/  SYNCS.PHASECHK.TRANS64.TRYWAIT P2, [R3+URZ+0x34400], R0 ;  /* 0x03440000030075a7 */ /* 0x0002a6000804017f */
[----:B--2---:R-:W-:Y:S05]  /*34db0*/  @!P2 NANOSLEEP.SYNCS 0x989680 ;  /* 0x009896800000a95d */ /* 0x004fea0003900000 */
[----:B------:R-:W2:Y:S02]  /*34dc0*/  @!P2 SYNCS.PHASECHK.TRANS64 P2, [R3+URZ+0x34400], R0 ;  /* 0x034400000300a5a7 */ /* 0x000ea4000804007f */
[----:B--2---:R-:W-:Y:S05]  /*34dd0*/  @!P2 BRA `(.L_x_224) ;  /* 0xfffffffc00eca947 */ /* 0x004fea000383ffff */
[----:B------:R-:W-:Y:S05]  /*34de0*/  BRA `(.L_x_570) ;  /* 0xffffff6c00ec7947 */ /* 0x000fea000383ffff */
.L_x_228:
[----:B-1----:R-:W-:-:S04]  /*34df0*/  MOV R3, UR4 ;  /* 0x0000000400037c02 */ /* 0x002fc80008000f00 */
[----:B------:R1:W2:Y:S03]  /*34e00*/  SYNCS.PHASECHK.TRANS64.TRYWAIT P2, [R3+URZ+0x34400], R2 ;  /* 0x03440002030075a7 */ /* 0x0002a6000804017f */
[----:B--2---:R-:W-:Y:S05]  /*34e10*/  @!P2 NANOSLEEP.SYNCS 0x989680 ;  /* 0x009896800000a95d */ /* 0x004fea0003900000 */
[----:B------:R-:W2:Y:S02]  /*34e20*/  @!P2 SYNCS.PHASECHK.TRANS64 P2, [R3+URZ+0x34400], R2 ;  /* 0x034400020300a5a7 */ /* 0x000ea4000804007f */
[----:B--2---:R-:W-:Y:S05]  /*34e30*/  @!P2 BRA `(.L_x_228) ;  /* 0xfffffffc00eca947 */ /* 0x004fea000383ffff */
[----:B------:R-:W-:Y:S05]  /*34e40*/  BRA `(.L_x_571) ;  /* 0xffffff7000887947 */ /* 0x000fea000383ffff */
.L_x_246:
[----:B-1----:R-:W-:-:S04]  /*34e50*/  MOV R3, UR4 ;  /* 0x0000000400037c02 */ /* 0x002fc80008000f00 */
[----:B------:R1:W2:Y:S03]  /*34e60*/  SYNCS.PHASECHK.TRANS64.TRYWAIT P0, [R3+URZ+0x344f8], R0 ;  /* 0x0344f800030075a7 */ /* 0x0002a6000800017f */
[----:B--2---:R-:W-:Y:S05]  /*34e70*/  @!P0 NANOSLEEP.SYNCS 0x989680 ;  /* 0x009896800000895d */ /* 0x004fea0003900000 */
[----:B------:R-:W2:Y:S02]  /*34e80*/  @!P0 SYNCS.PHASECHK.TRANS64 P0, [R3+URZ+0x344f8], R0 ;  /* 0x0344f800030085a7 */ /* 0x000ea4000800007f */
[----:B--2---:R-:W-:Y:S05]  /*34e90*/  @!P0 BRA `(.L_x_246) ;  /* 0xfffffffc00ec8947 */ /* 0x004fea000383ffff */
[----:B------:R-:W-:Y:S05]  /*34ea0*/  BRA `(.L_x_572) ;  /* 0xffffff7c00f07947 */ /* 0x000fea000383ffff */
.L_x_248:
[----:B-1----:R-:W-:-:S04]  /*34eb0*/  MOV R6, UR6 ;  /* 0x0000000600067c02 */ /* 0x002fc80008000f00 */
[----:B------:R1:W2:Y:S03]  /*34ec0*/  SYNCS.PHASECHK.TRANS64.TRYWAIT P0, [R6+URZ+0x34400], R3 ;  /* 0x03440003060075a7 */ /* 0x0002a6000800017f */
[----:B--2---:R-:W-:Y:S05]  /*34ed0*/  @!P0 NANOSLEEP.SYNCS 0x989680 ;  /* 0x009896800000895d */ /* 0x004fea0003900000 */
[----:B------:R-:W2:Y:S02]  /*34ee0*/  @!P0 SYNCS.PHASECHK.TRANS64 P0, [R6+URZ+0x34400], R3 ;  /* 0x03440003060085a7 */ /* 0x000ea4000800007f */
[----:B--2---:R-:W-:Y:S05]  /*34ef0*/  @!P0 BRA `(.L_x_248) ;  /* 0xfffffffc00ec8947 */ /* 0x004fea000383ffff */
[----:B------:R-:W-:Y:S05]  /*34f00*/  BRA `(.L_x_573) ;  /* 0xffffff8000187947 */ /* 0x000fea000383ffff */
.L_x_254:
[----:B--2---:R-:W-:-:S04]  /*34f10*/  IMAD.U32 R3, RZ, RZ, UR4 ;  /* 0x00000004ff037e24 */ /* 0x004fc8000f8e00ff */
[----:B------:R2:W3:Y:S03]  /*34f20*/  SYNCS.PHASECHK.TRANS64.TRYWAIT P1, [R3+URZ+0x344d0], R8 ;  /* 0x0344d008030075a7 */ /* 0x0004e6000802017f */
[----:B---3--:R-:W-:Y:S05]  /*34f30*/  @!P1 NANOSLEEP.SYNCS 0x989680 ;  /* 0x009896800000995d */ /* 0x008fea0003900000 */
[----:B------:R-:W3:Y:S02]  /*34f40*/  @!P1 SYNCS.PHASECHK.TRANS64 P1, [R3+URZ+0x344d0], R8 ;  /* 0x0344d008030095a7 */ /* 0x000ee4000802007f */
[----:B---3--:R-:W-:Y:S05]  /*34f50*/  @!P1 BRA `(.L_x_254) ;  /* 0xfffffffc00ec9947 */ /* 0x008fea000383ffff */
[----:B------:R-:W-:Y:S05]  /*34f60*/  BRA `(.L_x_574) ;  /* 0xffffff8000c47947 */ /* 0x000fea000383ffff */
.L_x_260:
[----:B--2---:R-:W-:-:S04]  /*34f70*/  MOV R3, UR4 ;  /* 0x0000000400037c02 */ /* 0x004fc80008000f00 */
[----:B------:R2:W4:Y:S03]  /*34f80*/  SYNCS.PHASECHK.TRANS64.TRYWAIT P1, [R3+URZ+0x344d8], R8 ;  /* 0x0344d808030075a7 */ /* 0x000526000802017f */
[----:B----4-:R-:W-:Y:S05]  /*34f90*/  @!P1 NANOSLEEP.SYNCS 0x989680 ;  /* 0x009896800000995d */ /* 0x010fea0003900000 */
[----:B------:R-:W4:Y:S02]  /*34fa0*/  @!P1 SYNCS.PHASECHK.TRANS64 P1, [R3+URZ+0x344d8], R8 ;  /* 0x0344d808030095a7 */ /* 0x000f24000802007f */
[----:B----4-:R-:W-:Y:S05]  /*34fb0*/  @!P1 BRA `(.L_x_260) ;  /* 0xfffffffc00ec9947 */ /* 0x010fea000383ffff */
[----:B------:R-:W-:Y:S05]  /*34fc0*/  BRA `(.L_x_575) ;  /* 0xffffff8400007947 */ /* 0x000fea000383ffff */
.L_x_266:
[----:B--2---:R-:W-:-:S04]  /*34fd0*/  MOV R3, UR4 ;  /* 0x0000000400037c02 */ /* 0x004fc80008000f00 */
[----:B------:R2:W1:Y:S03]  /*34fe0*/  SYNCS.PHASECHK.TRANS64.TRYWAIT P1, [R3+URZ+0x344e0], R8 ;  /* 0x0344e008030075a7 */ /* 0x000466000802017f */
[----:B-1----:R-:W-:Y:S05]  /*34ff0*/  @!P1 NANOSLEEP.SYNCS 0x989680 ;  /* 0x009896800000995d */ /* 0x002fea0003900000 */
[----:B------:R-:W1:Y:S02]  /*35000*/  @!P1 SYNCS.PHASECHK.TRANS64 P1, [R3+URZ+0x344e0], R8 ;  /* 0x0344e008030095a7 */ /* 0x000e64000802007f */
[----:B-1----:R-:W-:Y:S05]  /*35010*/  @!P1 BRA `(.L_x_266) ;  /* 0xfffffffc00ec9947 */ /* 0x002fea000383ffff */
[----:B------:R-:W-:Y:S05]  /*35020*/  BRA `(.L_x_576) ;  /* 0xffffff8400447947 */ /* 0x000fea000383ffff */
.L_x_272:
[----:B--2---:R-:W-:-:S04]  /*35030*/  MOV R3, UR4 ;  /* 0x0000000400037c02 */ /* 0x004fc80008000f00 */
[----:B------:R2:W1:Y:S03]  /*35040*/  SYNCS.PHASECHK.TRANS64.TRYWAIT P1, [R3+URZ+0x344e8], R8 ;  /* 0x0344e808030075a7 */ /* 0x000466000802017f */
[----:B-1----:R-:W-:Y:S05]  /*35050*/  @!P1 NANOSLEEP.SYNCS 0x989680 ;  /* 0x009896800000995d */ /* 0x002fea0003900000 */
[----:B------:R-:W1:Y:S02]  /*35060*/  @!P1 SYNCS.PHASECHK.TRANS64 P1, [R3+URZ+0x344e8], R8 ;  /* 0x0344e808030095a7 */ /* 0x000e64000802007f */
[----:B-1----:R-:W-:Y:S05]  /*35070*/  @!P1 BRA `(.L_x_272) ;  /* 0xfffffffc00ec9947 */ /* 0x002fea000383ffff */
[----:B------:R-:W-:Y:S05]  /*35080*/  BRA `(.L_x_577) ;  /* 0xffffff8400887947 */ /* 0x000fea000383ffff */
.L_x_278:
[----:B-12---:R-:W-:-:S04]  /*35090*/  IMAD.U32 R3, RZ, RZ, UR4 ;  /* 0x00000004ff037e24 */ /* 0x006fc8000f8e00ff */
[----:B------:R1:W2:Y:S03]  /*350a0*/  SYNCS.PHASECHK.TRANS64.TRYWAIT P1, [R3+URZ+0x344d0], R2 ;  /* 0x0344d002030075a7 */ /* 0x0002a6000802017f */
[----:B--2---:R-:W-:Y:S05]  /*350b0*/  @!P1 NANOSLEEP.SYNCS 0x989680 ;  /* 0x009896800000995d */ /* 0x004fea0003900000 */
[----:B------:R-:W2:Y:S02]  /*350c0*/  @!P1 SYNCS.PHASECHK.TRANS64 P1, [R3+URZ+0x344d0], R2 ;  /* 0x0344d002030095a7 */ /* 0x000ea4000802007f */
[----:B--2---:R-:W-:Y:S05]  /*350d0*/  @!P1 BRA `(.L_x_278) ;  /* 0xfffffffc00ec9947 */ /* 0x004fea000383ffff */
[----:B------:R-:W-:Y:S05]  /*350e0*/  BRA `(.L_x_578) ;  /* 0xffffff8400d47947 */ /* 0x000fea000383ffff */
.L_x_284:
[----:B-123--:R-:W-:-:S04]  /*350f0*/  MOV R3, UR4 ;  /* 0x0000000400037c02 */ /* 0x00efc80008000f00 */
[----:B------:R1:W2:Y:S03]  /*35100*/  SYNCS.PHASECHK.TRANS64.TRYWAIT P1, [R3+URZ+0x344d8], R2 ;  /* 0x0344d802030075a7 */ /* 0x0002a6000802017f */
[----:B--2---:R-:W-:Y:S05]  /*35110*/  @!P1 NANOSLEEP.SYNCS 0x989680 ;  /* 0x009896800000995d */ /* 0x004fea0003900000 */
[----:B------:R-:W2:Y:S02]  /*35120*/  @!P1 SYNCS.PHASECHK.TRANS64 P1, [R3+URZ+0x344d8], R2 ;  /* 0x0344d802030095a7 */ /* 0x000ea4000802007f */
[----:B--2---:R-:W-:Y:S05]  /*35130*/  @!P1 BRA `(.L_x_284) ;  /* 0xfffffffc00ec9947 */ /* 0x004fea000383ffff */
[----:B------:R-:W-:Y:S05]  /*35140*/  BRA `(.L_x_579) ;  /* 0xffffff8800087947 */ /* 0x000fea000383ffff */
.L_x_290:
[----:B-1234-:R-:W-:-:S04]  /*35150*/  MOV R3, UR4 ;  /* 0x0000000400037c02 */ /* 0x01efc80008000f00 */
[----:B------:R1:W2:Y:S03]  /*35160*/  SYNCS.PHASECHK.TRANS64.TRYWAIT P1, [R3+URZ+0x344e0], R2 ;  /* 0x0344e002030075a7 */ /* 0x0002a6000802017f */
[----:B--2---:R-:W-:Y:S05]  /*35170*/  @!P1 NANOSLEEP.SYNCS 0x989680 ;  /* 0x009896800000995d */ /* 0x004fea0003900000 */
[----:B------:R-:W2:Y:S02]  /*35180*/  @!P1 SYNCS.PHASECHK.TRANS64 P1, [R3+URZ+0x344e0], R2 ;  /* 0x0344e002030095a7 */ /* 0x000ea4000802007f */
[----:B--2---:R-:W-:Y:S05]  /*35190*/  @!P1 BRA `(.L_x_290) ;  /* 0xfffffffc00ec9947 */ /* 0x004fea000383ffff */
[----:B------:R-:W-:Y:S05]  /*351a0*/  BRA `(.L_x_580) ;  /* 0xffffff8800407947 */ /* 0x000fea000383ffff */
.L_x_296:
[----:B-1234-:R-:W-:-:S04]  /*351b0*/  MOV R3, UR4 ;  /* 0x0000000400037c02 */ /* 0x01efc80008000f00 */
[----:B------:R1:W2:Y:S03]  /*351c0*/  SYNCS.PHASECHK.TRANS64.TRYWAIT P1, [R3+URZ+0x344e8], R2 ;  /* 0x0344e802030075a7 */ /* 0x0002a6000802017f */
[----:B--2---:R-:W-:Y:S05]  /*351d0*/  @!P1 NANOSLEEP.SYNCS 0x989680 ;  /* 0x009896800000995d */ /* 0x004fea0003900000 */
[----:B------:R-:W2:Y:S02]  /*351e0*/  @!P1 SYNCS.PHASECHK.TRANS64 P1, [R3+URZ+0x344e8], R2 ;  /* 0x0344e802030095a7 */ /* 0x000ea4000802007f */
[----:B--2---:R-:W-:Y:S05]  /*351f0*/  @!P1 BRA `(.L_x_296) ;  /* 0xfffffffc00ec9947 */ /* 0x004fea000383ffff */
[----:B------:R-:W-:Y:S05]  /*35200*/  BRA `(.L_x_581) ;  /* 0xffffff8800787947 */ /* 0x000fea000383ffff */
.L_x_302:
[----:B-1234-:R-:W-:-:S04]  /*35210*/  IMAD.U32 R3, RZ, RZ, UR4 ;  /* 0x00000004ff037e24 */ /* 0x01efc8000f8e00ff */
[----:B------:R1:W2:Y:S03]  /*35220*/  SYNCS.PHASECHK.TRANS64.TRYWAIT P1, [R3+URZ+0x344d0], R8 ;  /* 0x0344d008030075a7 */ /* 0x0002a6000802017f */
[----:B--2---:R-:W-:Y:S05]  /*35230*/  @!P1 NANOSLEEP.SYNCS 0x989680 ;  /* 0x009896800000995d */ /* 0x004fea0003900000 */
[----:B------:R-:W2:Y:S02]  /*35240*/  @!P1 SYNCS.PHASECHK.TRANS64 P1, [R3+URZ+0x344d0], R8 ;  /* 0x0344d008030095a7 */ /* 0x000ea4000802007f */
[----:B--2---:R-:W-:Y:S05]  /*35250*/  @!P1 BRA `(.L_x_302) ;  /* 0xfffffffc00ec9947 */ /* 0x004fea000383ffff */
[----:B------:R-:W-:Y:S05]  /*35260*/  BRA `(.L_x_582) ;  /* 0xffffff8800b47947 */ /* 0x000fea000383ffff */
.L_x_308:
[----:B-1234-:R-:W-:-:S04]  /*35270*/  MOV R3, UR4 ;  /* 0x0000000400037c02 */ /* 0x01efc80008000f00 */
[----:B------:R1:W2:Y:S03]  /*35280*/  SYNCS.PHASECHK.TRANS64.TRYWAIT P1, [R3+URZ+0x344d8], R8 ;  /* 0x0344d808030075a7 */ /* 0x0002a6000802017f */
[----:B--2---:R-:W-:Y:S05]  /*35290*/  @!P1 NANOSLEEP.SYNCS 0x989680 ;  /* 0x009896800000995d */ /* 0x004fea0003900000 */
[----:B------:R-:W2:Y:S02]  /*352a0*/  @!P1 SYNCS.PHASECHK.TRANS64 P1, [R3+URZ+0x344d8], R8 ;  /* 0x0344d808030095a7 */ /* 0x000ea4000802007f */
[----:B--2---:R-:W-:Y:S05]  /*352b0*/  @!P1 BRA `(.L_x_308) ;  /* 0xfffffffc00ec9947 */ /* 0x004fea000383ffff */
[----:B------:R-:W-:Y:S05]  /*352c0*/  BRA `(.L_x_583) ;  /* 0xffffff8800e87947 */ /* 0x000fea000383ffff */
.L_x_314:
[----:B-1234-:R-:W-:-:S04]  /*352d0*/  MOV R3, UR4 ;  /* 0x0000000400037c02 */ /* 0x01efc80008000f00 */
[----:B------:R1:W2:Y:S03]  /*352e0*/  SYNCS.PHASECHK.TRANS64.TRYWAIT P1, [R3+URZ+0x344e0], R8 ;  /* 0x0344e008030075a7 */ /* 0x0002a6000802017f */
[----:B--2---:R-:W-:Y:S05]  /*352f0*/  @!P1 NANOSLEEP.SYNCS 0x989680 ;  /* 0x009896800000995d */ /* 0x004fea0003900000 */
[----:B------:R-:W2:Y:S02]  /*35300*/  @!P1 SYNCS.PHASECHK.TRANS64 P1, [R3+URZ+0x344e0], R8 ;  /* 0x0344e008030095a7 */ /* 0x000ea4000802007f */
[----:B--2---:R-:W-:Y:S05]  /*35310*/  @!P1 BRA `(.L_x_314) ;  /* 0xfffffffc00ec9947 */ /* 0x004fea000383ffff */
[----:B------:R-:W-:Y:S05]  /*35320*/  BRA `(.L_x_584) ;  /* 0xffffff8c00207947 */ /* 0x000fea000383ffff */
.L_x_320:
[----:B-1234-:R-:W-:-:S04]  /*35330*/  MOV R3, UR4 ;  /* 0x0000000400037c02 */ /* 0x01efc80008000f00 */
[----:B------:R1:W2:Y:S03]  /*35340*/  SYNCS.PHASECHK.TRANS64.TRYWAIT P1, [R3+URZ+0x344e8], R8 ;  /* 0x0344e808030075a7 */ /* 0x0002a6000802017f */
[----:B--2---:R-:W-:Y:S05]  /*35350*/  @!P1 NANOSLEEP.SYNCS 0x989680 ;  /* 0x009896800000995d */ /* 0x004fea0003900000 */
[----:B------:R-:W2:Y:S02]  /*35360*/  @!P1 SYNCS.PHASECHK.TRANS64 P1, [R3+URZ+0x344e8], R8 ;  /* 0x0344e808030095a7 */ /* 0x000ea4000802007f */
[----:B--2---:R-:W-:Y:S05]  /*35370*/  @!P1 BRA `(.L_x_320) ;  /* 0xfffffffc00ec9947 */ /* 0x004fea000383ffff */
[----:B------:R-:W-:Y:S05]  /*35380*/  BRA `(.L_x_585) ;  /* 0xffffff8c00587947 */ /* 0x000fea000383ffff */
.L_x_326:
[----:B-1234-:R-:W-:-:S04]  /*35390*/  IMAD.U32 R3, RZ, RZ, UR4 ;  /* 0x00000004ff037e24 */ /* 0x01efc8000f8e00ff */
[----:B------:R1:W2:Y:S03]  /*353a0*/  SYNCS.PHASECHK.TRANS64.TRYWAIT P1, [R3+URZ+0x344d0], R2 ;  /* 0x0344d002030075a7 */ /* 0x0002a6000802017f */
[----:B--2---:R-:W-:Y:S05]  /*353b0*/  @!P1 NANOSLEEP.SYNCS 0x989680 ;  /* 0x009896800000995d */ /* 0x004fea0003900000 */
[----:B------:R-:W2:Y:S02]  /*353c0*/  @!P1 SYNCS.PHASECHK.TRANS64 P1, [R3+URZ+0x344d0], R2 ;  /* 0x0344d002030095a7 */ /* 0x000ea4000802007f */
[----:B--2---:R-:W-:Y:S05]  /*353d0*/  @!P1 BRA `(.L_x_326) ;  /* 0xfffffffc00ec9947 */ /* 0x004fea000383ffff */
[----:B------:R-:W-:Y:S05]  /*353e0*/  BRA `(.L_x_586) ;  /* 0xffffff8c00947947 */ /* 0x000fea000383ffff */
.L_x_332:
[----:B-1234-:R-:W-:-:S04]  /*353f0*/  MOV R3, UR4 ;  /* 0x0000000400037c02 */ /* 0x01efc80008000f00 */
[----:B------:R1:W2:Y:S03]  /*35400*/  SYNCS.PHASECHK.TRANS64.TRYWAIT P1, [R3+URZ+0x344d8], R2 ;  /* 0x0344d802030075a7 */ /* 0x0002a6000802017f */
[----:B--2---:R-:W-:Y:S05]  /*35410*/  @!P1 NANOSLEEP.SYNCS 0x989680 ;  /* 0x009896800000995d */ /* 0x004fea0003900000 */
[----:B------:R-:W2:Y:S02]  /*35420*/  @!P1 SYNCS.PHASECHK.TRANS64 P1, [R3+URZ+0x344d8], R2 ;  /* 0x0344d802030095a7 */ /* 0x000ea4000802007f */
[----:B--2---:R-:W-:Y:S05]  /*35430*/  @!P1 BRA `(.L_x_332) ;  /* 0xfffffffc00ec9947 */ /* 0x004fea000383ffff */
[----:B------:R-:W-:Y:S05]  /*35440*/  BRA `(.L_x_587) ;  /* 0xffffff8c00c87947 */ /* 0x000fea000383ffff */
.L_x_338:
[----:B-1234-:R-:W-:-:S04]  /*35450*/  MOV R3, UR4 ;  /* 0x0000000400037c02 */ /* 0x01efc80008000f00 */
[----:B------:R1:W2:Y:S03]  /*35460*/  SYNCS.PHASECHK.TRANS64.TRYWAIT P1, [R3+URZ+0x344e0], R2 ;  /* 0x0344e002030075a7 */ /* 0x0002a6000802017f */
[----:B--2---:R-:W-:Y:S05]  /*35470*/  @!P1 NANOSLEEP.SYNCS 0x989680 ;  /* 0x009896800000995d */ /* 0x004fea0003900000 */
[----:B------:R-:W2:Y:S02]  /*35480*/  @!P1 SYNCS.PHASECHK.TRANS64 P1, [R3+URZ+0x344e0], R2 ;  /* 0x0344e002030095a7 */ /* 0x000ea4000802007f */
[----:B--2---:R-:W-:Y:S05]  /*35490*/  @!P1 BRA `(.L_x_338) ;  /* 0xfffffffc00ec9947 */ /* 0x004fea000383ffff */
[----:B------:R-:W-:Y:S05]  /*354a0*/  BRA `(.L_x_588) ;  /* 0xffffff9000007947 */ /* 0x000fea000383ffff */
.L_x_344:
[----:B-1234-:R-:W-:-:S04]  /*354b0*/  MOV R3, UR4 ;  /* 0x0000000400037c02 */ /* 0x01efc80008000f00 */
[----:B------:R1:W2:Y:S03]  /*354c0*/  SYNCS.PHASECHK.TRANS64.TRYWAIT P1, [R3+URZ+0x344e8], R2 ;  /* 0x0344e802030075a7 */ /* 0x0002a6000802017f */
[----:B--2---:R-:W-:Y:S05]  /*354d0*/  @!P1 NANOSLEEP.SYNCS 0x989680 ;  /* 0x009896800000995d */ /* 0x004fea0003900000 */
[----:B------:R-:W2:Y:S02]  /*354e0*/  @!P1 SYNCS.PHASECHK.TRANS64 P1, [R3+URZ+0x344e8], R2 ;  /* 0x0344e802030095a7 */ /* 0x000ea4000802007f */
[----:B--2---:R-:W-:Y:S05]  /*354f0*/  @!P1 BRA `(.L_x_344) ;  /* 0xfffffffc00ec9947 */ /* 0x004fea000383ffff */
[----:B------:R-:W-:Y:S05]  /*35500*/  BRA `(.L_x_589) ;  /* 0xffffff9000387947 */ /* 0x000fea000383ffff */
.L_x_350:
[----:B-1234-:R-:W-:-:S04]  /*35510*/  IMAD.U32 R3, RZ, RZ, UR4 ;  /* 0x00000004ff037e24 */ /* 0x01efc8000f8e00ff */
[----:B------:R1:W2:Y:S03]  /*35520*/  SYNCS.PHASECHK.TRANS64.TRYWAIT P1, [R3+URZ+0x344d0], R8 ;  /* 0x0344d008030075a7 */ /* 0x0002a6000802017f */
[----:B--2---:R-:W-:Y:S05]  /*35530*/  @!P1 NANOSLEEP.SYNCS 0x989680 ;  /* 0x009896800000995d */ /* 0x004fea0003900000 */
[----:B------:R-:W2:Y:S02]  /*35540*/  @!P1 SYNCS.PHASECHK.TRANS64 P1, [R3+URZ+0x344d0], R8 ;  /* 0x0344d008030095a7 */ /* 0x000ea4000802007f */
[----:B--2---:R-:W-:Y:S05]  /*35550*/  @!P1 BRA `(.L_x_350) ;  /* 0xfffffffc00ec9947 */ /* 0x004fea000383ffff */
[----:B------:R-:W-:Y:S05]  /*35560*/  BRA `(.L_x_590) ;  /* 0xffffff9000747947 */ /* 0x000fea000383ffff */
.L_x_356:
[----:B-1234-:R-:W-:-:S04]  /*35570*/  MOV R3, UR4 ;  /* 0x0000000400037c02 */ /* 0x01efc80008000f00 */
[----:B------:R1:W2:Y:S03]  /*35580*/  SYNCS.PHASECHK.TRANS64.TRYWAIT P1, [R3+URZ+0x344d8], R8 ;  /* 0x0344d808030075a7 */ /* 0x0002a6000802017f */
[----:B--2---:R-:W-:Y:S05]  /*35590*/  @!P1 NANOSLEEP.SYNCS 0x989680 ;  /* 0x009896800000995d */ /* 0x004fea0003900000 */
[----:B------:R-:W2:Y:S02]  /*355a0*/  @!P1 SYNCS.PHASECHK.TRANS64 P1, [R3+URZ+0x344d8], R8 ;  /* 0x0344d808030095a7 */ /* 0x000ea4000802007f */
[----:B--2---:R-:W-:Y:S05]  /*355b0*/  @!P1 BRA `(.L_x_356) ;  /* 0xfffffffc00ec9947 */ /* 0x004fea000383ffff */
[----:B------:R-:W-:Y:S05]  /*355c0*/  BRA `(.L_x_591) ;  /* 0xffffff9000a87947 */ /* 0x000fea000383ffff */
.L_x_362:
[----:B-1234-:R-:W-:-:S04]  /*355d0*/  MOV R3, UR4 ;  /* 0x0000000400037c02 */ /* 0x01efc80008000f00 */
[----:B------:R1:W2:Y:S03]  /*355e0*/  SYNCS.PHASECHK.TRANS64.TRYWAIT P1, [R3+URZ+0x344e0], R8 ;  /* 0x0344e008030075a7 */ /* 0x0002a6000802017f */
[----:B--2---:R-:W-:Y:S05]  /*355f0*/  @!P1 NANOSLEEP.SYNCS 0x989680 ;  /* 0x009896800000995d */ /* 0x004fea0003900000 */
[----:B------:R-:W2:Y:S02]  /*35600*/  @!P1 SYNCS.PHASECHK.TRANS64 P1, [R3+URZ+0x344e0], R8 ;  /* 0x0344e008030095a7 */ /* 0x000ea4000802007f */
[----:B--2---:R-:W-:Y:S05]  /*35610*/  @!P1 BRA `(.L_x_362) ;  /* 0xfffffffc00ec9947 */ /* 0x004fea000383ffff */
[----:B------:R-:W-:Y:S05]  /*35620*/  BRA `(.L_x_592) ;  /* 0xffffff9000e07947 */ /* 0x000fea000383ffff */
.L_x_368:
[----:B-1234-:R-:W-:-:S04]  /*35630*/  MOV R3, UR4 ;  /* 0x0000000400037c02 */ /* 0x01efc80008000f00 */
[----:B------:R1:W2:Y:S03]  /*35640*/  SYNCS.PHASECHK.TRANS64.TRYWAIT P1, [R3+URZ+0x344e8], R8 ;  /* 0x0344e808030075a7 */ /* 0x0002a6000802017f */
[----:B--2---:R-:W-:Y:S05]  /*35650*/  @!P1 NANOSLEEP.SYNCS 0x989680 ;  /* 0x009896800000995d */ /* 0x004fea0003900000 */
[----:B------:R-:W2:Y:S02]  /*35660*/  @!P1 SYNCS.PHASECHK.TRANS64 P1, [R3+URZ+0x344e8], R8 ;  /* 0x0344e808030095a7 */ /* 0x000ea4000802007f */
[----:B--2---:R-:W-:Y:S05]  /*35670*/  @!P1 BRA `(.L_x_368) ;  /* 0xfffffffc00ec9947 */ /* 0x004fea000383ffff */
[----:B------:R-:W-:Y:S05]  /*35680*/  BRA `(.L_x_593) ;  /* 0xffffff9400187947 */ /* 0x000fea000383ffff */
.L_x_374:
[----:B-1234-:R-:W-:-:S04]  /*35690*/  IMAD.U32 R3, RZ, RZ, UR4 ;  /* 0x00000004ff037e24 */ /* 0x01efc8000f8e00ff */
[----:B------:R1:W2:Y:S03]  /*356a0*/  SYNCS.PHASECHK.TRANS64.TRYWAIT P1, [R3+URZ+0x344d0], R2 ;  /* 0x0344d002030075a7 */ /* 0x0002a6000802017f */
[----:B--2---:R-:W-:Y:S05]  /*356b0*/  @!P1 NANOSLEEP.SYNCS 0x989680 ;  /* 0x009896800000995d */ /* 0x004fea0003900000 */
[----:B------:R-:W2:Y:S02]  /*356c0*/  @!P1 SYNCS.PHASECHK.TRANS64 P1, [R3+URZ+0x344d0], R2 ;  /* 0x0344d002030095a7 */ /* 0x000ea4000802007f */
[----:B--2---:R-:W-:Y:S05]  /*356d0*/  @!P1 BRA `(.L_x_374) ;  /* 0xfffffffc00ec9947 */ /* 0x004fea000383ffff */
[----:B------:R-:W-:Y:S05]  /*356e0*/  BRA `(.L_x_594) ;  /* 0xffffff9400547947 */ /* 0x000fea000383ffff */
.L_x_380:
[----:B-1234-:R-:W-:-:S04]  /*356f0*/  MOV R3, UR4 ;  /* 0x0000000400037c02 */ /* 0x01efc80008000f00 */
[----:B------:R1:W2:Y:S03]  /*35700*/  SYNCS.PHASECHK.TRANS64.TRYWAIT P1, [R3+URZ+0x344d8], R2 ;  /* 0x0344d802030075a7 */ /* 0x0002a6000802017f */
[----:B--2---:R-:W-:Y:S05]  /*35710*/  @!P1 NANOSLEEP.SYNCS 0x989680 ;  /* 0x009896800000995d */ /* 0x004fea0003900000 */
[----:B------:R-:W2:Y:S02]  /*35720*/  @!P1 SYNCS.PHASECHK.TRANS64 P1, [R3+URZ+0x344d8], R2 ;  /* 0x0344d802030095a7 */ /* 0x000ea4000802007f */
[----:B--2---:R-:W-:Y:S05]  /*35730*/  @!P1 BRA `(.L_x_380) ;  /* 0xfffffffc00ec9947 */ /* 0x004fea000383ffff */
[----:B------:R-:W-:Y:S05]  /*35740*/  BRA `(.L_x_595) ;  /* 0xffffff9400887947 */ /* 0x000fea000383ffff */
.L_x_386:
[----:B-1234-:R-:W-:-:S04]  /*35750*/  MOV R3, UR4 ;  /* 0x0000000400037c02 */ /* 0x01efc80008000f00 */
[----:B------:R1:W2:Y:S03]  /*35760*/  SYNCS.PHASECHK.TRANS64.TRYWAIT P1, [R3+URZ+0x344e0], R2 ;  /* 0x0344e002030075a7 */ /* 0x0002a6000802017f */
[----:B--2---:R-:W-:Y:S05]  /*35770*/  @!P1 NANOSLEEP.SYNCS 0x989680 ;  /* 0x009896800000995d */ /* 0x004fea0003900000 */
[----:B------:R-:W2:Y:S02]  /*35780*/  @!P1 SYNCS.PHASECHK.TRANS64 P1, [R3+URZ+0x344e0], R2 ;  /* 0x0344e002030095a7 */ /* 0x000ea4000802007f */
[----:B--2---:R-:W-:Y:S05]  /*35790*/  @!P1 BRA `(.L_x_386) ;  /* 0xfffffffc00ec9947 */ /* 0x004fea000383ffff */
[----:B------:R-:W-:Y:S05]  /*357a0*/  BRA `(.L_x_596) ;  /* 0xffffff9400c07947 */ /* 0x000fea000383ffff */
.L_x_392:
[----:B-1234-:R-:W-:-:S04]  /*357b0*/  MOV R3, UR4 ;  /* 0x0000000400037c02 */ /* 0x01efc80008000f00 */
[----:B------:R1:W2:Y:S03]  /*357c0*/  SYNCS.PHASECHK.TRANS64.TRYWAIT P1, [R3+URZ+0x344e8], R2 ;  /* 0x0344e802030075a7 */ /* 0x0002a6000802017f */
[----:B--2---:R-:W-:Y:S05]  /*357d0*/  @!P1 NANOSLEEP.SYNCS 0x989680 ;  /* 0x009896800000995d */ /* 0x004fea0003900000 */
[----:B------:R-:W2:Y:S02]  /*357e0*/  @!P1 SYNCS.PHASECHK.TRANS64 P1, [R3+URZ+0x344e8], R2 ;  /* 0x0344e802030095a7 */ /* 0x000ea4000802007f */
[----:B--2---:R-:W-:Y:S05]  /*357f0*/  @!P1 BRA `(.L_x_392) ;  /* 0xfffffffc00ec9947 */ /* 0x004fea000383ffff */
[----:B------:R-:W-:Y:S05]  /*35800*/  BRA `(.L_x_597) ;  /* 0xffffff9400f87947 */ /* 0x000fea000383ffff */
.L_x_398:
[----:B-1234-:R-:W-:-:S04]  /*35810*/  IMAD.U32 R3, RZ, RZ, UR4 ;  /* 0x00000004ff037e24 */ /* 0x01efc8000f8e00ff */
[----:B------:R1:W2:Y:S03]  /*35820*/  SYNCS.PHASECHK.TRANS64.TRYWAIT P1, [R3+URZ+0x344d0], R8 ;  /* 0x0344d008030075a7 */ /* 0x0002a6000802017f */
[----:B--2---:R-:W-:Y:S05]  /*35830*/  @!P1 NANOSLEEP.SYNCS 0x989680 ;  /* 0x009896800000995d */ /* 0x004fea0003900000 */
[----:B------:R-:W2:Y:S02]  /*35840*/  @!P1 SYNCS.PHASECHK.TRANS64 P1, [R3+URZ+0x344d0], R8 ;  /* 0x0344d008030095a7 */ /* 0x000ea4000802007f */
[----:B--2---:R-:W-:Y:S05]  /*35850*/  @!P1 BRA `(.L_x_398) ;  /* 0xfffffffc00ec9947 */ /* 0x004fea000383ffff */
[----:B------:R-:W-:Y:S05]  /*35860*/  BRA `(.L_x_598) ;  /* 0xffffff9800347947 */ /* 0x000fea000383ffff */
.L_x_404:
[----:B-1234-:R-:W-:-:S04]  /*35870*/  MOV R3, UR4 ;  /* 0x0000000400037c02 */ /* 0x01efc80008000f00 */
[----:B------:R1:W2:Y:S03]  /*35880*/  SYNCS.PHASECHK.TRANS64.TRYWAIT P1, [R3+URZ+0x344d8], R8 ;  /* 0x0344d808030075a7 */ /* 0x0002a6000802017f */
[----:B--2---:R-:W-:Y:S05]  /*35890*/  @!P1 NANOSLEEP.SYNCS 0x989680 ;  /* 0x009896800000995d */ /* 0x004fea0003900000 */
[----:B------:R-:W2:Y:S02]  /*358a0*/  @!P1 SYNCS.PHASECHK.TRANS64 P1, [R3+URZ+0x344d8], R8 ;  /* 0x0344d808030095a7 */ /* 0x000ea4000802007f */
[----:B--2---:R-:W-:Y:S05]  /*358b0*/  @!P1 BRA `(.L_x_404) ;  /* 0xfffffffc00ec9947 */ /* 0x004fea000383ffff */
[----:B------:R-:W-:Y:S05]  /*358c0*/  BRA `(.L_x_599) ;  /* 0xffffff9800687947 */ /* 0x000fea000383ffff */
.L_x_410:
[----:B-1234-:R-:W-:-:S04]  /*358d0*/  MOV R3, UR4 ;  /* 0x0000000400037c02 */ /* 0x01efc80008000f00 */
[----:B------:R1:W2:Y:S03]  /*358e0*/  SYNCS.PHASECHK.TRANS64.TRYWAIT P1, [R3+URZ+0x344e0], R8 ;  /* 0x0344e008030075a7 */ /* 0x0002a6000802017f */
[----:B--2---:R-:W-:Y:S05]  /*358f0*/  @!P1 NANOSLEEP.SYNCS 0x989680 ;  /* 0x009896800000995d */ /* 0x004fea0003900000 */
[----:B------:R-:W2:Y:S02]  /*35900*/  @!P1 SYNCS.PHASECHK.TRANS64 P1, [R3+URZ+0x344e0], R8 ;  /* 0x0344e008030095a7 */ /* 0x000ea4000802007f */
[----:B--2---:R-:W-:Y:S05]  /*35910*/  @!P1 BRA `(.L_x_410) ;  /* 0xfffffffc00ec9947 */ /* 0x004fea000383ffff */
[----:B------:R-:W-:Y:S05]  /*35920*/  BRA `(.L_x_600) ;  /* 0xffffff9800a07947 */ /* 0x000fea000383ffff */
.L_x_416:
[----:B-1234-:R-:W-:-:S04]  /*35930*/  MOV R3, UR4 ;  /* 0x0000000400037c02 */ /* 0x01efc80008000f00 */
[----:B------:R1:W2:Y:S03]  /*35940*/  SYNCS.PHASECHK.TRANS64.TRYWAIT P1, [R3+URZ+0x344e8], R8 ;  /* 0x0344e808030075a7 */ /* 0x0002a6000802017f */
[----:B--2---:R-:W-:Y:S05]  /*35950*/  @!P1 NANOSLEEP.SYNCS 0x989680 ;  /* 0x009896800000995d */ /* 0x004fea0003900000 */
[----:B------:R-:W2:Y:S02]  /*35960*/  @!P1 SYNCS.PHASECHK.TRANS64 P1, [R3+URZ+0x344e8], R8 ;  /* 0x0344e808030095a7 */ /* 0x000ea4000802007f */
[----:B--2---:R-:W-:Y:S05]  /*35970*/  @!P1 BRA `(.L_x_416) ;  /* 0xfffffffc00ec9947 */ /* 0x004fea000383ffff */
[----:B------:R-:W-:Y:S05]  /*35980*/  BRA `(.L_x_601) ;  /* 0xffffff9800d87947 */ /* 0x000fea000383ffff */
.L_x_422:
[----:B-1234-:R-:W-:-:S04]  /*35990*/  IMAD.U32 R3, RZ, RZ, UR4 ;  /* 0x00000004ff037e24 */ /* 0x01efc8000f8e00ff */
[----:B------:R1:W2:Y:S03]  /*359a0*/  SYNCS.PHASECHK.TRANS64.TRYWAIT P1, [R3+URZ+0x344d0], R2 ;  /* 0x0344d002030075a7 */ /* 0x0002a6000802017f */
[----:B--2---:R-:W-:Y:S05]  /*359b0*/  @!P1 NANOSLEEP.SYNCS 0x989680 ;  /* 0x009896800000995d */ /* 0x004fea0003900000 */
[----:B------:R-:W2:Y:S02]  /*359c0*/  @!P1 SYNCS.PHASECHK.TRANS64 P1, [R3+URZ+0x344d0], R2 ;  /* 0x0344d002030095a7 */ /* 0x000ea4000802007f */
[----:B--2---:R-:W-:Y:S05]  /*359d0*/  @!P1 BRA `(.L_x_422) ;  /* 0xfffffffc00ec9947 */ /* 0x004fea000383ffff */
[----:B------:R-:W-:Y:S05]  /*359e0*/  BRA `(.L_x_602) ;  /* 0xffffff9c00147947 */ /* 0x000fea000383ffff */
.L_x_428:
[----:B-1234-:R-:W-:-:S04]  /*359f0*/  MOV R3, UR4 ;  /* 0x0000000400037c02 */ /* 0x01efc80008000f00 */
[----:B------:R1:W2:Y:S03]  /*35a00*/  SYNCS.PHASECHK.TRANS64.TRYWAIT P1, [R3+URZ+0x344d8], R2 ;  /* 0x0344d802030075a7 */ /* 0x0002a6000802017f */
[----:B--2---:R-:W-:Y:S05]  /*35a10*/  @!P1 NANOSLEEP.SYNCS 0x989680 ;  /* 0x009896800000995d */ /* 0x004fea0003900000 */
[----:B------:R-:W2:Y:S02]  /*35a20*/  @!P1 SYNCS.PHASECHK.TRANS64 P1, [R3+URZ+0x344d8], R2 ;  /* 0x0344d802030095a7 */ /* 0x000ea4000802007f */
[----:B--2---:R-:W-:Y:S05]  /*35a30*/  @!P1 BRA `(.L_x_428) ;  /* 0xfffffffc00ec9947 */ /* 0x004fea000383ffff */
[----:B------:R-:W-:Y:S05]  /*35a40*/  BRA `(.L_x_603) ;  /* 0xffffff9c00487947 */ /* 0x000fea000383ffff */
.L_x_434:
[----:B-1234-:R-:W-:-:S04]  /*35a50*/  MOV R3, UR4 ;  /* 0x0000000400037c02 */ /* 0x01efc80008000f00 */
[----:B------:R1:W2:Y:S03]  /*35a60*/  SYNCS.PHASECHK.TRANS64.TRYWAIT P1, [R3+URZ+0x344e0], R2 ;  /* 0x0344e002030075a7 */ /* 0x0002a6000802017f */
[----:B--2---:R-:W-:Y:S05]  /*35a70*/  @!P1 NANOSLEEP.SYNCS 0x989680 ;  /* 0x009896800000995d */ /* 0x004fea0003900000 */
[----:B------:R-:W2:Y:S02]  /*35a80*/  @!P1 SYNCS.PHASECHK.TRANS64 P1, [R3+URZ+0x344e0], R2 ;  /* 0x0344e002030095a7 */ /* 0x000ea4000802007f */
[----:B--2---:R-:W-:Y:S05]  /*35a90*/  @!P1 BRA `(.L_x_434) ;  /* 0xfffffffc00ec9947 */ /* 0x004fea000383ffff */
[----:B------:R-:W-:Y:S05]  /*35aa0*/  BRA `(.L_x_604) ;  /* 0xffffff9c00807947 */ /* 0x000fea000383ffff */
.L_x_440:
[----:B-1234-:R-:W-:-:S04]  /*35ab0*/  MOV R3, UR4 ;  /* 0x0000000400037c02 */ /* 0x01efc80008000f00 */
[----:B------:R1:W2:Y:S03]  /*35ac0*/  SYNCS.PHASECHK.TRANS64.TRYWAIT P1, [R3+URZ+0x344e8], R2 ;  /* 0x0344e802030075a7 */ /* 0x0002a6000802017f */
[----:B--2---:R-:W-:Y:S05]  /*35ad0*/  @!P1 NANOSLEEP.SYNCS 0x989680 ;  /* 0x009896800000995d */ /* 0x004fea0003900000 */
[----:B------:R-:W2:Y:S02]  /*35ae0*/  @!P1 SYNCS.PHASECHK.TRANS64 P1, [R3+URZ+0x344e8], R2 ;  /* 0x0344e802030095a7 */ /* 0x000ea4000802007f */
[----:B--2---:R-:W-:Y:S05]  /*35af0*/  @!P1 BRA `(.L_x_440) ;  /* 0xfffffffc00ec9947 */ /* 0x004fea000383ffff */
[----:B------:R-:W-:Y:S05]  /*35b00*/  BRA `(.L_x_605) ;  /* 0xffffff9c00bc7947 */ /* 0x000fea000383ffff */
.L_x_455:
[----:B-1----:R-:W-:-:S04]  /*35b10*/  IMAD.U32 R3, RZ, RZ, UR4 ;  /* 0x00000004ff037e24 */ /* 0x002fc8000f8e00ff */
[----:B------:R1:W2:Y:S03]  /*35b20*/  SYNCS.PHASECHK.TRANS64.TRYWAIT P0, [R3+URZ+0x344d0], R8 ;  /* 0x0344d008030075a7 */ /* 0x0002a6000800017f */
[----:B--2---:R-:W-:Y:S05]  /*35b30*/  @!P0 NANOSLEEP.SYNCS 0x989680 ;  /* 0x009896800000895d */ /* 0x004fea0003900000 */
[----:B------:R-:W2:Y:S02]  /*35b40*/  @!P0 SYNCS.PHASECHK.TRANS64 P0, [R3+URZ+0x344d0], R8 ;  /* 0x0344d008030085a7 */ /* 0x000ea4000800007f */
[----:B--2---:R-:W-:Y:S05]  /*35b50*/  @!P0 BRA `(.L_x_455) ;  /* 0xfffffffc00ec8947 */ /* 0x004fea000383ffff */
[----:B------:R-:W-:Y:S05]  /*35b60*/  BRA `(.L_x_606) ;  /* 0xffffffa400447947 */ /* 0x000fea000383ffff */
.L_x_457:
[----:B-1----:R-:W-:-:S04]  /*35b70*/  MOV R3, UR4 ;  /* 0x0000000400037c02 */ /* 0x002fc80008000f00 */
[----:B------:R1:W2:Y:S03]  /*35b80*/  SYNCS.PHASECHK.TRANS64.TRYWAIT P0, [R3+URZ+0x344d8], R8 ;  /* 0x0344d808030075a7 */ /* 0x0002a6000800017f */
[----:B--2---:R-:W-:Y:S05]  /*35b90*/  @!P0 NANOSLEEP.SYNCS 0x989680 ;  /* 0x009896800000895d */ /* 0x004fea0003900000 */
[----:B------:R-:W2:Y:S02]  /*35ba0*/  @!P0 SYNCS.PHASECHK.TRANS64 P0, [R3+URZ+0x344d8], R8 ;  /* 0x0344d808030085a7 */ /* 0x000ea4000800007f */
[----:B--2---:R-:W-:Y:S05]  /*35bb0*/  @!P0 BRA `(.L_x_457) ;  /* 0xfffffffc00ec8947 */ /* 0x004fea000383ffff */
[----:B------:R-:W-:Y:S05]  /*35bc0*/  BRA `(.L_x_607) ;  /* 0xffffffa4003c7947 */ /* 0x000fea000383ffff */
.L_x_459:
[----:B-1----:R-:W-:-:S04]  /*35bd0*/  MOV R3, UR4 ;  /* 0x0000000400037c02 */ /* 0x002fc80008000f00 */
[----:B------:R1:W2:Y:S03]  /*35be0*/  SYNCS.PHASECHK.TRANS64.TRYWAIT P0, [R3+URZ+0x344e0], R8 ;  /* 0x0344e008030075a7 */ /* 0x0002a6000800017f */
[----:B--2---:R-:W-:Y:S05]  /*35bf0*/  @!P0 NANOSLEEP.SYNCS 0x989680 ;  /* 0x009896800000895d */ /* 0x004fea0003900000 */
[----:B------:R-:W2:Y:S02]  /*35c00*/  @!P0 SYNCS.PHASECHK.TRANS64 P0, [R3+URZ+0x344e0], R8 ;  /* 0x0344e008030085a7 */ /* 0x000ea4000800007f */
[----:B--2---:R-:W-:Y:S05]  /*35c10*/  @!P0 BRA `(.L_x_459) ;  /* 0xfffffffc00ec8947 */ /* 0x004fea000383ffff */
[----:B------:R-:W-:Y:S05]  /*35c20*/  BRA `(.L_x_608) ;  /* 0xffffffa400347947 */ /* 0x000fea000383ffff */
.L_x_471:
[----:B------:R-:W-:Y:S01]  /*35c30*/  BSSY B1, `(.L_x_609) ;  /* 0x0000006000017945 */ /* 0x000fe20003800000 */
[----:B------:R-:W-:-:S07]  /*35c40*/  MOV R15, 0xffffffff ;  /* 0xffffffff000f7802 */ /* 0x000fce0000000f00 */
[----:B------:R-:W-:Y:S05]  /*35c50*/  WARPSYNC.COLLECTIVE R15, `(.L_x_610) ;  /* 0x000000000f0c7348 */ /* 0x000fea0003c00000 */
[----:B------:R-:W-:Y:S02]  /*35c60*/  ELECT P6, UR62, PT ;  /* 0x00000000003e782f */ /* 0x000fe400038c0000 */
[----:B------:R-:W-:Y:S01]  /*35c70*/  MOV R14, UR62 ;  /* 0x0000003e000e7c02 */ /* 0x000fe20008000f00 */
[----:B------:R-:W-:Y:S10]  /*35c80*/  ENDCOLLECTIVE ;  /* 0x000000000000791b */ /* 0x000ff40003800000 */
.L_x_610:
[----:B------:R-:W-:Y:S05]  /*35c90*/  BSYNC B1 ;  /* 0x0000000000017941 */ /* 0x000fea0003800000 */
.L_x_609:
[----:B------:R-:W-:Y:S05]  /*35ca0*/  BRA `(.L_x_611) ;  /* 0xffffffb000247947 */ /* 0x000fea000383ffff */
.L_x_474:
[----:B--2---:R2:W3:Y:S02]  /*35cb0*/  SYNCS.PHASECHK.TRANS64.TRYWAIT P0, [R8+URZ+0x34498], R5 ;  /* 0x03449805080075a7 */ /* 0x0044e4000800017f */
[----:B---3--:R-:W-:Y:S05]  /*35cc0*/  @!P0 NANOSLEEP.SYNCS 0x989680 ;  /* 0x009896800000895d */ /* 0x008fea0003900000 */
[----:B------:R-:W3:Y:S02]  /*35cd0*/  @!P0 SYNCS.PHASECHK.TRANS64 P0, [R8+URZ+0x34498], R5 ;  /* 0x03449805080085a7 */ /* 0x000ee4000800007f */
[----:B---3--:R-:W-:Y:S05]  /*35ce0*/  @!P0 BRA `(.L_x_474) ;  /* 0xfffffffc00f08947 */ /* 0x008fea000383ffff */
[----:B------:R-:W-:Y:S05]  /*35cf0*/  BRA `(.L_x_612) ;  /* 0xffffffb0004c7947 */ /* 0x000fea000383ffff */
.L_x_480:
[----:B-1----:R1:W2:Y:S02]  /*35d00*/  SYNCS.PHASECHK.TRANS64.TRYWAIT P0, [R3+URZ+0x34400], R2 ;  /* 0x03440002030075a7 */ /* 0x0022a4000800017f */
[----:B--2---:R-:W-:Y:S05]  /*35d10*/  @!P0 NANOSLEEP.SYNCS 0x989680 ;  /* 0x009896800000895d */ /* 0x004fea0003900000 */
[----:B------:R-:W2:Y:S02]  /*35d20*/  @!P0 SYNCS.PHASECHK.TRANS64 P0, [R3+URZ+0x34400], R2 ;  /* 0x03440002030085a7 */ /* 0x000ea4000800007f */
[----:B--2---:R-:W-:Y:S05]  /*35d30*/  @!P0 BRA `(.L_x_480) ;  /* 0xfffffffc00f08947 */ /* 0x004fea000383ffff */
[----:B------:R-:W-:Y:S05]  /*35d40*/  BRA `(.L_x_613) ;  /* 0xffffffb400107947 */ /* 0x000fea000383ffff */
.L_x_483:
[----:B------:R-:W-:Y:S01]  /*35d50*/  BSSY B1, `(.L_x_614) ;  /* 0x0000006000017945 */ /* 0x000fe20003800000 */
[----:B------:R-:W-:-:S07]  /*35d60*/  IMAD.MOV.U32 R15, RZ, RZ, -0x1 ;  /* 0xffffffffff0f7424 */ /* 0x000fce00078e00ff */
[----:B-1---5:R-:W-:Y:S05]  /*35d70*/  WARPSYNC.COLLECTIVE R15, `(.L_x_615) ;  /* 0x000000000f0c7348 */ /* 0x022fea0003c00000 */
[----:B------:R-:W-:Y:S02]  /*35d80*/  ELECT P6, UR62, PT ;  /* 0x00000000003e782f */ /* 0x000fe400038c0000 */
[----:B------:R-:W-:Y:S01]  /*35d90*/  MOV R14, UR62 ;  /* 0x0000003e000e7c02 */ /* 0x000fe20008000f00 */
[----:B-1---5:R-:W-:Y:S10]  /*35da0*/  ENDCOLLECTIVE ;  /* 0x000000000000791b */ /* 0x022ff40003800000 */
.L_x_615:
[----:B------:R-:W-:Y:S05]  /*35db0*/  BSYNC B1 ;  /* 0x0000000000017941 */ /* 0x000fea0003800000 */
.L_x_614:
[----:B------:R-:W-:Y:S05]  /*35dc0*/  BRA `(.L_x_616) ;  /* 0xffffffb400587947 */ /* 0x000fea000383ffff */
.L_x_486:
[----:B------:R-:W-:Y:S01]  /*35dd0*/  BSSY B1, `(.L_x_617) ;  /* 0x0000005000017945 */ /* 0x000fe20003800000 */
[----:B--2---:R-:W-:-:S07]  /*35de0*/  MOV R15, 0xffffffff ;  /* 0xffffffff000f7802 */ /* 0x004fce0000000f00 */
[----:B-1---5:R-:W-:Y:S05]  /*35df0*/  WARPSYNC.COLLECTIVE R15, `(.L_x_618) ;  /* 0x000000000f087348 */ /* 0x022fea0003c00000 */
[----:B------:R-:W-:Y:S01]  /*35e00*/  NOP ;  /* 0x0000000000007918 */ /* 0x000fe20000000000 */
[----:B-1---5:R-:W-:Y:S01]  /*35e10*/  ENDCOLLECTIVE ;  /* 0x000000000000791b */ /* 0x022fe20003800000 */
.L_x_618:
[----:B------:R-:W-:Y:S05]  /*35e20*/  BSYNC B1 ;  /* 0x0000000000017941 */ /* 0x000fea0003800000 */
.L_x_617:
[----:B------:R-:W-:-:S07]  /*35e30*/  MOV R15, 0xffffffff ;  /* 0xffffffff000f7802 */ /* 0x000fce0000000f00 */
[----:B------:R-:W-:Y:S05]  /*35e40*/  WARPSYNC.COLLECTIVE R15, `(.L_x_619) ;  /* 0x000000000f0c7348 */ /* 0x000fea0003c00000 */
[----:B------:R-:W-:Y:S02]  /*35e50*/  ELECT P6, UR62, PT ;  /* 0x00000000003e782f */ /* 0x000fe400038c0000 */
[----:B------:R-:W-:Y:S01]  /*35e60*/  MOV R14, UR62 ;  /* 0x0000003e000e7c02 */ /* 0x000fe20008000f00 */
[----:B------:R-:W-:Y:S10]  /*35e70*/  ENDCOLLECTIVE ;  /* 0x000000000000791b */ /* 0x000ff40003800000 */
.L_x_619:
[----:B------:R-:W-:Y:S05]  /*35e80*/  BRA `(.L_x_620) ;  /* 0xffffffb800607947 */ /* 0x000fea000383ffff */
.L_x_489:
[----:B------:R-:W-:Y:S01]  /*35e90*/  BSSY B0, `(.L_x_621) ;  /* 0x0000006000007945 */ /* 0x000fe20003800000 */
[----:B------:R-:W-:-:S07]  /*35ea0*/  MOV R15, 0xffffffff ;  /* 0xffffffff000f7802 */ /* 0x000fce0000000f00 */
[----:B-----5:R-:W-:Y:S05]  /*35eb0*/  WARPSYNC.COLLECTIVE R15, `(.L_x_622) ;  /* 0x000000000f0c7348 */ /* 0x020fea0003c00000 */
[----:B-----5:R-:W-:Y:S02]  /*35ec0*/  ELECT P6, UR62, PT ;  /* 0x00000000003e782f */ /* 0x020fe400038c0000 */
[----:B------:R-:W-:Y:S01]  /*35ed0*/  MOV R14, UR62 ;  /* 0x0000003e000e7c02 */ /* 0x000fe20008000f00 */
[----:B------:R-:W-:Y:S10]  /*35ee0*/  ENDCOLLECTIVE ;  /* 0x000000000000791b */ /* 0x000ff40003800000 */
.L_x_622:
[----:B------:R-:W-:Y:S05]  /*35ef0*/  BSYNC B0 ;  /* 0x0000000000007941 */ /* 0x000fea0003800000 */
.L_x_621:
[----:B------:R-:W-:Y:S05]  /*35f00*/  BRA `(.L_x_623) ;  /* 0xffffffb800b07947 */ /* 0x000fea000383ffff */
.L_x_493:
[----:B-1----:R1:W2:Y:S02]  /*35f10*/  SYNCS.PHASECHK.TRANS64.TRYWAIT P0, [R7+URZ], R2 ;  /* 0x00000002070075a7 */ /* 0x0022a4000800017f */
[----:B--2---:R-:W-:Y:S05]  /*35f20*/  @!P0 NANOSLEEP.SYNCS 0x989680 ;  /* 0x009896800000895d */ /* 0x004fea0003900000 */
[----:B------:R-:W2:Y:S02]  /*35f30*/  @!P0 SYNCS.PHASECHK.TRANS64 P0, [R7+URZ], R2 ;  /* 0x00000002070085a7 */ /* 0x000ea4000800007f */
[----:B--2---:R-:W-:Y:S05]  /*35f40*/  @!P0 BRA `(.L_x_493) ;  /* 0xfffffffc00f08947 */ /* 0x004fea000383ffff */
[----:B------:R-:W-:Y:S05]  /*35f50*/  BRA `(.L_x_624) ;  /* 0xffffffb800ec7947 */ /* 0x000fea000383ffff */
.L_x_494:
[----:B-1----:R1:W2:Y:S02]  /*35f60*/  SYNCS.PHASECHK.TRANS64.TRYWAIT P0, [R9+URZ], R4 ;  /* 0x00000004090075a7 */ /* 0x0022a4000800017f */
[----:B--2---:R-:W-:Y:S05]  /*35f70*/  @!P0 NANOSLEEP.SYNCS 0x989680 ;  /* 0x009896800000895d */ /* 0x004fea0003900000 */
[----:B------:R-:W2:Y:S02]  /*35f80*/  @!P0 SYNCS.PHASECHK.TRANS64 P0, [R9+URZ], R4 ;  /* 0x00000004090085a7 */ /* 0x000ea4000800007f */
[----:B--2---:R-:W-:Y:S05]  /*35f90*/  @!P0 BRA `(.L_x_494) ;  /* 0xfffffffc00f08947 */ /* 0x004fea000383ffff */
[----:B------:R-:W-:Y:S05]  /*35fa0*/  BRA `(.L_x_625) ;  /* 0xffffffb800f47947 */ /* 0x000fea000383ffff */
.L_x_512:
[----:B-1----:R1:W3:Y:S02]  /*35fb0*/  SYNCS.PHASECHK.TRANS64.TRYWAIT P2, [R12+URZ+0x34440], R3 ;  /* 0x034440030c0075a7 */ /* 0x0022e4000804017f */
[----:B---3--:R-:W-:Y:S05]  /*35fc0*/  @!P2 NANOSLEEP.SYNCS 0x989680 ;  /* 0x009896800000a95d */ /* 0x008fea0003900000 */
[----:B------:R-:W3:Y:S02]  /*35fd0*/  @!P2 SYNCS.PHASECHK.TRANS64 P2, [R12+URZ+0x34440], R3 ;  /* 0x034440030c00a5a7 */ /* 0x000ee4000804007f */
[----:B---3--:R-:W-:Y:S05]  /*35fe0*/  @!P2 BRA `(.L_x_512) ;  /* 0xfffffffc00f0a947 */ /* 0x008fea000383ffff */
[----:B------:R-:W-:Y:S05]  /*35ff0*/  BRA `(.L_x_626) ;  /* 0xffffffd800107947 */ /* 0x000fea000383ffff */
.L_x_518:
[----:B-1----:R1:W2:Y:S02]  /*36000*/  SYNCS.PHASECHK.TRANS64.TRYWAIT P0, [R3+URZ+0x34440], R0 ;  /* 0x03444000030075a7 */ /* 0x0022a4000800017f */
[----:B--2---:R-:W-:Y:S05]  /*36010*/  @!P0 NANOSLEEP.SYNCS 0x989680 ;  /* 0x009896800000895d */ /* 0x004fea0003900000 */
[----:B------:R-:W2:Y:S02]  /*36020*/  @!P0 SYNCS.PHASECHK.TRANS64 P0, [R3+URZ+0x34440], R0 ;  /* 0x03444000030085a7 */ /* 0x000ea4000800007f */
[----:B--2---:R-:W-:Y:S05]  /*36030*/  @!P0 BRA `(.L_x_518) ;  /* 0xfffffffc00f08947 */ /* 0x004fea000383ffff */
[----:B------:R-:W-:Y:S05]  /*36040*/  BRA `(.L_x_627) ;  /* 0xffffffd800787947 */ /* 0x000fea000383ffff */
.L_x_520:
[----:B-1----:R1:W2:Y:S02]  /*36050*/  SYNCS.PHASECHK.TRANS64.TRYWAIT P0, [R3+URZ+0x34440], R0 ;  /* 0x03444000030075a7 */ /* 0x0022a4000800017f */
[----:B--2---:R-:W-:Y:S05]  /*36060*/  @!P0 NANOSLEEP.SYNCS 0x989680 ;  /* 0x009896800000895d */ /* 0x004fea0003900000 */
[----:B------:R-:W2:Y:S02]  /*36070*/  @!P0 SYNCS.PHASECHK.TRANS64 P0, [R3+URZ+0x34440], R0 ;  /* 0x03444000030085a7 */ /* 0x000ea4000800007f */
[----:B--2---:R-:W-:Y:S05]  /*36080*/  @!P0 BRA `(.L_x_520) ;  /* 0xfffffffc00f08947 */ /* 0x004fea000383ffff */
[----:B------:R-:W-:Y:S05]  /*36090*/  BRA `(.L_x_628) ;  /* 0xffffffd800907947 */ /* 0x000fea000383ffff */
.L_x_522:
[----:B-1----:R1:W2:Y:S02]  /*360a0*/  SYNCS.PHASECHK.TRANS64.TRYWAIT P0, [R3+URZ+0x34440], R0 ;  /* 0x03444000030075a7 */ /* 0x0022a4000800017f */
[----:B--2---:R-:W-:Y:S05]  /*360b0*/  @!P0 NANOSLEEP.SYNCS 0x989680 ;  /* 0x009896800000895d */ /* 0x004fea0003900000 */
[----:B------:R-:W2:Y:S02]  /*360c0*/  @!P0 SYNCS.PHASECHK.TRANS64 P0, [R3+URZ+0x34440], R0 ;  /* 0x03444000030085a7 */ /* 0x000ea4000800007f */
[----:B--2---:R-:W-:Y:S05]  /*360d0*/  @!P0 BRA `(.L_x_522) ;  /* 0xfffffffc00f08947 */ /* 0x004fea000383ffff */
[----:B------:R-:W-:Y:S05]  /*360e0*/  BRA `(.L_x_629) ;  /* 0xffffffd800a87947 */ /* 0x000fea000383ffff */
.L_x_524:
[----:B-1----:R1:W2:Y:S02]  /*360f0*/  SYNCS.PHASECHK.TRANS64.TRYWAIT P0, [R3+URZ+0x34440], R0 ;  /* 0x03444000030075a7 */ /* 0x0022a4000800017f */
[----:B--2---:R-:W-:Y:S05]  /*36100*/  @!P0 NANOSLEEP.SYNCS 0x989680 ;  /* 0x009896800000895d */ /* 0x004fea0003900000 */
[----:B------:R-:W2:Y:S02]  /*36110*/  @!P0 SYNCS.PHASECHK.TRANS64 P0, [R3+URZ+0x34440], R0 ;  /* 0x03444000030085a7 */ /* 0x000ea4000800007f */
[----:B--2---:R-:W-:Y:S05]  /*36120*/  @!P0 BRA `(.L_x_524) ;  /* 0xfffffffc00f08947 */ /* 0x004fea000383ffff */
[----:B------:R-:W-:Y:S05]  /*36130*/  BRA `(.L_x_630) ;  /* 0xffffffd800c07947 */ /* 0x000fea000383ffff */
.L_x_526:
[----:B-1----:R1:W2:Y:S02]  /*36140*/  SYNCS.PHASECHK.TRANS64.TRYWAIT P0, [R3+URZ+0x34440], R0 ;  /* 0x03444000030075a7 */ /* 0x0022a4000800017f */
[----:B--2---:R-:W-:Y:S05]  /*36150*/  @!P0 NANOSLEEP.SYNCS 0x989680 ;  /* 0x009896800000895d */ /* 0x004fea0003900000 */
[----:B------:R-:W2:Y:S02]  /*36160*/  @!P0 SYNCS.PHASECHK.TRANS64 P0, [R3+URZ+0x34440], R0 ;  /* 0x03444000030085a7 */ /* 0x000ea4000800007f */
[----:B--2---:R-:W-:Y:S05]  /*36170*/  @!P0 BRA `(.L_x_526) ;  /* 0xfffffffc00f08947 */ /* 0x004fea000383ffff */
[----:B------:R-:W-:Y:S05]  /*36180*/  BRA `(.L_x_631) ;  /* 0xffffffd800d87947 */ /* 0x000fea000383ffff */
.L_x_528:
[----:B-1----:R1:W2:Y:S02]  /*36190*/  SYNCS.PHASECHK.TRANS64.TRYWAIT P0, [R3+URZ+0x34440], R0 ;  /* 0x03444000030075a7 */ /* 0x0022a4000800017f */
[----:B--2---:R-:W-:Y:S05]  /*361a0*/  @!P0 NANOSLEEP.SYNCS 0x989680 ;  /* 0x009896800000895d */ /* 0x004fea0003900000 */
[----:B------:R-:W2:Y:S02]  /*361b0*/  @!P0 SYNCS.PHASECHK.TRANS64 P0, [R3+URZ+0x34440], R0 ;  /* 0x03444000030085a7 */ /* 0x000ea4000800007f */
[----:B--2---:R-:W-:Y:S05]  /*361c0*/  @!P0 BRA `(.L_x_528) ;  /* 0xfffffffc00f08947 */ /* 0x004fea000383ffff */
[----:B------:R-:W-:Y:S05]  /*361d0*/  BRA `(.L_x_632) ;  /* 0xffffffd800f07947 */ /* 0x000fea000383ffff */
.L_x_530:
[----:B-1----:R1:W2:Y:S02]  /*361e0*/  SYNCS.PHASECHK.TRANS64.TRYWAIT P0, [R3+URZ+0x34440], R0 ;  /* 0x03444000030075a7 */ /* 0x0022a4000800017f */
[----:B--2---:R-:W-:Y:S05]  /*361f0*/  @!P0 NANOSLEEP.SYNCS 0x989680 ;  /* 0x009896800000895d */ /* 0x004fea0003900000 */
[----:B------:R-:W2:Y:S02]  /*36200*/  @!P0 SYNCS.PHASECHK.TRANS64 P0, [R3+URZ+0x34440], R0 ;  /* 0x03444000030085a7 */ /* 0x000ea4000800007f */
[----:B--2---:R-:W-:Y:S05]  /*36210*/  @!P0 BRA `(.L_x_530) ;  /* 0xfffffffc00f08947 */ /* 0x004fea000383ffff */
[----:B------:R-:W-:Y:S05]  /*36220*/  BRA `(.L_x_633) ;  /* 0xffffffdc00087947 */ /* 0x000fea000383ffff */
        .weak           $__internal_0_$__cuda_sm20_div_u64
        .type           $__internal_0_$__cuda_sm20_div_u64,@function
        .size           $__internal_0_$__cuda_sm20_div_u64,(.L_x_509 - $__internal_0_$__cuda_sm20_div_u64)
$__internal_0_$__cuda_sm20_div_u64:
[----:B------:R-:W1:Y:S08]  /*36230*/  I2F.U64.RP R3, R22 ;  /* 0x0000001600037312 */ /* 0x000e700000309000 */
[----:B-1----:R-:W1:Y:S02]  /*36240*/  MUFU.RCP R3, R3 ;  /* 0x0000000300037308 */ /* 0x002e640000001000 */
[----:B-1----:R-:W-:-:S06]  /*36250*/  VIADD R16, R3, 0x1ffffffe ;  /* 0x1ffffffe03107836 */ /* 0x002fcc0000000000 */
[----:B------:R-:W1:Y:S02]  /*36260*/  F2I.U64.TRUNC R16, R16 ;  /* 0x0000001000107311 */ /* 0x000e64000020d800 */
[----:B-1----:R-:W-:-:S04]  /*36270*/  IMAD.WIDE.U32 R18, R16, R22, RZ ;  /* 0x0000001610127225 */ /* 0x002fc800078e00ff */
[C---:B------:R-:W-:Y:S01]  /*36280*/  IMAD R11, R16.reuse, R23, R19 ;  /* 0x00000017100b7224 */ /* 0x040fe200078e0213 */
[----:B------:R-:W-:Y:S02]  /*36290*/  IADD3 R13, P1, RZ, -R18, RZ ;  /* 0x80000012ff0d7210 */ /* 0x000fe40007f3e0ff */
[----:B------:R-:W-:Y:S01]  /*362a0*/  MOV R19, R16 ;  /* 0x0000001000137202 */ /* 0x000fe20000000f00 */
[----:B------:R-:W-:Y:S02]  /*362b0*/  IMAD R11, R17, R22, R11 ;  /* 0x00000016110b7224 */ /* 0x000fe400078e020b */
[----:B------:R-:W-:-:S03]  /*362c0*/  IMAD.HI.U32 R18, R16, R13, RZ ;  /* 0x0000000d10127227 */ /* 0x000fc600078e00ff */
[----:B------:R-:W-:-:S05]  /*362d0*/  IADD3.X R11, RZ, ~R11, RZ, P1, !PT ;  /* 0x8000000bff0b7210 */ /* 0x000fca0000ffe4ff */
[----:B------:R-:W-:-:S04]  /*362e0*/  IMAD.WIDE.U32 R18, P1, R16, R11, R18 ;  /* 0x0000000b10127225 */ /* 0x000fc80007820012 */
[C---:B------:R-:W-:Y:S02]  /*362f0*/  IMAD R25, R17.reuse, R11, RZ ;  /* 0x0000000b11197224 */ /* 0x040fe400078e02ff */
[----:B------:R-:W-:-:S04]  /*36300*/  IMAD.HI.U32 R18, P2, R17, R13, R18 ;  /* 0x0000000d11127227 */ /* 0x000fc80007840012 */
[----:B------:R-:W-:Y:S01]  /*36310*/  IMAD.HI.U32 R3, R17, R11, RZ ;  /* 0x0000000b11037227 */ /* 0x000fe200078e00ff */
[----:B------:R-:W-:-:S04]  /*36320*/  IADD3 R19, P3, R25, R18, RZ ;  /* 0x0000001219137210 */ /* 0x000fc80007f7e0ff */
[----:B------:R-:W-:Y:S01]  /*36330*/  IADD3.X R3, R3, R17, RZ, P1, !PT ;  /* 0x0000001103037210 */ /* 0x000fe20000ffe4ff */
[----:B------:R-:W-:-:S03]  /*36340*/  IMAD.WIDE.U32 R16, R19, R22, RZ ;  /* 0x0000001613107225 */ /* 0x000fc600078e00ff */
[----:B------:R-:W-:Y:S01]  /*36350*/  IADD3.X R3, RZ, RZ, R3, P3, P2 ;  /* 0x000000ffff037210 */ /* 0x000fe20001fe4403 */
[----:B------:R-:W-:Y:S01]  /*36360*/  IMAD R14, R19, R23, R17 ;  /* 0x00000017130e7224 */ /* 0x000fe200078e0211 */
[----:B------:R-:W-:Y:S02]  /*36370*/  IADD3 R11, P1, RZ, -R16, RZ ;  /* 0x80000010ff0b7210 */ /* 0x000fe40007f3e0ff */
[----:B------:R-:W-:Y:S01]  /*36380*/  MOV R17, RZ ;  /* 0x000000ff00117202 */ /* 0x000fe20000000f00 */
[----:B------:R-:W-:Y:S02]  /*36390*/  IMAD R14, R3, R22, R14 ;  /* 0x00000016030e7224 */ /* 0x000fe400078e020e */
[----:B------:R-:W-:-:S04]  /*363a0*/  IMAD.HI.U32 R18, R19, R11, RZ ;  /* 0x0000000b13127227 */ /* 0x000fc800078e00ff */
[----:B------:R-:W-:-:S04]  /*363b0*/  IMAD.X R14, RZ, RZ, ~R14, P1 ;  /* 0x000000ffff0e7224 */ /* 0x000fc800008e0e0e */
[----:B------:R-:W-:-:S04]  /*363c0*/  IMAD.WIDE.U32 R18, P1, R19, R14, R18 ;  /* 0x0000000e13127225 */ /* 0x000fc80007820012 */
[C---:B------:R-:W-:Y:S02]  /*363d0*/  IMAD R16, R3.reuse, R14, RZ ;  /* 0x0000000e03107224 */ /* 0x040fe400078e02ff */
[----:B------:R-:W-:-:S04]  /*363e0*/  IMAD.HI.U32 R11, P2, R3, R11, R18 ;  /* 0x0000000b030b7227 */ /* 0x000fc80007840012 */
[----:B------:R-:W-:Y:S01]  /*363f0*/  IMAD.HI.U32 R14, R3, R14, RZ ;  /* 0x0000000e030e7227 */ /* 0x000fe200078e00ff */
[----:B------:R-:W-:-:S04]  /*36400*/  IADD3 R11, P3, R16, R11, RZ ;  /* 0x0000000b100b7210 */ /* 0x000fc80007f7e0ff */
[----:B------:R-:W-:Y:S01]  /*36410*/  IADD3.X R3, R14, R3, RZ, P1, !PT ;  /* 0x000000030e037210 */ /* 0x000fe20000ffe4ff */
[----:B------:R-:W-:-:S03]  /*36420*/  IMAD.HI.U32 R16, R11, UR13, RZ ;  /* 0x0000000d0b107c27 */ /* 0x000fc6000f8e00ff */
[----:B------:R-:W-:Y:S01]  /*36430*/  IADD3.X R3, RZ, RZ, R3, P3, P2 ;  /* 0x000000ffff037210 */ /* 0x000fe20001fe4403 */
[----:B------:R-:W-:-:S04]  /*36440*/  IMAD.WIDE.U32 R16, R11, UR21, R16 ;  /* 0x000000150b107c25 */ /* 0x000fc8000f8e0010 */
[C---:B------:R-:W-:Y:S02]  /*36450*/  IMAD R14, R3.reuse, UR21, RZ ;  /* 0x00000015030e7c24 */ /* 0x040fe4000f8e02ff */
[----:B------:R-:W-:-:S04]  /*36460*/  IMAD.HI.U32 R11, P1, R3, UR13, R16 ;  /* 0x0000000d030b7c27 */ /* 0x000fc8000f820010 */
[----:B------:R-:W-:Y:S01]  /*36470*/  IMAD.HI.U32 R3, R3, UR21, RZ ;  /* 0x0000001503037c27 */ /* 0x000fe2000f8e00ff */
[----:B------:R-:W-:-:S04]  /*36480*/  IADD3 R11, P2, R14, R11, RZ ;  /* 0x0000000b0e0b7210 */ /* 0x000fc80007f5e0ff */
[----:B------:R-:W-:Y:S01]  /*36490*/  IADD3.X R3, R3, RZ, RZ, P1, !PT ;  /* 0x000000ff03037210 */ /* 0x000fe20000ffe4ff */
[----:B------:R-:W-:-:S04]  /*364a0*/  IMAD.WIDE.U32 R16, R11, R22, RZ ;  /* 0x000000160b107225 */ /* 0x000fc800078e00ff */
[----:B------:R-:W-:Y:S01]  /*364b0*/  IMAD.X R3, RZ, RZ, R3, P2 ;  /* 0x000000ffff037224 */ /* 0x000fe200010e0603 */
[----:B------:R-:W-:Y:S01]  /*364c0*/  IADD3 R16, P2, -R16, UR13, RZ ;  /* 0x0000000d10107c10 */ /* 0x000fe2000ff5e1ff */
[----:B------:R-:W-:-:S03]  /*364d0*/  IMAD R14, R11, R23, R17 ;  /* 0x000000170b0e7224 */ /* 0x000fc600078e0211 */
[-C--:B------:R-:W-:Y:S01]  /*364e0*/  ISETP.GE.U32.AND P1, PT, R16, R22.reuse, PT ;  /* 0x000000161000720c */ /* 0x080fe20003f26070 */
[----:B------:R-:W-:Y:S01]  /*364f0*/  IMAD R3, R3, R22, R14 ;  /* 0x0000001603037224 */ /* 0x000fe200078e020e */
[----:B------:R-:W-:-:S04]  /*36500*/  IADD3 R14, R11, 0x1, RZ ;  /* 0x000000010b0e7810 */ /* 0x000fc80007ffe0ff */
[----:B------:R-:W-:Y:S02]  /*36510*/  IADD3.X R18, ~R3, UR21, RZ, P2, !PT ;  /* 0x0000001503127c10 */ /* 0x000fe400097fe5ff */
[----:B------:R-:W-:Y:S02]  /*36520*/  IADD3 R3, P2, -R22, R16, RZ ;  /* 0x0000001016037210 */ /* 0x000fe40007f5e1ff */
[----:B------:R-:W-:Y:S02]  /*36530*/  ISETP.GE.U32.AND.EX P1, PT, R18, R23, PT, P1 ;  /* 0x000000171200720c */ /* 0x000fe40003f26110 */
[----:B------:R-:W-:Y:S02]  /*36540*/  IADD3.X R13, ~R23, R18, RZ, P2, !PT ;  /* 0x00000012170d7210 */ /* 0x000fe400017fe5ff */
[----:B------:R-:W-:Y:S02]  /*36550*/  SEL R3, R3, R16, P1 ;  /* 0x0000001003037207 */ /* 0x000fe40000800000 */
[----:B------:R-:W-:-:S02]  /*36560*/  SEL R13, R13, R18, P1 ;  /* 0x000000120d0d7207 */ /* 0x000fc40000800000 */
[----:B------:R-:W-:Y:S02]  /*36570*/  SEL R14, R14, R11, P1 ;  /* 0x0000000b0e0e7207 */ /* 0x000fe40000800000 */
[----:B------:R-:W-:Y:S02]  /*36580*/  ISETP.GE.U32.AND P1, PT, R3, R22, PT ;  /* 0x000000160300720c */ /* 0x000fe40003f26070 */
[----:B------:R-:W-:Y:S02]  /*36590*/  ISETP.NE.U32.AND P2, PT, R22, RZ, PT ;  /* 0x000000ff1600720c */ /* 0x000fe40003f45070 */
[----:B------:R-:W-:Y:S02]  /*365a0*/  IADD3 R3, R14, 0x1, RZ ;  /* 0x000000010e037810 */ /* 0x000fe40007ffe0ff */
[----:B------:R-:W-:Y:S01]  /*365b0*/  ISETP.GE.U32.AND.EX P1, PT, R13, R23, PT, P1 ;  /* 0x000000170d00720c */ /* 0x000fe20003f26110 */
[----:B------:R-:W-:Y:S01]  /*365c0*/  IMAD.MOV.U32 R13, RZ, RZ, 0x0 ;  /* 0x00000000ff0d7424 */ /* 0x000fe200078e00ff */
[----:B------:R-:W-:-:S02]  /*365d0*/  ISETP.NE.AND.EX P2, PT, R23, RZ, PT, P2 ;  /* 0x000000ff1700720c */ /* 0x000fc40003f45320 */
[----:B------:R-:W-:-:S04]  /*365e0*/  SEL R3, R3, R14, P1 ;  /* 0x0000000e03037207 */ /* 0x000fc80000800000 */
[----:B------:R-:W-:Y:S01]  /*365f0*/  SEL R3, R3, 0xffffffff, P2 ;  /* 0xffffffff03037807 */ /* 0x000fe20001000000 */
[----:B------:R-:W-:Y:S06]  /*36600*/  RET.REL.NODEC R12 `(_ZN7cutlass13device_kernelINS_4gemm6kernel13GemmUniversalINS1_17GroupProblemShapeIN4cute5tupleIJiiiEEEEENS1_10collective13CollectiveMmaINS1_39MainloopSm90ArrayTmaGmmaWarpSpecializedILi3ENS6_IJNS5_1CILi1EEESD_SD_EEENS1_52KernelPtrArrayTmaWarpSpecializedPingpongFP8FastAccumEEENS6_IJNSC_ILi256EEESH_NSC_ILi128EEEEEENS_12float_e4m3_tEPNS6_IJlSD_NSC_ILi0EEEEEESK_SN_NS5_8TiledMMAINS5_8MMA_AtomIJNS5_4SM904GMMA31MMA_64x256x32_F32E4M3E4M3_SS_TNILNSR_7ScaleInE1ELST_1EEEEEENS5_6LayoutISE_NS6_IJSL_SL_SL_EEEEENS6_IJNS5_10UnderscoreESZ_SZ_EEEEENS5_13SM90_TMA_LOADENS5_14ComposedLayoutINS5_7SwizzleILi3ELi4ELi3EEENS5_18smem_ptr_flag_bitsILi8EEENSW_INS6_IJNSC_ILi8EEESI_EEENS6_IJSI_SD_EEEEEEEvNS5_8identityES12_S1C_vS1D_EENS_8epilogue10collective18CollectiveEpilogueINS1F_30Sm90PtrArrayTmaWarpSpecializedILi4ELi2ELi16ELb1ELb0ELi2EEEJSJ_NS6_IJNSC_ILi64EEENSC_ILi32EEEEEENS_6half_tEPNS6_IJSD_lSL_EEES1N_S1P_NS1F_6fusion15FusionCallbacksIS1J_NS1Q_17LinearCombinationIS1N_fS1N_fLNS_15FloatRoundStyleE2EEESJ_S1M_JEEES12_NS13_IS15_NS16_ILi16EEENSW_INS6_IJS1K_S18_EEENS6_IJSD_S1K_EEEEEEENS5_17SM75_U16x8_LDSM_TENS5_14SM90_TMA_STOREES20_NS5_17SM90_U16x8_STSM_TENS5_9Copy_AtomIJNS5_17SM90_U32x4_STSM_NES1N_EEEvEEEvvEEEEvNT_6ParamsE) ;  /* 0xfffffc980c7c7950 */ /* 0x000fec0003c3ffff */
.L_x_509:
[----:B------:R-:W-:Y:S01]  /*36610*/  UMOV UR30, UR24 ;  /* 0x00000018001e7c82 */ /* 0x000fe20008000000 */
[----:B------:R-:W-:Y:S02]  /*36620*/  UMOV UR31, UR27 ;  /* 0x0000001b001f7c82 */ /* 0x000fe40008000000 */
[----:B------:R-:W1:Y:S08]  /*36630*/  I2F.U64.RP R11, UR30 ;  /* 0x0000001e000b7d12 */ /* 0x000e700008309000 */
[----:B-1----:R-:W1:Y:S02]  /*36640*/  MUFU.RCP R11, R11 ;  /* 0x0000000b000b7308 */ /* 0x002e640000001000 */
[----:B-1----:R-:W-:-:S06]  /*36650*/  IADD3 R2, R11, 0x1ffffffe, RZ ;  /* 0x1ffffffe0b027810 */ /* 0x002fcc0007ffe0ff */
[----:B------:R-:W1:Y:S02]  /*36660*/  F2I.U64.TRUNC R2, R2 ;  /* 0x0000000200027311 */ /* 0x000e64000020d800 */
[----:B-1----:R-:W-:Y:S02]  /*36670*/  R2UR UR30, R2 ;  /* 0x00000000021e72ca */ /* 0x002fe400000e0000 */
[----:B------:R-:W-:Y:S02]  /*36680*/  R2UR UR31, R3 ;  /* 0x00000000031f72ca */ /* 0x000fe400000e0000 */
[----:B------:R-:W-:Y:S02]  /*36690*/  MOV R2, R12 ;  /* 0x0000000c00027202 */ /* 0x000fe40000000f00 */
[----:B------:R-:W-:-:S07]  /*366a0*/  MOV R3, 0x0 ;  /* 0x0000000000037802 */ /* 0x000fce0000000f00 */
[----:B------:R-:W-:-:S04]  /*366b0*/  UIMAD.WIDE.U32 UR32, UR30, UR24, URZ ;  /* 0x000000181e2072a5 */ /* 0x000fc8000f8e003f */
[----:B------:R-:W-:Y:S02]  /*366c0*/  UIMAD UR33, UR30, UR27, UR33 ;  /* 0x0000001b1e2172a4 */ /* 0x000fe4000f8e0221 */
[----:B------:R-:W-:Y:S02]  /*366d0*/  UIADD3 UR36, UP1, URZ, -UR32, URZ ;  /* 0x800000203f247290 */ /* 0x000fe4000ff3e03f */
[----:B------:R-:W-:Y:S02]  /*366e0*/  UIMAD UR34, UR31, UR24, UR33 ;  /* 0x000000181f2272a4 */ /* 0x000fe4000f8e0221 */
[----:B------:R-:W-:Y:S02]  /*366f0*/  UIMAD.WIDE.U32 UR32, UR30, UR36, URZ ;  /* 0x000000241e2072a5 */ /* 0x000fe4000f8e003f */
[----:B------:R-:W-:-:S05]  /*36700*/  UIADD3.X UR37, URZ, ~UR34, URZ, UP1, !UPT ;  /* 0x800000223f257290 */ /* 0x000fca0008ffe43f */
[----:B------:R-:W-:Y:S01]  /*36710*/  UMOV UR32, UR33 ;  /* 0x0000002100207c82 */ /* 0x000fe20008000000 */
[----:B------:R-:W-:Y:S02]  /*36720*/  UMOV UR33, UR30 ;  /* 0x0000001e00217c82 */ /* 0x000fe40008000000 */
[----:B------:R-:W-:Y:S02]  /*36730*/  UIMAD.WIDE.U32 UR34, UP1, UR30, UR37, UR32 ;  /* 0x000000251e2272a5 */ /* 0x000fe4000f820020 */
[----:B------:R-:W-:Y:S02]  /*36740*/  UIMAD.WIDE.U32 UR32, UR31, UR37, URZ ;  /* 0x000000251f2072a5 */ /* 0x000fe4000f8e003f */
[----:B------:R-:W-:Y:S02]  /*36750*/  UIMAD.WIDE.U32 UR34, UP2, UR31, UR36, UR34 ;  /* 0x000000241f2272a5 */ /* 0x000fe4000f840022 */
[----:B------:R-:W-:Y:S02]  /*36760*/  UIMAD UR37, UR31, UR37, URZ ;  /* 0x000000251f2572a4 */ /* 0x000fe4000f8e023f */
[----:B------:R-:W-:-:S02]  /*36770*/  UIADD3.X UR32, UR33, UR31, URZ, UP1, !UPT ;  /* 0x0000001f21207290 */ /* 0x000fc40008ffe43f */
[----:B------:R-:W-:-:S04]  /*36780*/  UIADD3 UR35, UP4, UR37, UR35, URZ ;  /* 0x0000002325237290 */ /* 0x000fc8000ff9e03f */
[----:B------:R-:W-:Y:S02]  /*36790*/  UIMAD.WIDE.U32 UR30, UR35, UR24, URZ ;  /* 0x00000018231e72a5 */ /* 0x000fe4000f8e003f */
[----:B------:R-:W-:Y:S02]  /*367a0*/  UIADD3.X UR36, URZ, URZ, UR32, UP4, UP2 ;  /* 0x0000003f3f247290 */ /* 0x000fe4000a7e4420 */
[----:B------:R-:W-:Y:S02]  /*367b0*/  UIMAD UR31, UR35, UR27, UR31 ;  /* 0x0000001b231f72a4 */ /* 0x000fe4000f8e021f */
[----:B------:R-:W-:Y:S02]  /*367c0*/  UIADD3 UR37, UP1, URZ, -UR30, URZ ;  /* 0x8000001e3f257290 */ /* 0x000fe4000ff3e03f */
[----:B------:R-:W-:Y:S02]  /*367d0*/  UIMAD UR32, UR36, UR24, UR31 ;  /* 0x00000018242072a4 */ /* 0x000fe4000f8e021f */
[----:B------:R-:W-:-:S02]  /*367e0*/  UIMAD.WIDE.U32 UR30, UR35, UR37, URZ ;  /* 0x00000025231e72a5 */ /* 0x000fc4000f8e003f */
[----:B------:R-:W-:-:S05]  /*367f0*/  UIADD3.X UR41, URZ, ~UR32, URZ, UP1, !UPT ;  /* 0x800000203f297290 */ /* 0x000fca0008ffe43f */
[----:B------:R-:W-:Y:S01]  /*36800*/  UMOV UR34, UR31 ;  /* 0x0000001f00227c82 */ /* 0x000fe20008000000 */
[----:B------:R-:W-:Y:S02]  /*36810*/  UIMAD.WIDE.U32 UR30, UR36, UR41, URZ ;  /* 0x00000029241e72a5 */ /* 0x000fe4000f8e003f */
[----:B------:R-:W-:Y:S02]  /*36820*/  UIMAD.WIDE.U32 UR32, UP1, UR35, UR41, UR34 ;  /* 0x00000029232072a5 */ /* 0x000fe4000f820022 */
[----:B------:R-:W-:Y:S02]  /*36830*/  UIMAD UR34, UR36, UR41, URZ ;  /* 0x00000029242272a4 */ /* 0x000fe4000f8e023f */
[----:B------:R-:W-:Y:S02]  /*36840*/  UIMAD.WIDE.U32 UR32, UP2, UR36, UR37, UR32 ;  /* 0x00000025242072a5 */ /* 0x000fe4000f840020 */
[----:B------:R-:W-:Y:S02]  /*36850*/  UIADD3.X UR36, UR31, UR36, URZ, UP1, !UPT ;  /* 0x000000241f247290 */ /* 0x000fe40008ffe43f */
[----:B------:R-:W-:-:S04]  /*36860*/  UIADD3 UR34, UP4, UR34, UR33, URZ ;  /* 0x0000002122227290 */ /* 0x000fc8000ff9e03f */
[----:B------:R-:W-:Y:S02]  /*36870*/  UIMAD.WIDE.U32 UR32, UR34, UR25, URZ ;  /* 0x00000019222072a5 */ /* 0x000fe4000f8e003f */
[----:B------:R-:W-:-:S05]  /*36880*/  UIADD3.X UR36, URZ, URZ, UR36, UP4, UP2 ;  /* 0x0000003f3f247290 */ /* 0x000fca000a7e4424 */
[----:B------:R-:W-:Y:S01]  /*36890*/  UMOV UR32, UR33 ;  /* 0x0000002100207c82 */ /* 0x000fe20008000000 */
[----:B------:R-:W-:Y:S02]  /*368a0*/  UMOV UR33, URZ ;  /* 0x0000003f00217c82 */ /* 0x000fe40008000000 */
[----:B------:R-:W-:Y:S02]  /*368b0*/  UIMAD.WIDE.U32 UR30, UR34, UR26, UR32 ;  /* 0x0000001a221e72a5 */ /* 0x000fe4000f8e0020 */
[----:B------:R-:W-:Y:S02]  /*368c0*/  UIMAD UR34, UR36, UR26, URZ ;  /* 0x0000001a242272a4 */ /* 0x000fe4000f8e023f */
[----:B------:R-:W-:Y:S02]  /*368d0*/  UIMAD.WIDE.U32 UR30, UP1, UR36, UR25, UR30 ;  /* 0x00000019241e72a5 */ /* 0x000fe4000f82001e */
[----:B------:R-:W-:Y:S02]  /*368e0*/  UIMAD.WIDE.U32 UR32, UR36, UR26, URZ ;  /* 0x0000001a242072a5 */ /* 0x000fe4000f8e003f */
[----:B------:R-:W-:-:S02]  /*368f0*/  UIADD3 UR34, UP2, UR34, UR31, URZ ;  /* 0x0000001f22227290 */ /* 0x000fc4000ff5e03f */
[----:B------:R-:W-:Y:S02]  /*36900*/  UIADD3.X UR32, UR33, URZ, URZ, UP1, !UPT ;  /* 0x0000003f21207290 */ /* 0x000fe40008ffe43f */
[----:B------:R-:W-:Y:S02]  /*36910*/  UIMAD.WIDE.U32 UR30, UR34, UR24, URZ ;  /* 0x00000018221e72a5 */ /* 0x000fe4000f8e003f */
[----:B------:R-:W-:Y:S02]  /*36920*/  UIADD3.X UR32, URZ, UR32, URZ, UP2, !UPT ;  /* 0x000000203f207290 */ /* 0x000fe400097fe43f */
[----:B------:R-:W-:Y:S02]  /*36930*/  UIMAD UR31, UR34, UR27, UR31 ;  /* 0x0000001b221f72a4 */ /* 0x000fe4000f8e021f */
[----:B------:R-:W-:Y:S02]  /*36940*/  UIADD3 UR33, UP2, -UR30, UR25, URZ ;  /* 0x000000191e217290 */ /* 0x000fe4000ff5e13f */
[----:B------:R-:W-:-:S02]  /*36950*/  UIMAD UR31, UR32, UR24, UR31 ;  /* 0x00000018201f72a4 */ /* 0x000fc4000f8e021f */
[----:B------:R-:W-:Y:S02]  /*36960*/  UISETP.GE.U32.AND UP1, UPT, UR33, UR24, UPT ;  /* 0x000000182100728c */ /* 0x000fe4000bf26070 */
[----:B------:R-:W-:Y:S02]  /*36970*/  UIADD3.X UR32, ~UR31, UR26, URZ, UP2, !UPT ;  /* 0x0000001a1f207290 */ /* 0x000fe400097fe53f */
[----:B------:R-:W-:Y:S02]  /*36980*/  UIADD3 UR26, UP2, -UR24, UR33, URZ ;  /* 0x00000021181a7290 */ /* 0x000fe4000ff5e13f */
[----:B------:R-:W-:Y:S02]  /*36990*/  UISETP.GE.U32.AND.EX UP1, UPT, UR32, UR27, UPT, UP1 ;  /* 0x0000001b2000728c */ /* 0x000fe4000bf26110 */
[----:B------:R-:W-:Y:S02]  /*369a0*/  UIADD3 UR30, UR34, 0x1, URZ ;  /* 0x00000001221e7890 */ /* 0x000fe4000fffe03f */
[----:B------:R-:W-:-:S02]  /*369b0*/  UIADD3.X UR31, ~UR27, UR32, URZ, UP2, !UPT ;  /* 0x000000201b1f7290 */ /* 0x000fc400097fe53f */
[----:B------:R-:W-:Y:S02]  /*369c0*/  USEL UR26, UR26, UR33, UP1 ;  /* 0x000000211a1a7287 */ /* 0x000fe40008800000 */
[----:B------:R-:W-:Y:S02]  /*369d0*/  USEL UR31, UR31, UR32, UP1 ;  /* 0x000000201f1f7287 */ /* 0x000fe40008800000 */
[----:B------:R-:W-:Y:S02]  /*369e0*/  USEL UR34, UR30, UR34, UP1 ;  /* 0x000000221e227287 */ /* 0x000fe40008800000 */
[----:B------:R-:W-:Y:S02]  /*369f0*/  UISETP.GE.U32.AND UP1, UPT, UR26, UR24, UPT ;  /* 0x000000181a00728c */ /* 0x000fe4000bf26070 */
[----:B------:R-:W-:Y:S02]  /*36a00*/  UISETP.NE.U32.AND UP2, UPT, UR24, URZ, UPT ;  /* 0x0000003f1800728c */ /* 0x000fe4000bf45070 */
[----:B------:R-:W-:-:S02]  /*36a10*/  UIADD3 UR26, UR34, 0x1, URZ ;  /* 0x00000001221a7890 */ /* 0x000fc4000fffe03f */
[----:B------:R-:W-:Y:S02]  /*36a20*/  UISETP.GE.U32.AND.EX UP1, UPT, UR31, UR27, UPT, UP1 ;  /* 0x0000001b1f00728c */ /* 0x000fe4000bf26110 */
[----:B------:R-:W-:Y:S02]  /*36a30*/  UISETP.NE.AND.EX UP2, UPT, UR27, URZ, UPT, UP2 ;  /* 0x0000003f1b00728c */ /* 0x000fe4000bf45320 */
[----:B------:R-:W-:-:S04]  /*36a40*/  USEL UR26, UR26, UR34, UP1 ;  /* 0x000000221a1a7287 */ /* 0x000fc80008800000 */
[----:B------:R-:W-:Y:S01]  /*36a50*/  USEL UR27, UR26, 0xffffffff, UP2 ;  /* 0xffffffff1a1b7887 */ /* 0x000fe20009000000 */
[----:B------:R-:W-:Y:S11]  /*36a60*/  RET.REL.NODEC R2 `(_ZN7cutlass13device_kernelINS_4gemm6kernel13GemmUniversalINS1_17GroupProblemShapeIN4cute5tupleIJiiiEEEEENS1_10collective13CollectiveMmaINS1_39MainloopSm90ArrayTmaGmmaWarpSpecializedILi3ENS6_IJNS5_1CILi1EEESD_SD_EEENS1_52KernelPtrArrayTmaWarpSpecializedPingpongFP8FastAccumEEENS6_IJNSC_ILi256EEESH_NSC_ILi128EEEEEENS_12float_e4m3_tEPNS6_IJlSD_NSC_ILi0EEEEEESK_SN_NS5_8TiledMMAINS5_8MMA_AtomIJNS5_4SM904GMMA31MMA_64x256x32_F32E4M3E4M3_SS_TNILNSR_7ScaleInE1ELST_1EEEEEENS5_6LayoutISE_NS6_IJSL_SL_SL_EEEEENS6_IJNS5_10UnderscoreESZ_SZ_EEEEENS5_13SM90_TMA_LOADENS5_14ComposedLayoutINS5_7SwizzleILi3ELi4ELi3EEENS5_18smem_ptr_flag_bitsILi8EEENSW_INS6_IJNSC_ILi8EEESI_EEENS6_IJSI_SD_EEEEEEEvNS5_8identityES12_S1C_vS1D_EENS_8epilogue10collective18CollectiveEpilogueINS1F_30Sm90PtrArrayTmaWarpSpecializedILi4ELi2ELi16ELb1ELb0ELi2EEEJSJ_NS6_IJNSC_ILi64EEENSC_ILi32EEEEEENS_6half_tEPNS6_IJSD_lSL_EEES1N_S1P_NS1F_6fusion15FusionCallbacksIS1J_NS1Q_17LinearCombinationIS1N_fS1N_fLNS_15FloatRoundStyleE2EEESJ_S1M_JEEES12_NS13_IS15_NS16_ILi16EEENSW_INS6_IJS1K_S18_EEENS6_IJSD_S1K_EEEEEEENS5_17SM75_U16x8_LDSM_TENS5_14SM90_TMA_STOREES20_NS5_17SM90_U16x8_STSM_TENS5_9Copy_AtomIJNS5_17SM90_U32x4_STSM_NES1N_EEEvEEEvvEEEEvNT_6ParamsE) ;  /* 0xfffffc9402647950 */ /* 0x000ff60003c3ffff */
.L_x_634:
[----:B------:R-:W-:-:S00]  /*36a70*/  BRA `(.L_x_634) ;  /* 0xfffffffc00fc7947 */ /* 0x000fc0000383ffff */
[----:B------:R-:W-:-:S00]  /*36a80*/  NOP ;  /* 0x0000000000007918 */ /* 0x000fc00000000000 */
[----:B------:R-:W-:-:S00]  /*36a90*/  NOP ;  /* 0x0000000000007918 */ /* 0x000fc00000000000 */
[----:B------:R-:W-:-:S00]  /*36aa0*/  NOP ;  /* 0x0000000000007918 */ /* 0x000fc00000000000 */
[----:B------:R-:W-:-:S00]  /*36ab0*/  NOP ;  /* 0x0000000000007918 */ /* 0x000fc00000000000 */
[----:B------:R-:W-:-:S00]  /*36ac0*/  NOP ;  /* 0x0000000000007918 */ /* 0x000fc00000000000 */
[----:B------:R-:W-:-:S00]  /*36ad0*/  NOP ;  /* 0x0000000000007918 */ /* 0x000fc00000000000 */
[----:B------:R-:W-:-:S00]  /*36ae0*/  NOP ;  /* 0x0000000000007918 */ /* 0x000fc00000000000 */
[----:B------:R-:W-:-:S00]  /*36af0*/  NOP ;  /* 0x0000000000007918 */ /* 0x000fc00000000000 */
.L_x_635:


//--------------------- .nv.global.init           --------------------------
	.section	.nv.global.init,"aw",@progbits
.nv.global.init:
	.type		$str$24,@object
	.size		$str$24,($str$25 - $str$24)
$str$24:
        /*0000*/ 	.byte	0x28, 0x61, 0x64, 0x64, 0x72, 0x65, 0x73, 0x73, 0x20, 0x26, 0x20, 0x6d, 0x61, 0x73, 0x6b, 0x29
        /*0010*/ 	.byte	0x20, 0x3d, 0x3d, 0x20, 0x30, 0x00
	.type		$str$25,@object
	.size		$str$25,(__unnamed_1 - $str$25)
$str$25:
        /*0016*/ 	.byte	0x2f, 0x74, 0x6d, 0x70, 0x2f, 0x63, 0x75, 0x74, 0x6c, 0x61, 0x73, 0x73, 0x5f, 0x73, 0x77, 0x65
        /*0026*/ 	.byte	0x65, 0x70, 0x5f, 0x73, 0x72, 0x63, 0x2f, 0x69, 0x6e, 0x63, 0x6c, 0x75, 0x64, 0x65, 0x2f, 0x63
        /*0036*/ 	.byte	0x75, 0x74, 0x65, 0x2f, 0x70, 0x6f, 0x69, 0x6e, 0x74, 0x65, 0x72, 0x5f, 0x66, 0x6c, 0x61, 0x67
        /*0046*/ 	.byte	0x67, 0x65, 0x64, 0x2e, 0x68, 0x70, 0x70, 0x00
	.type		__unnamed_1,@object
	.size		__unnamed_1,(.L_0 - __unnamed_1)
__unnamed_1:
        /* <DEDUP_REMOVED lines=28> */
        /*020e*/ 	.byte	0x3e, 0x3e, 0x3e, 0x3e, 0x3e, 0x5d, 0x00
.L_0:


//--------------------- .nv.shared._ZN7cutlass13device_kernelINS_4gemm6kernel13GemmUniversalINS1_17GroupProblemShapeIN4cute5tupleIJiiiEEEEENS1_10collective13CollectiveMmaINS1_39MainloopSm90ArrayTmaGmmaWarpSpecializedILi3ENS6_IJNS5_1CILi1EEESD_SD_EEENS1_52KernelPtrArrayTmaWarpSpecializedPingpongFP8FastAccumEEENS6_IJNSC_ILi256EEESH_NSC_ILi128EEEEEENS_12float_e4m3_tEPNS6_IJlSD_NSC_ILi0EEEEEESK_SN_NS5_8TiledMMAINS5_8MMA_AtomIJNS5_4SM904GMMA31MMA_64x256x32_F32E4M3E4M3_SS_TNILNSR_7ScaleInE1ELST_1EEEEEENS5_6LayoutISE_NS6_IJSL_SL_SL_EEEEENS6_IJNS5_10UnderscoreESZ_SZ_EEEEENS5_13SM90_TMA_LOADENS5_14ComposedLayoutINS5_7SwizzleILi3ELi4ELi3EEENS5_18smem_ptr_flag_bitsILi8EEENSW_INS6_IJNSC_ILi8EEESI_EEENS6_IJSI_SD_EEEEEEEvNS5_8identityES12_S1C_vS1D_EENS_8epilogue10collective18CollectiveEpilogueINS1F_30Sm90PtrArrayTmaWarpSpecializedILi4ELi2ELi16ELb1ELb0ELi2EEEJSJ_NS6_IJNSC_ILi64EEENSC_ILi32EEEEEENS_6half_tEPNS6_IJSD_lSL_EEES1N_S1P_NS1F_6fusion15FusionCallbacksIS1J_NS1Q_17LinearCombinationIS1N_fS1N_fLNS_15FloatRoundStyleE2EEESJ_S1M_JEEES12_NS13_IS15_NS16_ILi16EEENSW_INS6_IJS1K_S18_EEENS6_IJSD_S1K_EEEEEEENS5_17SM75_U16x8_LDSM_TENS5_14SM90_TMA_STOREES20_NS5_17SM90_U16x8_STSM_TENS5_9Copy_AtomIJNS5_17SM90_U32x4_STSM_NES1N_EEEvEEEvvEEEEvNT_6ParamsE --------------------------
	.section	.nv.shared._ZN7cutlass13device_kernelINS_4gemm6kernel13GemmUniversalINS1_17GroupProblemShapeIN4cute5tupleIJiiiEEEEENS1_10collective13CollectiveMmaINS1_39MainloopSm90ArrayTmaGmmaWarpSpecializedILi3ENS6_IJNS5_1CILi1EEESD_SD_EEENS1_52KernelPtrArrayTmaWarpSpecializedPingpongFP8FastAccumEEENS6_IJNSC_ILi256EEESH_NSC_ILi128EEEEEENS_12float_e4m3_tEPNS6_IJlSD_NSC_ILi0EEEEEESK_SN_NS5_8TiledMMAINS5_8MMA_AtomIJNS5_4SM904GMMA31MMA_64x256x32_F32E4M3E4M3_SS_TNILNSR_7ScaleInE1ELST_1EEEEEENS5_6LayoutISE_NS6_IJSL_SL_SL_EEEEENS6_IJNS5_10UnderscoreESZ_SZ_EEEEENS5_13SM90_TMA_LOADENS5_14ComposedLayoutINS5_7SwizzleILi3ELi4ELi3EEENS5_18smem_ptr_flag_bitsILi8EEENSW_INS6_IJNSC_ILi8EEESI_EEENS6_IJSI_SD_EEEEEEEvNS5_8identityES12_S1C_vS1D_EENS_8epilogue10collective18CollectiveEpilogueINS1F_30Sm90PtrArrayTmaWarpSpecializedILi4ELi2ELi16ELb1ELb0ELi2EEEJSJ_NS6_IJNSC_ILi64EEENSC_ILi32EEEEEENS_6half_tEPNS6_IJSD_lSL_EEES1N_S1P_NS1F_6fusion15FusionCallbacksIS1J_NS1Q_17LinearCombinationIS1N_fS1N_fLNS_15FloatRoundStyleE2EEESJ_S1M_JEEES12_NS13_IS15_NS16_ILi16EEENSW_INS6_IJS1K_S18_EEENS6_IJSD_S1K_EEEEEEENS5_17SM75_U16x8_LDSM_TENS5_14SM90_TMA_STOREES20_NS5_17SM90_U16x8_STSM_TENS5_9Copy_AtomIJNS5_17SM90_U32x4_STSM_NES1N_EEEvEEEvvEEEEvNT_6ParamsE,"aw",@nobits
	.sectionflags	@""
	.align	16
	.zero		1024


//--------------------- .nv.shared.reserved.0     --------------------------
	.section	.nv.shared.reserved.0,"aw",@nobits
	.weak		__nv_reservedSMEM_offset_0_alias
	.size		__nv_reservedSMEM_offset_0_alias, 0, 0
	.other		__nv_reservedSMEM_offset_0_alias,@"STO_CUDA_RESERVED_SHARED STV_DEFAULT"
__nv_reservedSMEM_offset_0_alias:
	.zero		0


//--------------------- .nv.global                --------------------------
	.section	.nv.global,"aw",@nobits
.nv.global:
	.type		_ZN39_INTERNAL_9c524c61_4_k_cu_b7a84e4e_35034cute1_E,@object
	.size		_ZN39_INTERNAL_9c524c61_4_k_cu_b7a84e4e_35034cute1_E,(_ZN39_INTERNAL_9c524c61_4_k_cu_b7a84e4e_35034cuda3std3__45__cpo6cbeginE - _ZN39_INTERNAL_9c524c61_4_k_cu_b7a84e4e_35034cute1_E)
_ZN39_INTERNAL_9c524c61_4_k_cu_b7a84e4e_35034cute1_E:
	.zero		1
	.type		_ZN39_INTERNAL_9c524c61_4_k_cu_b7a84e4e_35034cuda3std3__45__cpo6cbeginE,@object
	.size		_ZN39_INTERNAL_9c524c61_4_k_cu_b7a84e4e_35034cuda3std3__45__cpo6cbeginE,(_ZN39_INTERNAL_9c524c61_4_k_cu_b7a84e4e_35034cuda3std3__48in_placeE - _ZN39_INTERNAL_9c524c61_4_k_cu_b7a84e4e_35034cuda3std3__45__cpo6cbeginE)
_ZN39_INTERNAL_9c524c61_4_k_cu_b7a84e4e_35034cuda3std3__45__cpo6cbeginE:
	.zero		1
	.type		_ZN39_INTERNAL_9c524c61_4_k_cu_b7a84e4e_35034cuda3std3__48in_placeE,@object
	.size		_ZN39_INTERNAL_9c524c61_4_k_cu_b7a84e4e_35034cuda3std3__48in_placeE,(_ZN39_INTERNAL_9c524c61_4_k_cu_b7a84e4e_35034cuda3std6ranges3__45__cpo9iter_moveE - _ZN39_INTERNAL_9c524c61_4_k_cu_b7a84e4e_35034cuda3std3__48in_placeE)
_ZN39_INTERNAL_9c524c61_4_k_cu_b7a84e4e_35034cuda3std3__48in_placeE:
	.zero		1
	.type		_ZN39_INTERNAL_9c524c61_4_k_cu_b7a84e4e_35034cuda3std6ranges3__45__cpo9iter_moveE,@object
	.size		_ZN39_INTERNAL_9c524c61_4_k_cu_b7a84e4e_35034cuda3std6ranges3__45__cpo9iter_moveE,(_ZN39_INTERNAL_9c524c61_4_k_cu_b7a84e4e_35034cuda3std3__45__cpo5beginE - _ZN39_INTERNAL_9c524c61_4_k_cu_b7a84e4e_35034cuda3std6ranges3__45__cpo9iter_moveE)
_ZN39_INTERNAL_9c524c61_4_k_cu_b7a84e4e_35034cuda3std6ranges3__45__cpo9iter_moveE:
	.zero		1
	.type		_ZN39_INTERNAL_9c524c61_4_k_cu_b7a84e4e_35034cuda3std3__45__cpo5beginE,@object
	.size		_ZN39_INTERNAL_9c524c61_4_k_cu_b7a84e4e_35034cuda3std3__45__cpo5beginE,(_ZN39_INTERNAL_9c524c61_4_k_cu_b7a84e4e_35034cuda3std3__441_GLOBAL__N__9c524c61_4_k_cu_b7a84e4e_35036ignoreE - _ZN39_INTERNAL_9c524c61_4_k_cu_b7a84e4e_35034cuda3std3__45__cpo5beginE)
_ZN39_INTERNAL_9c524c61_4_k_cu_b7a84e4e_35034cuda3std3__45__cpo5beginE:
	.zero		1
	.type		_ZN39_INTERNAL_9c524c61_4_k_cu_b7a84e4e_35034cuda3std3__441_GLOBAL__N__9c524c61_4_k_cu_b7a84e4e_35036ignoreE,@object
	.size		_ZN39_INTERNAL_9c524c61_4_k_cu_b7a84e4e_35034cuda3std3__441_GLOBAL__N__9c524c61_4_k_cu_b7a84e4e_35036ignoreE,(_ZN39_INTERNAL_9c524c61_4_k_cu_b7a84e4e_35034cute7productE - _ZN39_INTERNAL_9c524c61_4_k_cu_b7a84e4e_35034cuda3std3__441_GLOBAL__N__9c524c61_4_k_cu_b7a84e4e_35036ignoreE)
_ZN39_INTERNAL_9c524c61_4_k_cu_b7a84e4e_35034cuda3std3__441_GLOBAL__N__9c524c61_4_k_cu_b7a84e4e_35036ignoreE:
	.zero		1
	.type		_ZN39_INTERNAL_9c524c61_4_k_cu_b7a84e4e_35034cute7productE,@object
	.size		_ZN39_INTERNAL_9c524c61_4_k_cu_b7a84e4e_35034cute7productE,(_ZN39_INTERNAL_9c524c61_4_k_cu_b7a84e4e_35034cuda3std3__45__cpo3endE - _ZN39_INTERNAL_9c524c61_4_k_cu_b7a84e4e_35034cute7productE)
_ZN39_INTERNAL_9c524c61_4_k_cu_b7a84e4e_35034cute7productE:
	.zero		1
	.type		_ZN39_INTERNAL_9c524c61_4_k_cu_b7a84e4e_35034cuda3std3__45__cpo3endE,@object
	.size		_ZN39_INTERNAL_9c524c61_4_k_cu_b7a84e4e_35034cuda3std3__45__cpo3endE,(_ZN39_INTERNAL_9c524c61_4_k_cu_b7a84e4e_35034cuda3std3__419piecewise_constructE - _ZN39_INTERNAL_9c524c61_4_k_cu_b7a84e4e_35034cuda3std3__45__cpo3endE)
_ZN39_INTERNAL_9c524c61_4_k_cu_b7a84e4e_35034cuda3std3__45__cpo3endE:
	.zero		1
	.type		_ZN39_INTERNAL_9c524c61_4_k_cu_b7a84e4e_35034cuda3std3__419piecewise_constructE,@object
	.size		_ZN39_INTERNAL_9c524c61_4_k_cu_b7a84e4e_35034cuda3std3__419piecewise_constructE,(_ZN39_INTERNAL_9c524c61_4_k_cu_b7a84e4e_35034cuda3std3__45__cpo4cendE - _ZN39_INTERNAL_9c524c61_4_k_cu_b7a84e4e_35034cuda3std3__419piecewise_constructE)
_ZN39_INTERNAL_9c524c61_4_k_cu_b7a84e4e_35034cuda3std3__419piecewise_constructE:
	.zero		1
	.type		_ZN39_INTERNAL_9c524c61_4_k_cu_b7a84e4e_35034cuda3std3__45__cpo4cendE,@object
	.size		_ZN39_INTERNAL_9c524c61_4_k_cu_b7a84e4e_35034cuda3std3__45__cpo4cendE,(_ZN39_INTERNAL_9c524c61_4_k_cu_b7a84e4e_35034cuda3std6ranges3__45__cpo4swapE - _ZN39_INTERNAL_9c524c61_4_k_cu_b7a84e4e_35034cuda3std3__45__cpo4cendE)
_ZN39_INTERNAL_9c524c61_4_k_cu_b7a84e4e_35034cuda3std3__45__cpo4cendE:
	.zero		1
	.type		_ZN39_INTERNAL_9c524c61_4_k_cu_b7a84e4e_35034cuda3std6ranges3__45__cpo4swapE,@object
	.size		_ZN39_INTERNAL_9c524c61_4_k_cu_b7a84e4e_35034cuda3std6ranges3__45__cpo4swapE,(.L_8 - _ZN39_INTERNAL_9c524c61_4_k_cu_b7a84e4e_35034cuda3std6ranges3__45__cpo4swapE)
_ZN39_INTERNAL_9c524c61_4_k_cu_b7a84e4e_35034cuda3std6ranges3__45__cpo4swapE:
	.zero		1
.L_8:


//--------------------- .nv.constant0._ZN7cutlass13device_kernelINS_4gemm6kernel13GemmUniversalINS1_17GroupProblemShapeIN4cute5tupleIJiiiEEEEENS1_10collective13CollectiveMmaINS1_39MainloopSm90ArrayTmaGmmaWarpSpecializedILi3ENS6_IJNS5_1CILi1EEESD_SD_EEENS1_52KernelPtrArrayTmaWarpSpecializedPingpongFP8FastAccumEEENS6_IJNSC_ILi256EEESH_NSC_ILi128EEEEEENS_12float_e4m3_tEPNS6_IJlSD_NSC_ILi0EEEEEESK_SN_NS5_8TiledMMAINS5_8MMA_AtomIJNS5_4SM904GMMA31MMA_64x256x32_F32E4M3E4M3_SS_TNILNSR_7ScaleInE1ELST_1EEEEEENS5_6LayoutISE_NS6_IJSL_SL_SL_EEEEENS6_IJNS5_10UnderscoreESZ_SZ_EEEEENS5_13SM90_TMA_LOADENS5_14ComposedLayoutINS5_7SwizzleILi3ELi4ELi3EEENS5_18smem_ptr_flag_bitsILi8EEENSW_INS6_IJNSC_ILi8EEESI_EEENS6_IJSI_SD_EEEEEEEvNS5_8identityES12_S1C_vS1D_EENS_8epilogue10collective18CollectiveEpilogueINS1F_30Sm90PtrArrayTmaWarpSpecializedILi4ELi2ELi16ELb1ELb0ELi2EEEJSJ_NS6_IJNSC_ILi64EEENSC_ILi32EEEEEENS_6half_tEPNS6_IJSD_lSL_EEES1N_S1P_NS1F_6fusion15FusionCallbacksIS1J_NS1Q_17LinearCombinationIS1N_fS1N_fLNS_15FloatRoundStyleE2EEESJ_S1M_JEEES12_NS13_IS15_NS16_ILi16EEENSW_INS6_IJS1K_S18_EEENS6_IJSD_S1K_EEEEEEENS5_17SM75_U16x8_LDSM_TENS5_14SM90_TMA_STOREES20_NS5_17SM90_U16x8_STSM_TENS5_9Copy_AtomIJNS5_17SM90_U32x4_STSM_NES1N_EEEvEEEvvEEEEvNT_6ParamsE --------------------------
	.section	.nv.constant0._ZN7cutlass13device_kernelINS_4gemm6kernel13GemmUniversalINS1_17GroupProblemShapeIN4cute5tupleIJiiiEEEEENS1_10collective13CollectiveMmaINS1_39MainloopSm90ArrayTmaGmmaWarpSpecializedILi3ENS6_IJNS5_1CILi1EEESD_SD_EEENS1_52KernelPtrArrayTmaWarpSpecializedPingpongFP8FastAccumEEENS6_IJNSC_ILi256EEESH_NSC_ILi128EEEEEENS_12float_e4m3_tEPNS6_IJlSD_NSC_ILi0EEEEEESK_SN_NS5_8TiledMMAINS5_8MMA_AtomIJNS5_4SM904GMMA31MMA_64x256x32_F32E4M3E4M3_SS_TNILNSR_7ScaleInE1ELST_1EEEEEENS5_6LayoutISE_NS6_IJSL_SL_SL_EEEEENS6_IJNS5_10UnderscoreESZ_SZ_EEEEENS5_13SM90_TMA_LOADENS5_14ComposedLayoutINS5_7SwizzleILi3ELi4ELi3EEENS5_18smem_ptr_flag_bitsILi8EEENSW_INS6_IJNSC_ILi8EEESI_EEENS6_IJSI_SD_EEEEEEEvNS5_8identityES12_S1C_vS1D_EENS_8epilogue10collective18CollectiveEpilogueINS1F_30Sm90PtrArrayTmaWarpSpecializedILi4ELi2ELi16ELb1ELb0ELi2EEEJSJ_NS6_IJNSC_ILi64EEENSC_ILi32EEEEEENS_6half_tEPNS6_IJSD_lSL_EEES1N_S1P_NS1F_6fusion15FusionCallbacksIS1J_NS1Q_17LinearCombinationIS1N_fS1N_fLNS_15FloatRoundStyleE2EEESJ_S1M_JEEES12_NS13_IS15_NS16_ILi16EEENSW_INS6_IJS1K_S18_EEENS6_IJSD_S1K_EEEEEEENS5_17SM75_U16x8_LDSM_TENS5_14SM90_TMA_STOREES20_NS5_17SM90_U16x8_STSM_TENS5_9Copy_AtomIJNS5_17SM90_U32x4_STSM_NES1N_EEEvEEEvvEEEEvNT_6ParamsE,"a",@progbits
	.sectionflags	@""
	.align	4
.nv.constant0._ZN7cutlass13device_kernelINS_4gemm6kernel13GemmUniversalINS1_17GroupProblemShapeIN4cute5tupleIJiiiEEEEENS1_10collective13CollectiveMmaINS1_39MainloopSm90ArrayTmaGmmaWarpSpecializedILi3ENS6_IJNS5_1CILi1EEESD_SD_EEENS1_52KernelPtrArrayTmaWarpSpecializedPingpongFP8FastAccumEEENS6_IJNSC_ILi256EEESH_NSC_ILi128EEEEEENS_12float_e4m3_tEPNS6_IJlSD_NSC_ILi0EEEEEESK_SN_NS5_8TiledMMAINS5_8MMA_AtomIJNS5_4SM904GMMA31MMA_64x256x32_F32E4M3E4M3_SS_TNILNSR_7ScaleInE1ELST_1EEEEEENS5_6LayoutISE_NS6_IJSL_SL_SL_EEEEENS6_IJNS5_10UnderscoreESZ_SZ_EEEEENS5_13SM90_TMA_LOADENS5_14ComposedLayoutINS5_7SwizzleILi3ELi4ELi3EEENS5_18smem_ptr_flag_bitsILi8EEENSW_INS6_IJNSC_ILi8EEESI_EEENS6_IJSI_SD_EEEEEEEvNS5_8identityES12_S1C_vS1D_EENS_8epilogue10collective18CollectiveEpilogueINS1F_30Sm90PtrArrayTmaWarpSpecializedILi4ELi2ELi16ELb1ELb0ELi2EEEJSJ_NS6_IJNSC_ILi64EEENSC_ILi32EEEEEENS_6half_tEPNS6_IJSD_lSL_EEES1N_S1P_NS1F_6fusion15FusionCallbacksIS1J_NS1Q_17LinearCombinationIS1N_fS1N_fLNS_15FloatRoundStyleE2EEESJ_S1M_JEEES12_NS13_IS15_NS16_ILi16EEENSW_INS6_IJS1K_S18_EEENS6_IJSD_S1K_EEEEEEENS5_17SM75_U16x8_LDSM_TENS5_14SM90_TMA_STOREES20_NS5_17SM90_U16x8_STSM_TENS5_9Copy_AtomIJNS5_17SM90_U32x4_STSM_NES1N_EEEvEEEvvEEEEvNT_6ParamsE:
	.zero		2432


//--------------------- SYMBOLS --------------------------

	.type		.nv.reservedSmem.offset0,@object
	.size		.nv.reservedSmem.offset0,0x4
	.type		__assertfail,@function
